def attn_fwd(
    Q,
    K,
    V,
    Out,
    Lse,
    sm_scale,
    stride_qz,
    stride_qh,
    stride_qm,
    stride_qk,
    stride_kz,
    stride_kh,
    stride_kn,
    stride_kk,
    stride_vz,
    stride_vh,
    stride_vn,
    stride_vk,
    stride_oz,
    stride_oh,
    stride_om,
    stride_ok,
    seqlen_q,
    seqlen_k,
    BLOCK_M: tl.constexpr,
    BLOCK_N: tl.constexpr,
    HEAD_DIM: tl.constexpr,
    CAUSAL: tl.constexpr,
):
    start_m = tl.program_id(0)
    off_hz = tl.program_id(1)
    q_off = off_hz * stride_qh
    k_off = off_hz * stride_kh
    v_off = off_hz * stride_vh
    offs_m = start_m * BLOCK_M + tl.arange(0, BLOCK_M)
    offs_d = tl.arange(0, HEAD_DIM)
    offs_n = tl.arange(0, BLOCK_N)
    q_ptrs = Q + q_off + offs_m[:, None] * stride_qm + offs_d[None, :] * stride_qk
    k_ptrs = K + k_off + offs_d[:, None] * stride_kk + offs_n[None, :] * stride_kn
    v_ptrs = V + v_off + offs_n[:, None] * stride_vn + offs_d[None, :] * stride_vk
    m_i = tl.full([BLOCK_M], float("-inf"), dtype=tl.float32)
    l_i = tl.zeros([BLOCK_M], dtype=tl.float32) + 1.0
    acc = tl.zeros([BLOCK_M, HEAD_DIM], dtype=tl.float32)
    q = tl.load(q_ptrs)
    acc, l_i, m_i = _attn_fwd_inner(
        acc,
        l_i,
        m_i,
        q,
        k_ptrs,
        v_ptrs,
        sm_scale,
        stride_kn,
        stride_vn,
        start_m,
        seqlen_k,
        BLOCK_M,
        BLOCK_N,
        HEAD_DIM,
        CAUSAL,
    )
    acc = acc / l_i[:, None]
    lse = m_i + tl.math.log2(l_i) / 1.4426950408889634
    o_ptrs = (
        Out
        + off_hz * stride_oh
        + offs_m[:, None] * stride_om
        + offs_d[None, :] * stride_ok
    )
    tl.store(o_ptrs, acc.to(Out.dtype.element_ty))
    tl.store(Lse + off_hz * seqlen_q + offs_m, lse)

# config = {"BLOCK_M": 256, "BLOCK_N": 32, "HEAD_DIM": 256, "arch": "sm_80", "causal": true, "dtype": "bf16", "num_stages": 2, "num_warps": 16}
# arch = sm_80


// ===== COMPILED SASS (sm_80) =====

	.target	sm_80

	.elftype	@"ET_EXEC"


//--------------------- .note.nv.tkinfo           --------------------------
	.section	.note.nv.tkinfo,"",@"SHT_NOTE"
	.sectionflags	@"SHF_NOTE_NV_TKINFO"
	.tkinfo
        /*0018*/ 	.word	0x00000002
        /*0030*/ 	.string	""
        /*0030*/ 	.string	"ptxas"
        /*0030*/ 	.string	"Cuda compilation tools, release 13.0, V13.0.88"
        /*0030*/ 	.string	"Build cuda_13.0.r13.0/compiler.36424714_0"
        /*0030*/ 	.string	"-v  -suppress-debug-info  -lineinfo  -arch sm_80 "



//--------------------- .note.nv.cuinfo           --------------------------
	.section	.note.nv.cuinfo,"",@"SHT_NOTE"
	.sectionflags	@"SHF_NOTE_NV_CUINFO"
        /*0018*/ 	.short	0x0002
        /*001a*/ 	.short	0x0050
        /*001c*/ 	.short	0x0082
	.zero		2


//--------------------- .nv.info                  --------------------------
	.section	.nv.info,"",@"SHT_CUDA_INFO"
	.align	4


	//----- nvinfo : EIATTR_REGCOUNT
	.align		4
        /*0000*/ 	.byte	0x04, 0x2f
        /*0002*/ 	.short	(.L_2 - .L_1)
	.align		4
.L_1:
        /*0004*/ 	.word	index@(attn_fwd)
        /*0008*/ 	.word	0x00000040


	//----- nvinfo : EIATTR_FRAME_SIZE
	.align		4
.L_2:
        /*000c*/ 	.byte	0x04, 0x11
        /*000e*/ 	.short	(.L_4 - .L_3)
	.align		4
.L_3:
        /*0010*/ 	.word	index@(attn_fwd)
        /*0014*/ 	.word	0x000004f0


	//----- nvinfo : EIATTR_MIN_STACK_SIZE
	.align		4
.L_4:
        /*0018*/ 	.byte	0x04, 0x12
        /*001a*/ 	.short	(.L_6 - .L_5)
	.align		4
.L_5:
        /*001c*/ 	.word	index@(attn_fwd)
        /*0020*/ 	.word	0x000004f0
.L_6:


//--------------------- .nv.info.attn_fwd         --------------------------
	.section	.nv.info.attn_fwd,"",@"SHT_CUDA_INFO"
	.sectionflags	@""
	.align	4


	//----- nvinfo : EIATTR_CUDA_API_VERSION
	.align		4
        /*0000*/ 	.byte	0x04, 0x37
        /*0002*/ 	.short	(.L_8 - .L_7)
.L_7:
        /*0004*/ 	.word	0x00000082


	//----- nvinfo : EIATTR_SW2861232_WAR
	.align		4
.L_8:
        /*0008*/ 	.byte	0x01, 0x35
	.zero		2


	//----- nvinfo : EIATTR_PARAM_CBANK
	.align		4
        /*000c*/ 	.byte	0x04, 0x0a
        /*000e*/ 	.short	(.L_10 - .L_9)
	.align		4
.L_9:
        /*0010*/ 	.word	index@(.nv.constant0.attn_fwd)
        /*0014*/ 	.short	0x0160
        /*0016*/ 	.short	0x0088


	//----- nvinfo : EIATTR_CBANK_PARAM_SIZE
	.align		4
.L_10:
        /*0018*/ 	.byte	0x03, 0x19
        /*001a*/ 	.short	0x0088


	//----- nvinfo : EIATTR_KPARAM_INFO
	.align		4
        /*001c*/ 	.byte	0x04, 0x17
        /*001e*/ 	.short	(.L_12 - .L_11)
.L_11:
        /*0020*/ 	.word	0x00000000
        /*0024*/ 	.short	0x0019
        /*0026*/ 	.short	0x0080
        /*0028*/ 	.byte	0x00, 0xf4, 0x21, 0x00


	//----- nvinfo : EIATTR_KPARAM_INFO
	.align		4
.L_12:
        /*002c*/ 	.byte	0x04, 0x17
        /*002e*/ 	.short	(.L_14 - .L_13)
.L_13:
        /*0030*/ 	.word	0x00000000
        /*0034*/ 	.short	0x0018
        /*0036*/ 	.short	0x0078
        /*0038*/ 	.byte	0x00, 0xf4, 0x21, 0x00


	//----- nvinfo : EIATTR_KPARAM_INFO
	.align		4
.L_14:
        /*003c*/ 	.byte	0x04, 0x17
        /*003e*/ 	.short	(.L_16 - .L_15)
.L_15:
        /*0040*/ 	.word	0x00000000
        /*0044*/ 	.short	0x0017
        /*0046*/ 	.short	0x0070
        /*0048*/ 	.byte	0x00, 0xf0, 0x11, 0x00


	//----- nvinfo : EIATTR_KPARAM_INFO
	.align		4
.L_16:
        /*004c*/ 	.byte	0x04, 0x17
        /*004e*/ 	.short	(.L_18 - .L_17)
.L_17:
        /*0050*/ 	.word	0x00000000
        /*0054*/ 	.short	0x0016
        /*0056*/ 	.short	0x006c
        /*0058*/ 	.byte	0x00, 0xf0, 0x11, 0x00


	//----- nvinfo : EIATTR_KPARAM_INFO
	.align		4
.L_18:
        /*005c*/ 	.byte	0x04, 0x17
        /*005e*/ 	.short	(.L_20 - .L_19)
.L_19:
        /*0060*/ 	.word	0x00000000
        /*0064*/ 	.short	0x0015
        /*0066*/ 	.short	0x0068
        /*0068*/ 	.byte	0x00, 0xf0, 0x11, 0x00


	//----- nvinfo : EIATTR_KPARAM_INFO
	.align		4
.L_20:
        /*006c*/ 	.byte	0x04, 0x17
        /*006e*/ 	.short	(.L_22 - .L_21)
.L_21:
        /*0070*/ 	.word	0x00000000
        /*0074*/ 	.short	0x0014
        /*0076*/ 	.short	0x0064
        /*0078*/ 	.byte	0x00, 0xf0, 0x11, 0x00


	//----- nvinfo : EIATTR_KPARAM_INFO
	.align		4
.L_22:
        /*007c*/ 	.byte	0x04, 0x17
        /*007e*/ 	.short	(.L_24 - .L_23)
.L_23:
        /*0080*/ 	.word	0x00000000
        /*0084*/ 	.short	0x0013
        /*0086*/ 	.short	0x0060
        /*0088*/ 	.byte	0x00, 0xf0, 0x11, 0x00


	//----- nvinfo : EIATTR_KPARAM_INFO
	.align		4
.L_24:
        /*008c*/ 	.byte	0x04, 0x17
        /*008e*/ 	.short	(.L_26 - .L_25)
.L_25:
        /*0090*/ 	.word	0x00000000
        /*0094*/ 	.short	0x0012
        /*0096*/ 	.short	0x005c
        /*0098*/ 	.byte	0x00, 0xf0, 0x11, 0x00


	//----- nvinfo : EIATTR_KPARAM_INFO
	.align		4
.L_26:
        /*009c*/ 	.byte	0x04, 0x17
        /*009e*/ 	.short	(.L_28 - .L_27)
.L_27:
        /*00a0*/ 	.word	0x00000000
        /*00a4*/ 	.short	0x0011
        /*00a6*/ 	.short	0x0058
        /*00a8*/ 	.byte	0x00, 0xf0, 0x11, 0x00


	//----- nvinfo : EIATTR_KPARAM_INFO
	.align		4
.L_28:
        /*00ac*/ 	.byte	0x04, 0x17
        /*00ae*/ 	.short	(.L_30 - .L_29)
.L_29:
        /*00b0*/ 	.word	0x00000000
        /*00b4*/ 	.short	0x0010
        /*00b6*/ 	.short	0x0054
        /*00b8*/ 	.byte	0x00, 0xf0, 0x11, 0x00


	//----- nvinfo : EIATTR_KPARAM_INFO
	.align		4
.L_30:
        /*00bc*/ 	.byte	0x04, 0x17
        /*00be*/ 	.short	(.L_32 - .L_31)
.L_31:
        /*00c0*/ 	.word	0x00000000
        /*00c4*/ 	.short	0x000f
        /*00c6*/ 	.short	0x0050
        /*00c8*/ 	.byte	0x00, 0xf0, 0x11, 0x00


	//----- nvinfo : EIATTR_KPARAM_INFO
	.align		4
.L_32:
        /*00cc*/ 	.byte	0x04, 0x17
        /*00ce*/ 	.short	(.L_34 - .L_33)
.L_33:
        /*00d0*/ 	.word	0x00000000
        /*00d4*/ 	.short	0x000e
        /*00d6*/ 	.short	0x004c
        /*00d8*/ 	.byte	0x00, 0xf0, 0x11, 0x00


	//----- nvinfo : EIATTR_KPARAM_INFO
	.align		4
.L_34:
        /*00dc*/ 	.byte	0x04, 0x17
        /*00de*/ 	.short	(.L_36 - .L_35)
.L_35:
        /*00e0*/ 	.word	0x00000000
        /*00e4*/ 	.short	0x000d
        /*00e6*/ 	.short	0x0048
        /*00e8*/ 	.byte	0x00, 0xf0, 0x11, 0x00


	//----- nvinfo : EIATTR_KPARAM_INFO
	.align		4
.L_36:
        /*00ec*/ 	.byte	0x04, 0x17
        /*00ee*/ 	.short	(.L_38 - .L_37)
.L_37:
        /*00f0*/ 	.word	0x00000000
        /*00f4*/ 	.short	0x000c
        /*00f6*/ 	.short	0x0044
        /*00f8*/ 	.byte	0x00, 0xf0, 0x11, 0x00


	//----- nvinfo : EIATTR_KPARAM_INFO
	.align		4
.L_38:
        /*00fc*/ 	.byte	0x04, 0x17
        /*00fe*/ 	.short	(.L_40 - .L_39)
.L_39:
        /*0100*/ 	.word	0x00000000
        /*0104*/ 	.short	0x000b
        /*0106*/ 	.short	0x0040
        /*0108*/ 	.byte	0x00, 0xf0, 0x11, 0x00


	//----- nvinfo : EIATTR_KPARAM_INFO
	.align		4
.L_40:
        /*010c*/ 	.byte	0x04, 0x17
        /*010e*/ 	.short	(.L_42 - .L_41)
.L_41:
        /*0110*/ 	.word	0x00000000
        /*0114*/ 	.short	0x000a
        /*0116*/ 	.short	0x003c
        /*0118*/ 	.byte	0x00, 0xf0, 0x11, 0x00


	//----- nvinfo : EIATTR_KPARAM_INFO
	.align		4
.L_42:
        /*011c*/ 	.byte	0x04, 0x17
        /*011e*/ 	.short	(.L_44 - .L_43)
.L_43:
        /*0120*/ 	.word	0x00000000
        /*0124*/ 	.short	0x0009
        /*0126*/ 	.short	0x0038
        /*0128*/ 	.byte	0x00, 0xf0, 0x11, 0x00


	//----- nvinfo : EIATTR_KPARAM_INFO
	.align		4
.L_44:
        /*012c*/ 	.byte	0x04, 0x17
        /*012e*/ 	.short	(.L_46 - .L_45)
.L_45:
        /*0130*/ 	.word	0x00000000
        /*0134*/ 	.short	0x0008
        /*0136*/ 	.short	0x0034
        /*0138*/ 	.byte	0x00, 0xf0, 0x11, 0x00


	//----- nvinfo : EIATTR_KPARAM_INFO
	.align		4
.L_46:
        /*013c*/ 	.byte	0x04, 0x17
        /*013e*/ 	.short	(.L_48 - .L_47)
.L_47:
        /*0140*/ 	.word	0x00000000
        /*0144*/ 	.short	0x0007
        /*0146*/ 	.short	0x0030
        /*0148*/ 	.byte	0x00, 0xf0, 0x11, 0x00


	//----- nvinfo : EIATTR_KPARAM_INFO
	.align		4
.L_48:
        /*014c*/ 	.byte	0x04, 0x17
        /*014e*/ 	.short	(.L_50 - .L_49)
.L_49:
        /*0150*/ 	.word	0x00000000
        /*0154*/ 	.short	0x0006
        /*0156*/ 	.short	0x002c
        /*0158*/ 	.byte	0x00, 0xf0, 0x11, 0x00


	//----- nvinfo : EIATTR_KPARAM_INFO
	.align		4
.L_50:
        /*015c*/ 	.byte	0x04, 0x17
        /*015e*/ 	.short	(.L_52 - .L_51)
.L_51:
        /*0160*/ 	.word	0x00000000
        /*0164*/ 	.short	0x0005
        /*0166*/ 	.short	0x0028
        /*0168*/ 	.byte	0x00, 0xf0, 0x11, 0x00


	//----- nvinfo : EIATTR_KPARAM_INFO
	.align		4
.L_52:
        /*016c*/ 	.byte	0x04, 0x17
        /*016e*/ 	.short	(.L_54 - .L_53)
.L_53:
        /*0170*/ 	.word	0x00000000
        /*0174*/ 	.short	0x0004
        /*0176*/ 	.short	0x0020
        /*0178*/ 	.byte	0x00, 0xf4, 0x21, 0x00


	//----- nvinfo : EIATTR_KPARAM_INFO
	.align		4
.L_54:
        /*017c*/ 	.byte	0x04, 0x17
        /*017e*/ 	.short	(.L_56 - .L_55)
.L_55:
        /*0180*/ 	.word	0x00000000
        /*0184*/ 	.short	0x0003
        /*0186*/ 	.short	0x0018
        /*0188*/ 	.byte	0x00, 0xf4, 0x21, 0x00


	//----- nvinfo : EIATTR_KPARAM_INFO
	.align		4
.L_56:
        /*018c*/ 	.byte	0x04, 0x17
        /*018e*/ 	.short	(.L_58 - .L_57)
.L_57:
        /*0190*/ 	.word	0x00000000
        /*0194*/ 	.short	0x0002
        /*0196*/ 	.short	0x0010
        /*0198*/ 	.byte	0x00, 0xf4, 0x21, 0x00


	//----- nvinfo : EIATTR_KPARAM_INFO
	.align		4
.L_58:
        /*019c*/ 	.byte	0x04, 0x17
        /*019e*/ 	.short	(.L_60 - .L_59)
.L_59:
        /*01a0*/ 	.word	0x00000000
        /*01a4*/ 	.short	0x0001
        /*01a6*/ 	.short	0x0008
        /*01a8*/ 	.byte	0x00, 0xf4, 0x21, 0x00


	//----- nvinfo : EIATTR_KPARAM_INFO
	.align		4
.L_60:
        /*01ac*/ 	.byte	0x04, 0x17
        /*01ae*/ 	.short	(.L_62 - .L_61)
.L_61:
        /*01b0*/ 	.word	0x00000000
        /*01b4*/ 	.short	0x0000
        /*01b6*/ 	.short	0x0000
        /*01b8*/ 	.byte	0x00, 0xf4, 0x21, 0x00


	//----- nvinfo : EIATTR_MAXREG_COUNT
	.align		4
.L_62:
        /*01bc*/ 	.byte	0x03, 0x1b
        /*01be*/ 	.short	0x0080


	//----- nvinfo : EIATTR_NUM_BARRIERS
	.align		4
        /*01c0*/ 	.byte	0x02, 0x4c
        /*01c2*/ 	.byte	0x01
	.zero		1


	//----- nvinfo : EIATTR_ANNOTATIONS
	.align		4
        /*01c4*/ 	.byte	0x04, 0x55
        /*01c6*/ 	.short	(.L_64 - .L_63)


	//   ....[0]....
.L_63:
        /*01c8*/ 	.word	0x00000001
        /*01cc*/ 	.byte	0x50, 0x04, 0x00, 0x00, 0x01, 0x00, 0x00, 0x00, 0x60, 0x04, 0x00, 0x00, 0x01, 0x00, 0x00, 0x00
        /* <DEDUP_REMOVED lines=622> */
        /*28bc*/ 	.byte	0x50, 0xff, 0x00, 0x00


	//----- nvinfo : EIATTR_MERCURY_ISA_VERSION
	.align		4
.L_64:
        /*28c0*/ 	.byte	0x03, 0x5f
        /*28c2*/ 	.short	0x0000


	//----- nvinfo : EIATTR_COOP_GROUP_MASK_REGIDS
	.align		4
        /*28c4*/ 	.byte	0x04, 0x29
        /*28c6*/ 	.short	(.L_66 - .L_65)


	//   ....[0]....
.L_65:
        /*28c8*/ 	.word	0xffffffff


	//   ....[1]....
        /*28cc*/ 	.word	0xffffffff


	//   ....[2]....
        /*28d0*/ 	.word	0xffffffff


	//   ....[3]....
        /*28d4*/ 	.word	0xffffffff


	//   ....[4]....
        /*28d8*/ 	.word	0xffffffff


	//   ....[5]....
        /*28dc*/ 	.word	0xffffffff


	//   ....[6]....
        /*28e0*/ 	.word	0xffffffff


	//   ....[7]....
        /*28e4*/ 	.word	0xffffffff


	//----- nvinfo : EIATTR_COOP_GROUP_INSTR_OFFSETS
	.align		4
.L_66:
        /*28e8*/ 	.byte	0x04, 0x28
        /*28ea*/ 	.short	(.L_68 - .L_67)


	//   ....[0]....
.L_67:
        /*28ec*/ 	.word	0x00006730


	//   ....[1]....
        /*28f0*/ 	.word	0x00006840


	//   ....[2]....
        /*28f4*/ 	.word	0x00006850


	//   ....[3]....
        /*28f8*/ 	.word	0x00006890


	//   ....[4]....
        /*28fc*/ 	.word	0x00008ff0


	//   ....[5]....
        /*2900*/ 	.word	0x00009000


	//   ....[6]....
        /*2904*/ 	.word	0x00009110


	//   ....[7]....
        /*2908*/ 	.word	0x00009130


	//----- nvinfo : EIATTR_EXIT_INSTR_OFFSETS
	.align		4
.L_68:
        /*290c*/ 	.byte	0x04, 0x1c
        /*290e*/ 	.short	(.L_70 - .L_69)


	//   ....[0]....
.L_69:
        /*2910*/ 	.word	0x0000ff40


	//   ....[1]....
        /*2914*/ 	.word	0x00010030


	//----- nvinfo : EIATTR_REQNTID
	.align		4
.L_70:
        /*2918*/ 	.byte	0x04, 0x10
        /*291a*/ 	.short	(.L_72 - .L_71)
.L_71:
        /*291c*/ 	.word	0x00000200
        /*2920*/ 	.word	0x00000001
        /*2924*/ 	.word	0x00000001
.L_72:


//--------------------- .nv.callgraph             --------------------------
	.section	.nv.callgraph,"",@"SHT_CUDA_CALLGRAPH"
	.align	4
	.sectionentsize	8
	.align		4
        /*0000*/ 	.word	0x00000000
	.align		4
        /*0004*/ 	.word	0xffffffff
	.align		4
        /*0008*/ 	.word	0x00000000
	.align		4
        /*000c*/ 	.word	0xfffffffe
	.align		4
        /*0010*/ 	.word	0x00000000
	.align		4
        /*0014*/ 	.word	0xfffffffd
	.align		4
        /*0018*/ 	.word	0x00000000
	.align		4
        /*001c*/ 	.word	0xfffffffc


//--------------------- .nv.rel.action            --------------------------
	.section	.nv.rel.action,"",@"SHT_CUDA_RELOCINFO"
	.align	8
	.sectionentsize	8
        /*0000*/ 	.byte	0x73, 0x00, 0x00, 0x00, 0x00, 0x00, 0x00, 0x00, 0x00, 0x00, 0x00, 0x11, 0x25, 0x00, 0x05, 0x36


//--------------------- .nv.constant4             --------------------------
	.section	.nv.constant4,"a",@progbits
	.align	8
	.align		8
.nv.constant4:
        /*0000*/ 	.dword	_$_str


//--------------------- .nv.constant0.attn_fwd    --------------------------
	.section	.nv.constant0.attn_fwd,"a",@progbits
	.sectionflags	@""
	.align	4
.nv.constant0.attn_fwd:
	.zero		488


//--------------------- .text.attn_fwd            --------------------------
	.section	.text.attn_fwd,"ax",@progbits
	.sectioninfo	@"SHI_REGISTERS=64"
	.align	128
        .global         attn_fwd
        .type           attn_fwd,@function
        .size           attn_fwd,(.L_x_4 - attn_fwd)
        .other          attn_fwd,@"STO_CUDA_ENTRY STV_DEFAULT"
attn_fwd:
.text.attn_fwd:
[----:B------:R-:W-:Y:S02]  /*0000*/  IMAD.MOV.U32 R1, RZ, RZ, c[0x0][0x28] ;  /* 0x00000a00ff017624 */ /* 0x000fe400078e00ff */
[----:B------:R-:W0:Y:S01]  /*0010*/  S2R R2, SR_CTAID.X ;  /* 0x0000000000027919 */ /* 0x000e220000002500 */
[----:B------:R-:W-:Y:S01]  /*0020*/  IMAD.MOV.U32 R39, RZ, RZ, c[0x0][0x198] ;  /* 0x00006600ff277624 */ /* 0x000fe200078e00ff */
[----:B------:R-:W-:Y:S01]  /*0030*/  ULDC.64 UR6, c[0x0][0x118] ;  /* 0x0000460000067ab9 */ /* 0x000fe20000000a00 */
[----:B------:R-:W-:Y:S01]  /*0040*/  IADD3 R1, R1, -0x4f0, RZ ;  /* 0xfffffb1001017810 */ /* 0x000fe20007ffe0ff */
[----:B------:R-:W0:Y:S04]  /*0050*/  S2R R3, SR_TID.X ;  /* 0x0000000000037919 */ /* 0x000e280000002100 */
[----:B------:R-:W1:Y:S01]  /*0060*/  S2R R0, SR_CTAID.Y ;  /* 0x0000000000007919 */ /* 0x000e620000002600 */
[----:B0-----:R-:W-:Y:S02]  /*0070*/  PRMT R2, R3, 0x6540, R2 ;  /* 0x0000654003027816 */ /* 0x001fe40000000002 */
[----:B------:R-:W-:Y:S01]  /*0080*/  SHF.R.U32.HI R3, RZ, 0x8, R3 ;  /* 0x00000008ff037819 */ /* 0x000fe20000011603 */
[----:B-1----:R-:W-:-:S03]  /*0090*/  IMAD R0, R0, c[0x0][0x190], RZ ;  /* 0x0000640000007a24 */ /* 0x002fc600078e02ff */
[----:B------:R-:W-:Y:S01]  /*00a0*/  SGXT.U32 R4, R3, 0x1 ;  /* 0x000000010304781a */ /* 0x000fe20000000000 */
[----:B------:R-:W-:Y:S02]  /*00b0*/  IMAD R2, R2, c[0x0][0x194], RZ ;  /* 0x0000650002027a24 */ /* 0x000fe400078e02ff */
[C---:B------:R-:W-:Y:S02]  /*00c0*/  IMAD.SHL.U32 R26, R0.reuse, 0x2, RZ ;  /* 0x00000002001a7824 */ /* 0x040fe400078e00ff */
[----:B------:R-:W-:-:S04]  /*00d0*/  IMAD.HI R23, R0, 0x2, RZ ;  /* 0x0000000200177827 */ /* 0x000fc800078e02ff */
[----:B------:R-:W-:Y:S02]  /*00e0*/  IMAD.SHL.U32 R3, R2, 0x2, RZ ;  /* 0x0000000202037824 */ /* 0x000fe400078e00ff */
[----:B------:R-:W-:Y:S02]  /*00f0*/  IMAD R0, R4, c[0x0][0x198], RZ ;  /* 0x0000660004007a24 */ /* 0x000fe400078e02ff */
[----:B------:R-:W-:Y:S01]  /*0100*/  IMAD.HI R2, R2, 0x2, RZ ;  /* 0x0000000202027827 */ /* 0x000fe200078e02ff */
[----:B------:R-:W-:Y:S02]  /*0110*/  IADD3 R26, P0, P1, R3, c[0x0][0x160], R26 ;  /* 0x00005800031a7a10 */ /* 0x000fe4000791e01a */
[C---:B------:R-:W-:Y:S02]  /*0120*/  LEA R6, R39.reuse, R0, 0x1 ;  /* 0x0000000027067211 */ /* 0x040fe400078e08ff */
[----:B------:R-:W-:Y:S02]  /*0130*/  IADD3.X R23, R2, c[0x0][0x164], R23, P0, P1 ;  /* 0x0000590002177a10 */ /* 0x000fe400007e2417 */
[-C--:B------:R-:W-:Y:S01]  /*0140*/  LEA R2, P0, R0, R26.reuse, 0x1 ;  /* 0x0000001a00027211 */ /* 0x080fe200078008ff */
[----:B------:R-:W-:Y:S01]  /*0150*/  IMAD R8, R39, 0x2, R6 ;  /* 0x0000000227087824 */ /* 0x000fe200078e0206 */
[----:B------:R-:W-:-:S02]  /*0160*/  LEA R4, P1, R6, R26, 0x1 ;  /* 0x0000001a06047211 */ /* 0x000fc400078208ff */
[-C--:B------:R-:W-:Y:S01]  /*0170*/  LEA.HI.X.SX32 R3, R0, R23.reuse, 0x1, P0 ;  /* 0x0000001700037211 */ /* 0x080fe200000f0eff */
[C---:B------:R-:W-:Y:S01]  /*0180*/  IMAD R0, R39.reuse, 0x2, R8 ;  /* 0x0000000227007824 */ /* 0x040fe200078e0208 */
[-C--:B------:R-:W-:Y:S02]  /*0190*/  LEA.HI.X.SX32 R5, R6, R23.reuse, 0x1, P1 ;  /* 0x0000001706057211 */ /* 0x080fe400008f0eff */
[CC--:B------:R-:W-:Y:S01]  /*01a0*/  LEA R6, P0, R8.reuse, R26.reuse, 0x1 ;  /* 0x0000001a08067211 */ /* 0x0c0fe200078008ff */
[----:B------:R0:W2:Y:S01]  /*01b0*/  LDG.E.U16 R19, [R2.64] ;  /* 0x0000000602137981 */ /* 0x0000a2000c1e1500 */
[C---:B------:R-:W-:Y:S02]  /*01c0*/  IMAD R12, R39.reuse, 0x2, R0 ;  /* 0x00000002270c7824 */ /* 0x040fe400078e0200 */
[-C--:B------:R-:W-:Y:S01]  /*01d0*/  LEA.HI.X.SX32 R7, R8, R23.reuse, 0x1, P0 ;  /* 0x0000001708077211 */ /* 0x080fe200000f0eff */
[----:B------:R1:W3:Y:S01]  /*01e0*/  LDG.E.U16 R17, [R4.64] ;  /* 0x0000000604117981 */ /* 0x0002e2000c1e1500 */
[-C--:B------:R-:W-:Y:S01]  /*01f0*/  LEA R8, P0, R0, R26.reuse, 0x1 ;  /* 0x0000001a00087211 */ /* 0x080fe200078008ff */
[----:B------:R-:W-:Y:S01]  /*0200*/  IMAD R14, R39, 0x2, R12 ;  /* 0x00000002270e7824 */ /* 0x000fe200078e020c */
[----:B------:R-:W-:Y:S01]  /*0210*/  LEA R10, P1, R12, R26, 0x1 ;  /* 0x0000001a0c0a7211 */ /* 0x000fe200078208ff */
[----:B------:R4:W5:Y:S01]  /*0220*/  LDG.E.U16 R18, [R6.64] ;  /* 0x0000000606127981 */ /* 0x000962000c1e1500 */
[----:B------:R-:W-:-:S02]  /*0230*/  LEA.HI.X.SX32 R9, R0, R23, 0x1, P0 ;  /* 0x0000001700097211 */ /* 0x000fc400000f0eff */
[-C--:B------:R-:W-:Y:S02]  /*0240*/  LEA.HI.X.SX32 R11, R12, R23.reuse, 0x1, P1 ;  /* 0x000000170c0b7211 */ /* 0x080fe400008f0eff */
[C---:B------:R-:W-:Y:S01]  /*0250*/  LEA R12, P0, R14.reuse, R26, 0x1 ;  /* 0x0000001a0e0c7211 */ /* 0x040fe200078008ff */
[----:B------:R1:W5:Y:S01]  /*0260*/  LDG.E.U16 R22, [R8.64] ;  /* 0x0000000608167981 */ /* 0x000362000c1e1500 */
[C---:B------:R-:W-:Y:S02]  /*0270*/  LEA R0, R39.reuse, R14, 0x1 ;  /* 0x0000000e27007211 */ /* 0x040fe400078e08ff */
[-C--:B------:R-:W-:Y:S01]  /*0280*/  LEA.HI.X.SX32 R13, R14, R23.reuse, 0x1, P0 ;  /* 0x000000170e0d7211 */ /* 0x080fe200000f0eff */
[----:B------:R4:W5:Y:S01]  /*0290*/  LDG.E.U16 R21, [R10.64] ;  /* 0x000000060a157981 */ /* 0x000962000c1e1500 */
[CC--:B0-----:R-:W-:Y:S01]  /*02a0*/  LEA R2, P0, R0.reuse, R26.reuse, 0x1 ;  /* 0x0000001a00027211 */ /* 0x0c1fe200078008ff */
[C---:B------:R-:W-:Y:S02]  /*02b0*/  IMAD R14, R39.reuse, 0x2, R0 ;  /* 0x00000002270e7824 */ /* 0x040fe400078e0200 */
[----:B------:R0:W5:Y:S01]  /*02c0*/  LDG.E.U16 R15, [R12.64] ;  /* 0x000000060c0f7981 */ /* 0x000162000c1e1500 */
[----:B------:R-:W-:Y:S01]  /*02d0*/  LEA.HI.X.SX32 R3, R0, R23, 0x1, P0 ;  /* 0x0000001700037211 */ /* 0x000fe200000f0eff */
[----:B------:R-:W-:Y:S01]  /*02e0*/  IMAD R0, R39, 0x2, R14 ;  /* 0x0000000227007824 */ /* 0x000fe200078e020e */
[----:B-1----:R-:W-:-:S03]  /*02f0*/  LEA R4, P0, R14, R26, 0x1 ;  /* 0x0000001a0e047211 */ /* 0x002fc600078008ff */
[----:B------:R-:W-:Y:S01]  /*0300*/  IMAD R16, R39, 0x2, R0 ;  /* 0x0000000227107824 */ /* 0x000fe200078e0200 */
[-C--:B----4-:R-:W-:Y:S01]  /*0310*/  LEA R6, P1, R0, R26.reuse, 0x1 ;  /* 0x0000001a00067211 */ /* 0x090fe200078208ff */
[----:B------:R1:W4:Y:S01]  /*0320*/  LDG.E.U16 R28, [R2.64] ;  /* 0x00000006021c7981 */ /* 0x000322000c1e1500 */
[-C--:B------:R-:W-:Y:S02]  /*0330*/  LEA.HI.X.SX32 R5, R14, R23.reuse, 0x1, P0 ;  /* 0x000000170e057211 */ /* 0x080fe400000f0eff */
[----:B------:R-:W-:Y:S02]  /*0340*/  LEA R8, P0, R16, R26, 0x1 ;  /* 0x0000001a10087211 */ /* 0x000fe400078008ff */
[-C--:B------:R-:W-:Y:S01]  /*0350*/  LEA.HI.X.SX32 R7, R0, R23.reuse, 0x1, P1 ;  /* 0x0000001700077211 */ /* 0x080fe200008f0eff */
[----:B------:R0:W4:Y:S01]  /*0360*/  LDG.E.U16 R27, [R4.64] ;  /* 0x00000006041b7981 */ /* 0x000122000c1e1500 */
[----:B------:R-:W-:-:S03]  /*0370*/  LEA.HI.X.SX32 R9, R16, R23, 0x1, P0 ;  /* 0x0000001710097211 */ /* 0x000fc600000f0eff */
[----:B------:R0:W4:Y:S04]  /*0380*/  LDG.E.U16 R20, [R6.64] ;  /* 0x0000000606147981 */ /* 0x000128000c1e1500 */
[----:B0-----:R0:W4:Y:S01]  /*0390*/  LDG.E.U16 R7, [R8.64] ;  /* 0x0000000608077981 */ /* 0x001122000c1e1500 */
[----:B------:R-:W-:-:S05]  /*03a0*/  IMAD R0, R39, 0x2, R16 ;  /* 0x0000000227007824 */ /* 0x000fca00078e0210 */
[C---:B------:R-:W-:Y:S02]  /*03b0*/  LEA R10, P0, R0.reuse, R26, 0x1 ;  /* 0x0000001a000a7211 */ /* 0x040fe400078008ff */
[----:B------:R-:W-:Y:S02]  /*03c0*/  LEA R14, R39, R0, 0x1 ;  /* 0x00000000270e7211 */ /* 0x000fe400078e08ff */
[----:B------:R-:W-:-:S03]  /*03d0*/  LEA.HI.X.SX32 R11, R0, R23, 0x1, P0 ;  /* 0x00000017000b7211 */ /* 0x000fc600000f0eff */
[C---:B------:R-:W-:Y:S01]  /*03e0*/  IMAD R0, R39.reuse, 0x2, R14 ;  /* 0x0000000227007824 */ /* 0x040fe200078e020e */
[-C--:B------:R-:W-:Y:S01]  /*03f0*/  LEA R12, P0, R14, R26.reuse, 0x1 ;  /* 0x0000001a0e0c7211 */ /* 0x080fe200078008ff */
[----:B------:R0:W4:Y:S02]  /*0400*/  LDG.E.U16 R25, [R10.64] ;  /* 0x000000060a197981 */ /* 0x000124000c1e1500 */
[----:B-1----:R-:W-:Y:S01]  /*0410*/  IMAD R2, R39, 0x2, R0 ;  /* 0x0000000227027824 */ /* 0x002fe200078e0200 */
[----:B------:R-:W-:Y:S02]  /*0420*/  LEA R16, P1, R0, R26, 0x1 ;  /* 0x0000001a00107211 */ /* 0x000fe400078208ff */
[----:B------:R-:W-:-:S05]  /*0430*/  LEA.HI.X.SX32 R13, R14, R23, 0x1, P0 ;  /* 0x000000170e0d7211 */ /* 0x000fca00000f0eff */
[----:B------:R1:W4:Y:S04]  /*0440*/  LDG.E.U16 R24, [R12.64] ;  /* 0x000000060c187981 */ /* 0x000328000c1e1500 */
[----:B--2---:R-:W-:Y:S04]  /*0450*/  STL [R1+0xd0], R19 ;  /* 0x0000d01301007387 */ /* 0x004fe80000100800 */
[----:B---3--:R2:W-:Y:S04]  /*0460*/  STL [R1+0xc8], R17 ;  /* 0x0000c81101007387 */ /* 0x0085e80000100800 */
[----:B-----5:R3:W-:Y:S01]  /*0470*/  STL [R1+0x108], R18 ;  /* 0x0001081201007387 */ /* 0x0207e20000100800 */
[----:B--2---:R-:W-:Y:S01]  /*0480*/  LEA.HI.X.SX32 R17, R0, R23, 0x1, P1 ;  /* 0x0000001700117211 */ /* 0x004fe200008f0eff */
[----:B------:R-:W-:Y:S01]  /*0490*/  IMAD R0, R39, 0x2, R2 ;  /* 0x0000000227007824 */ /* 0x000fe200078e0202 */
[----:B---3--:R-:W-:-:S03]  /*04a0*/  LEA R18, P0, R2, R26, 0x1 ;  /* 0x0000001a02127211 */ /* 0x008fc600078008ff */
[----:B------:R-:W-:Y:S01]  /*04b0*/  IMAD R6, R39, 0x2, R0 ;  /* 0x0000000227067824 */ /* 0x000fe200078e0200 */
[----:B------:R-:W-:Y:S02]  /*04c0*/  LEA.HI.X.SX32 R19, R2, R23, 0x1, P0 ;  /* 0x0000001702137211 */ /* 0x000fe400000f0eff */
[----:B------:R-:W-:-:S04]  /*04d0*/  LEA R2, P0, R0, R26, 0x1 ;  /* 0x0000001a00027211 */ /* 0x000fc800078008ff */
[-C--:B------:R-:W-:Y:S02]  /*04e0*/  LEA.HI.X.SX32 R3, R0, R23.reuse, 0x1, P0 ;  /* 0x0000001700037211 */ /* 0x080fe400000f0eff */
[C---:B------:R-:W-:Y:S01]  /*04f0*/  LEA R0, R39.reuse, R6, 0x1 ;  /* 0x0000000627007211 */ /* 0x040fe200078e08ff */
[----:B------:R2:W-:Y:S01]  /*0500*/  STL [R1+0x128], R22 ;  /* 0x0001281601007387 */ /* 0x0005e20000100800 */
[-C--:B------:R-:W-:Y:S02]  /*0510*/  LEA R14, P0, R6, R26.reuse, 0x1 ;  /* 0x0000001a060e7211 */ /* 0x080fe400078008ff */
[C---:B------:R-:W-:Y:S01]  /*0520*/  LEA R4, P1, R0.reuse, R26, 0x1 ;  /* 0x0000001a00047211 */ /* 0x040fe200078208ff */
[----:B0-----:R-:W-:Y:S01]  /*0530*/  IMAD R8, R39, 0x2, R0 ;  /* 0x0000000227087824 */ /* 0x001fe200078e0200 */
[----:B------:R0:W-:Y:S02]  /*0540*/  STL [R1+0xc4], R21 ;  /* 0x0000c41501007387 */ /* 0x0001e40000100800 */
[----:B------:R-:W-:-:S02]  /*0550*/  LEA.HI.X.SX32 R5, R0, R23, 0x1, P1 ;  /* 0x0000001700057211 */ /* 0x000fc400008f0eff */
[----:B------:R3:W-:Y:S01]  /*0560*/  STL [R1+0xc0], R15 ;  /* 0x0000c00f01007387 */ /* 0x0007e20000100800 */
[----:B------:R-:W-:-:S03]  /*0570*/  IMAD R0, R39, 0x2, R8 ;  /* 0x0000000227007824 */ /* 0x000fc600078e0208 */
[----:B--2---:R2:W5:Y:S04]  /*0580*/  LDG.E.U16 R22, [R16.64] ;  /* 0x0000000610167981 */ /* 0x004568000c1e1500 */
[----:B0-----:R0:W5:Y:S01]  /*0590*/  LDG.E.U16 R21, [R18.64] ;  /* 0x0000000612157981 */ /* 0x001162000c1e1500 */
[-C--:B---3--:R-:W-:Y:S02]  /*05a0*/  LEA.HI.X.SX32 R15, R6, R23.reuse, 0x1, P0 ;  /* 0x00000017060f7211 */ /* 0x088fe400000f0eff */
[CC--:B-1----:R-:W-:Y:S01]  /*05b0*/  LEA R12, P0, R8.reuse, R26.reuse, 0x1 ;  /* 0x0000001a080c7211 */ /* 0x0c2fe200078008ff */
[----:B--2---:R1:W2:Y:S03]  /*05c0*/  LDG.E.U16 R17, [R2.64] ;  /* 0x0000000602117981 */ /* 0x0042a6000c1e1500 */
[----:B------:R-:W-:Y:S01]  /*05d0*/  LEA.HI.X.SX32 R13, R8, R23, 0x1, P0 ;  /* 0x00000017080d7211 */ /* 0x000fe200000f0eff */
[----:B------:R3:W2:Y:S01]  /*05e0*/  LDG.E.U16 R15, [R14.64] ;  /* 0x000000060e0f7981 */ /* 0x0006a2000c1e1500 */
[----:B------:R-:W-:Y:S01]  /*05f0*/  LEA R10, P0, R0, R26, 0x1 ;  /* 0x0000001a000a7211 */ /* 0x000fe200078008ff */
[----:B------:R-:W-:-:S03]  /*0600*/  IMAD R16, R39, 0x2, R0 ;  /* 0x0000000227107824 */ /* 0x000fc600078e0200 */
[----:B------:R-:W-:Y:S01]  /*0610*/  LEA.HI.X.SX32 R11, R0, R23, 0x1, P0 ;  /* 0x00000017000b7211 */ /* 0x000fe200000f0eff */
[----:B------:R-:W-:Y:S01]  /*0620*/  IMAD R0, R39, 0x2, R16 ;  /* 0x0000000227007824 */ /* 0x000fe200078e0210 */
[----:B---3--:R3:W2:Y:S01]  /*0630*/  LDG.E.U16 R14, [R4.64] ;  /* 0x00000006040e7981 */ /* 0x0086a2000c1e1500 */
[----:B------:R-:W-:-:S03]  /*0640*/  LEA R8, P0, R16, R26, 0x1 ;  /* 0x0000001a10087211 */ /* 0x000fc600078008ff */
[----:B------:R-:W-:Y:S01]  /*0650*/  LEA R6, P1, R0, R26, 0x1 ;  /* 0x0000001a00067211 */ /* 0x000fe200078208ff */
[----:B----4-:R-:W-:Y:S01]  /*0660*/  STL [R1+0x104], R28 ;  /* 0x0001041c01007387 */ /* 0x010fe20000100800 */
[----:B------:R-:W-:-:S03]  /*0670*/  LEA.HI.X.SX32 R9, R16, R23, 0x1, P0 ;  /* 0x0000001710097211 */ /* 0x000fc600000f0eff */
[----:B------:R-:W-:Y:S04]  /*0680*/  STL [R1+0x124], R27 ;  /* 0x0001241b01007387 */ /* 0x000fe80000100800 */
[----:B------:R4:W-:Y:S04]  /*0690*/  STL [R1+0xb8], R20 ;  /* 0x0000b81401007387 */ /* 0x0009e80000100800 */
[----:B------:R1:W-:Y:S04]  /*06a0*/  STL [R1+0xb4], R7 ;  /* 0x0000b40701007387 */ /* 0x0003e80000100800 */
[----:B0-----:R0:W2:Y:S04]  /*06b0*/  LDG.E.U16 R19, [R10.64] ;  /* 0x000000060a137981 */ /* 0x0010a8000c1e1500 */
[----:B----4-:R4:W2:Y:S01]  /*06c0*/  LDG.E.U16 R20, [R12.64] ;  /* 0x000000060c147981 */ /* 0x0108a2000c1e1500 */
[----:B-1----:R-:W-:-:S05]  /*06d0*/  LEA.HI.X.SX32 R7, R0, R23, 0x1, P1 ;  /* 0x0000001700077211 */ /* 0x002fca00008f0eff */
[----:B0-----:R0:W2:Y:S04]  /*06e0*/  LDG.E.U16 R11, [R6.64] ;  /* 0x00000006060b7981 */ /* 0x0010a8000c1e1500 */
[----:B----4-:R1:W4:Y:S01]  /*06f0*/  LDG.E.U16 R13, [R8.64] ;  /* 0x00000006080d7981 */ /* 0x010322000c1e1500 */
[----:B------:R-:W-:-:S04]  /*0700*/  LEA R18, R39, R0, 0x1 ;  /* 0x0000000027127211 */ /* 0x000fc800078e08ff */
[----:B------:R-:W-:Y:S01]  /*0710*/  LEA R2, P0, R18, R26, 0x1 ;  /* 0x0000001a12027211 */ /* 0x000fe200078008ff */
[----:B------:R-:W-:-:S03]  /*0720*/  IMAD R0, R39, 0x2, R18 ;  /* 0x0000000227007824 */ /* 0x000fc600078e0212 */
[----:B------:R-:W-:Y:S01]  /*0730*/  LEA.HI.X.SX32 R3, R18, R23, 0x1, P0 ;  /* 0x0000001712037211 */ /* 0x000fe200000f0eff */
[----:B------:R-:W-:Y:S01]  /*0740*/  IMAD R12, R39, 0x2, R0 ;  /* 0x00000002270c7824 */ /* 0x000fe200078e0200 */
[----:B---3--:R-:W-:-:S03]  /*0750*/  LEA R4, P0, R0, R26, 0x1 ;  /* 0x0000001a00047211 */ /* 0x008fc600078008ff */
[----:B------:R3:W4:Y:S01]  /*0760*/  LDG.E.U16 R16, [R2.64] ;  /* 0x0000000602107981 */ /* 0x000722000c1e1500 */
[-C--:B------:R-:W-:Y:S01]  /*0770*/  LEA.HI.X.SX32 R5, R0, R23.reuse, 0x1, P0 ;  /* 0x0000001700057211 */ /* 0x080fe200000f0eff */
[C---:B------:R-:W-:Y:S02]  /*0780*/  IMAD R0, R39.reuse, 0x2, R12 ;  /* 0x0000000227007824 */ /* 0x040fe400078e020c */
[----:B------:R-:W-:Y:S02]  /*0790*/  STL [R1+0x100], R25 ;  /* 0x0001001901007387 */ /* 0x000fe40000100800 */
[----:B------:R-:W-:Y:S01]  /*07a0*/  IMAD R10, R39, 0x2, R0 ;  /* 0x00000002270a7824 */ /* 0x000fe200078e0200 */
[-C--:B0-----:R-:W-:Y:S01]  /*07b0*/  LEA R6, P1, R0, R26.reuse, 0x1 ;  /* 0x0000001a00067211 */ /* 0x081fe200078208ff */
[----:B------:R-:W-:Y:S01]  /*07c0*/  STL [R1+0x120], R24 ;  /* 0x0001201801007387 */ /* 0x000fe20000100800 */
[----:B---3--:R-:W-:Y:S02]  /*07d0*/  LEA R2, P0, R12, R26, 0x1 ;  /* 0x0000001a0c027211 */ /* 0x008fe400078008ff */
[----:B------:R-:W-:-:S02]  /*07e0*/  LEA.HI.X.SX32 R7, R0, R23, 0x1, P1 ;  /* 0x0000001700077211 */ /* 0x000fc400008f0eff */
[----:B------:R-:W-:Y:S02]  /*07f0*/  LEA.HI.X.SX32 R3, R12, R23, 0x1, P0 ;  /* 0x000000170c037211 */ /* 0x000fe400000f0eff */
[----:B------:R-:W-:-:S05]  /*0800*/  LEA R0, R39, R10, 0x1 ;  /* 0x0000000a27007211 */ /* 0x000fca00078e08ff */
[----:B-1----:R-:W-:Y:S01]  /*0810*/  IMAD R8, R39, 0x2, R0 ;  /* 0x0000000227087824 */ /* 0x002fe200078e0200 */
[----:B-----5:R-:W-:Y:S04]  /*0820*/  STL [R1+0xb0], R22 ;  /* 0x0000b01601007387 */ /* 0x020fe80000100800 */
[----:B------:R-:W-:Y:S04]  /*0830*/  STL [R1+0xa8], R21 ;  /* 0x0000a81501007387 */ /* 0x000fe80000100800 */
[----:B--2---:R0:W-:Y:S04]  /*0840*/  STL [R1+0xf8], R17 ;  /* 0x0000f81101007387 */ /* 0x0041e80000100800 */
[----:B------:R1:W-:Y:S04]  /*0850*/  STL [R1+0x11c], R15 ;  /* 0x00011c0f01007387 */ /* 0x0003e80000100800 */
[----:B0-----:R0:W2:Y:S04]  /*0860*/  LDG.E.U16 R17, [R4.64] ;  /* 0x0000000604117981 */ /* 0x0010a8000c1e1500 */
[----:B-1----:R1:W3:Y:S01]  /*0870*/  LDG.E.U16 R15, [R2.64] ;  /* 0x00000006020f7981 */ /* 0x0022e2000c1e1500 */
[----:B0-----:R-:W-:-:S03]  /*0880*/  LEA R4, P0, R10, R26, 0x1 ;  /* 0x0000001a0a047211 */ /* 0x001fc600078008ff */
[----:B------:R0:W-:Y:S01]  /*0890*/  STL [R1+0xa4], R14 ;  /* 0x0000a40e01007387 */ /* 0x0001e20000100800 */
[----:B------:R-:W-:Y:S02]  /*08a0*/  LEA.HI.X.SX32 R5, R10, R23, 0x1, P0 ;  /* 0x000000170a057211 */ /* 0x000fe400000f0eff */
[----:B-1----:R-:W-:-:S03]  /*08b0*/  LEA R2, P0, R0, R26, 0x1 ;  /* 0x0000001a00027211 */ /* 0x002fc600078008ff */
[----:B------:R1:W5:Y:S01]  /*08c0*/  LDG.E.U16 R12, [R4.64] ;  /* 0x00000006040c7981 */ /* 0x000362000c1e1500 */
[----:B------:R-:W-:-:S03]  /*08d0*/  LEA.HI.X.SX32 R3, R0, R23, 0x1, P0 ;  /* 0x0000001700037211 */ /* 0x000fc600000f0eff */
[----:B0-----:R0:W5:Y:S01]  /*08e0*/  LDG.E.U16 R14, [R6.64] ;  /* 0x00000006060e7981 */ /* 0x001162000c1e1500 */
[----:B------:R-:W-:-:S03]  /*08f0*/  IMAD R0, R39, 0x2, R8 ;  /* 0x0000000227007824 */ /* 0x000fc600078e0208 */
[----:B------:R4:W5:Y:S01]  /*0900*/  LDG.E.U16 R9, [R2.64] ;  /* 0x0000000602097981 */ /* 0x000962000c1e1500 */
[-C--:B-1----:R-:W-:Y:S02]  /*0910*/  LEA R4, P0, R8, R26.reuse, 0x1 ;  /* 0x0000001a08047211 */ /* 0x082fe400078008ff */
[----:B0-----:R-:W-:Y:S02]  /*0920*/  LEA R6, P1, R0, R26, 0x1 ;  /* 0x0000001a00067211 */ /* 0x001fe400078208ff */
[-C--:B------:R-:W-:Y:S01]  /*0930*/  LEA.HI.X.SX32 R5, R8, R23.reuse, 0x1, P0 ;  /* 0x0000001708057211 */ /* 0x080fe200000f0eff */
[----:B------:R-:W-:Y:S01]  /*0940*/  STL [R1+0xa0], R20 ;  /* 0x0000a01401007387 */ /* 0x000fe20000100800 */
[----:B------:R-:W-:-:S03]  /*0950*/  LEA.HI.X.SX32 R7, R0, R23, 0x1, P1 ;  /* 0x0000001700077211 */ /* 0x000fc600008f0eff */
[----:B------:R-:W-:Y:S04]  /*0960*/  STL [R1+0xf4], R19 ;  /* 0x0000f41301007387 */ /* 0x000fe80000100800 */
[----:B----4-:R0:W-:Y:S04]  /*0970*/  STL [R1+0x118], R13 ;  /* 0x0001180d01007387 */ /* 0x0101e80000100800 */
[----:B------:R1:W-:Y:S04]  /*0980*/  STL [R1+0x98], R11 ;  /* 0x0000980b01007387 */ /* 0x0003e80000100800 */
[----:B0-----:R0:W4:Y:S04]  /*0990*/  LDG.E.U16 R13, [R4.64] ;  /* 0x00000006040d7981 */ /* 0x001128000c1e1500 */
[----:B-1----:R1:W4:Y:S01]  /*09a0*/  LDG.E.U16 R11, [R6.64] ;  /* 0x00000006060b7981 */ /* 0x002322000c1e1500 */
[----:B------:R-:W-:-:S04]  /*09b0*/  IMAD R10, R39, 0x2, R0 ;  /* 0x00000002270a7824 */ /* 0x000fc800078e0200 */
[----:B------:R-:W-:Y:S01]  /*09c0*/  IMAD R0, R39, 0x2, R10 ;  /* 0x0000000227007824 */ /* 0x000fe200078e020a */
[----:B------:R-:W-:-:S04]  /*09d0*/  LEA R2, P0, R10, R26, 0x1 ;  /* 0x0000001a0a027211 */ /* 0x000fc800078008ff */
[-C--:B------:R-:W-:Y:S02]  /*09e0*/  LEA.HI.X.SX32 R3, R10, R23.reuse, 0x1, P0 ;  /* 0x000000170a037211 */ /* 0x080fe400000f0eff */
[C---:B0-----:R-:W-:Y:S02]  /*09f0*/  LEA R4, P0, R0.reuse, R26, 0x1 ;  /* 0x0000001a00047211 */ /* 0x041fe400078008ff */
[----:B------:R-:W-:Y:S01]  /*0a00*/  LEA R8, R39, R0, 0x1 ;  /* 0x0000000027087211 */ /* 0x000fe200078e08ff */
[----:B------:R0:W-:Y:S01]  /*0a10*/  STL [R1+0x94], R16 ;  /* 0x0000941001007387 */ /* 0x0001e20000100800 */
[----:B------:R-:W-:-:S03]  /*0a20*/  LEA.HI.X.SX32 R5, R0, R23, 0x1, P0 ;  /* 0x0000001700057211 */ /* 0x000fc600000f0eff */
[C---:B------:R-:W-:Y:S01]  /*0a30*/  IMAD R0, R39.reuse, 0x2, R8 ;  /* 0x0000000227007824 */ /* 0x040fe200078e0208 */
[----:B0-----:R0:W4:Y:S04]  /*0a40*/  LDG.E.U16 R16, [R2.64] ;  /* 0x0000000602107981 */ /* 0x001128000c1e1500 */
[----:B-1----:R-:W-:Y:S01]  /*0a50*/  LEA R6, P1, R0, R26, 0x1 ;  /* 0x0000001a00067211 */ /* 0x002fe200078208ff */
[----:B------:R-:W-:-:S03]  /*0a60*/  IMAD R10, R39, 0x2, R0 ;  /* 0x00000002270a7824 */ /* 0x000fc600078e0200 */
[----:B------:R-:W-:Y:S02]  /*0a70*/  LEA.HI.X.SX32 R7, R0, R23, 0x1, P1 ;  /* 0x0000001700077211 */ /* 0x000fe400008f0eff */
[----:B0-----:R-:W-:Y:S01]  /*0a80*/  LEA R2, P0, R8, R26, 0x1 ;  /* 0x0000001a08027211 */ /* 0x001fe200078008ff */
[----:B------:R-:W-:-:S03]  /*0a90*/  IMAD R0, R39, 0x2, R10 ;  /* 0x0000000227007824 */ /* 0x000fc600078e020a */
[----:B------:R-:W-:Y:S01]  /*0aa0*/  LEA.HI.X.SX32 R3, R8, R23, 0x1, P0 ;  /* 0x0000001708037211 */ /* 0x000fe200000f0eff */
[----:B------:R-:W-:Y:S01]  /*0ab0*/  IMAD R8, R39, 0x2, R0 ;  /* 0x0000000227087824 */ /* 0x000fe200078e0200 */
[----:B--2---:R0:W-:Y:S04]  /*0ac0*/  STL [R1+0xf0], R17 ;  /* 0x0000f01101007387 */ /* 0x0041e80000100800 */
[----:B---3--:R1:W-:Y:S04]  /*0ad0*/  STL [R1+0x114], R15 ;  /* 0x0001140f01007387 */ /* 0x0083e80000100800 */
[----:B0-----:R0:W2:Y:S04]  /*0ae0*/  LDG.E.U16 R17, [R4.64] ;  /* 0x0000000604117981 */ /* 0x0010a8000c1e1500 */
[----:B-1----:R1:W3:Y:S01]  /*0af0*/  LDG.E.U16 R15, [R2.64] ;  /* 0x00000006020f7981 */ /* 0x0022e2000c1e1500 */
[----:B0-----:R-:W-:-:S03]  /*0b00*/  LEA R4, P0, R10, R26, 0x1 ;  /* 0x0000001a0a047211 */ /* 0x001fc600078008ff */
[----:B-----5:R0:W-:Y:S01]  /*0b10*/  STL [R1+0x90], R14 ;  /* 0x0000900e01007387 */ /* 0x0201e20000100800 */
[-C--:B------:R-:W-:Y:S02]  /*0b20*/  LEA.HI.X.SX32 R5, R10, R23.reuse, 0x1, P0 ;  /* 0x000000170a057211 */ /* 0x080fe400000f0eff */
[C---:B-1----:R-:W-:Y:S01]  /*0b30*/  LEA R2, P0, R0.reuse, R26, 0x1 ;  /* 0x0000001a00027211 */ /* 0x042fe200078008ff */
[----:B------:R1:W-:Y:S04]  /*0b40*/  STL [R1+0x88], R12 ;  /* 0x0000880c01007387 */ /* 0x0003e80000100800 */
[----:B0-----:R0:W5:Y:S01]  /*0b50*/  LDG.E.U16 R14, [R6.64] ;  /* 0x00000006060e7981 */ /* 0x001162000c1e1500 */
[----:B------:R-:W-:Y:S02]  /*0b60*/  LEA.HI.X.SX32 R3, R0, R23, 0x1, P0 ;  /* 0x0000001700037211 */ /* 0x000fe400000f0eff */
[----:B------:R-:W-:Y:S01]  /*0b70*/  LEA R0, R39, R8, 0x1 ;  /* 0x0000000827007211 */ /* 0x000fe200078e08ff */
[----:B-1----:R1:W5:Y:S04]  /*0b80*/  LDG.E.U16 R12, [R4.64] ;  /* 0x00000006040c7981 */ /* 0x002368000c1e1500 */
[----:B------:R1:W-:Y:S01]  /*0b90*/  STL [R1+0xe8], R9 ;  /* 0x0000e80901007387 */ /* 0x0003e20000100800 */
[----:B0-----:R-:W-:-:S02]  /*0ba0*/  LEA R6, P1, R0, R26, 0x1 ;  /* 0x0000001a00067211 */ /* 0x001fc400078208ff */
[C---:B-1----:R-:W-:Y:S01]  /*0bb0*/  LEA R4, P0, R8.reuse, R26, 0x1 ;  /* 0x0000001a08047211 */ /* 0x042fe200078008ff */
[----:B------:R0:W5:Y:S03]  /*0bc0*/  LDG.E.U16 R9, [R2.64] ;  /* 0x0000000602097981 */ /* 0x000166000c1e1500 */
[-C--:B------:R-:W-:Y:S02]  /*0bd0*/  LEA.HI.X.SX32 R5, R8, R23.reuse, 0x1, P0 ;  /* 0x0000001708057211 */ /* 0x080fe400000f0eff */
[----:B------:R-:W-:Y:S01]  /*0be0*/  LEA.HI.X.SX32 R7, R0, R23, 0x1, P1 ;  /* 0x0000001700077211 */ /* 0x000fe200008f0eff */
[----:B----4-:R1:W-:Y:S04]  /*0bf0*/  STL [R1+0x110], R13 ;  /* 0x0001100d01007387 */ /* 0x0103e80000100800 */
[----:B------:R4:W-:Y:S04]  /*0c00*/  STL [R1+0x84], R11 ;  /* 0x0000840b01007387 */ /* 0x0009e80000100800 */
[----:B-1----:R1:W5:Y:S04]  /*0c10*/  LDG.E.U16 R13, [R4.64] ;  /* 0x00000006040d7981 */ /* 0x002368000c1e1500 */
[----:B----4-:R4:W5:Y:S01]  /*0c20*/  LDG.E.U16 R11, [R6.64] ;  /* 0x00000006060b7981 */ /* 0x010962000c1e1500 */
[----:B------:R-:W-:-:S04]  /*0c30*/  IMAD R10, R39, 0x2, R0 ;  /* 0x00000002270a7824 */ /* 0x000fc800078e0200 */
[----:B------:R-:W-:Y:S01]  /*0c40*/  IMAD R0, R39, 0x2, R10 ;  /* 0x0000000227007824 */ /* 0x000fe200078e020a */
[----:B0-----:R-:W-:-:S04]  /*0c50*/  LEA R2, P0, R10, R26, 0x1 ;  /* 0x0000001a0a027211 */ /* 0x001fc800078008ff */
[-C--:B------:R-:W-:Y:S01]  /*0c60*/  LEA.HI.X.SX32 R3, R10, R23.reuse, 0x1, P0 ;  /* 0x000000170a037211 */ /* 0x080fe200000f0eff */
[C---:B------:R-:W-:Y:S01]  /*0c70*/  IMAD R8, R39.reuse, 0x2, R0 ;  /* 0x0000000227087824 */ /* 0x040fe200078e0200 */
[C---:B-1----:R-:W-:Y:S01]  /*0c80*/  LEA R4, P0, R0.reuse, R26, 0x1 ;  /* 0x0000001a00047211 */ /* 0x042fe200078008ff */
[----:B------:R0:W-:Y:S03]  /*0c90*/  STL [R1+0x80], R16 ;  /* 0x0000801001007387 */ /* 0x0001e60000100800 */
[----:B------:R-:W-:Y:S01]  /*0ca0*/  LEA.HI.X.SX32 R5, R0, R23, 0x1, P0 ;  /* 0x0000001700057211 */ /* 0x000fe200000f0eff */
[C---:B------:R-:W-:Y:S01]  /*0cb0*/  IMAD R0, R39.reuse, 0x2, R8 ;  /* 0x0000000227007824 */ /* 0x040fe200078e0208 */
[----:B0-----:R0:W5:Y:S04]  /*0cc0*/  LDG.E.U16 R16, [R2.64] ;  /* 0x0000000602107981 */ /* 0x001168000c1e1500 */
[----:B------:R-:W-:-:S02]  /*0cd0*/  LEA R10, R39, R0, 0x1 ;  /* 0x00000000270a7211 */ /* 0x000fc400078e08ff */
[-C--:B----4-:R-:W-:Y:S02]  /*0ce0*/  LEA R6, P1, R0, R26.reuse, 0x1 ;  /* 0x0000001a00067211 */ /* 0x090fe400078208ff */
[----:B0-----:R-:W-:Y:S02]  /*0cf0*/  LEA R2, P0, R8, R26, 0x1 ;  /* 0x0000001a08027211 */ /* 0x001fe400078008ff */
[-C--:B------:R-:W-:Y:S02]  /*0d00*/  LEA.HI.X.SX32 R7, R0, R23.reuse, 0x1, P1 ;  /* 0x0000001700077211 */ /* 0x080fe400008f0eff */
[----:B------:R-:W-:Y:S01]  /*0d10*/  LEA.HI.X.SX32 R3, R8, R23, 0x1, P0 ;  /* 0x0000001708037211 */ /* 0x000fe200000f0eff */
[----:B------:R-:W-:-:S04]  /*0d20*/  IMAD R8, R39, 0x2, R10 ;  /* 0x0000000227087824 */ /* 0x000fc800078e020a */
        /* <DEDUP_REMOVED lines=10> */
[----:B0-----:R0:W4:Y:S01]  /*0dd0*/  LDG.E.U16 R14, [R6.64] ;  /* 0x00000006060e7981 */ /* 0x001122000c1e1500 */
[----:B------:R-:W-:-:S03]  /*0de0*/  LEA.HI.X.SX32 R3, R8, R23, 0x1, P0 ;  /* 0x0000001708037211 */ /* 0x000fc600000f0eff */
[----:B-1----:R1:W5:Y:S01]  /*0df0*/  LDG.E.U16 R12, [R4.64] ;  /* 0x00000006040c7981 */ /* 0x002362000c1e1500 */
[----:B0-----:R-:W-:-:S03]  /*0e00*/  IMAD R7, R39, 0x2, R0 ;  /* 0x0000000227077824 */ /* 0x001fc600078e0200 */
[----:B------:R0:W-:Y:S01]  /*0e10*/  STL [R1+0xe0], R9 ;  /* 0x0000e00901007387 */ /* 0x0001e20000100800 */
[CC--:B-1----:R-:W-:Y:S02]  /*0e20*/  LEA R4, P0, R0.reuse, R26.reuse, 0x1 ;  /* 0x0000001a00047211 */ /* 0x0c2fe400078008ff */
[-C--:B------:R-:W-:Y:S02]  /*0e30*/  LEA R6, P1, R7, R26.reuse, 0x1 ;  /* 0x0000001a07067211 */ /* 0x080fe400078208ff */
[-C--:B------:R-:W-:Y:S01]  /*0e40*/  LEA.HI.X.SX32 R5, R0, R23.reuse, 0x1, P0 ;  /* 0x0000001700057211 */ /* 0x080fe200000f0eff */
[----:B0-----:R0:W5:Y:S01]  /*0e50*/  LDG.E.U16 R9, [R2.64] ;  /* 0x0000000602097981 */ /* 0x001162000c1e1500 */
[----:B------:R-:W-:Y:S01]  /*0e60*/  IMAD R8, R39, 0x2, R7 ;  /* 0x0000000227087824 */ /* 0x000fe200078e0207 */
[----:B------:R-:W-:Y:S02]  /*0e70*/  LEA.HI.X.SX32 R7, R7, R23, 0x1, P1 ;  /* 0x0000001707077211 */ /* 0x000fe400008f0eff */
[----:B------:R1:W-:Y:S04]  /*0e80*/  STL [R1+0xfc], R13 ;  /* 0x0000fc0d01007387 */ /* 0x0003e80000100800 */
[----:B------:R0:W-:Y:S04]  /*0e90*/  STL [R1+0x70], R11 ;  /* 0x0000700b01007387 */ /* 0x0001e80000100800 */
[----:B-1----:R1:W5:Y:S04]  /*0ea0*/  LDG.E.U16 R13, [R4.64] ;  /* 0x00000006040d7981 */ /* 0x002368000c1e1500 */
[----:B0-----:R0:W5:Y:S01]  /*0eb0*/  LDG.E.U16 R11, [R6.64] ;  /* 0x00000006060b7981 */ /* 0x001162000c1e1500 */
[----:B------:R-:W-:-:S02]  /*0ec0*/  LEA R2, P0, R8, R26, 0x1 ;  /* 0x0000001a08027211 */ /* 0x000fc400078008ff */
[----:B------:R-:W-:Y:S02]  /*0ed0*/  LEA R0, R39, R8, 0x1 ;  /* 0x0000000827007211 */ /* 0x000fe400078e08ff */
[----:B------:R-:W-:-:S03]  /*0ee0*/  LEA.HI.X.SX32 R3, R8, R23, 0x1, P0 ;  /* 0x0000001708037211 */ /* 0x000fc600000f0eff */
[----:B------:R-:W-:Y:S01]  /*0ef0*/  IMAD R8, R39, 0x2, R0 ;  /* 0x0000000227087824 */ /* 0x000fe200078e0200 */
[----:B-1----:R-:W-:-:S03]  /*0f00*/  LEA R4, P0, R0, R26, 0x1 ;  /* 0x0000001a00047211 */ /* 0x002fc600078008ff */
[C---:B0-----:R-:W-:Y:S01]  /*0f10*/  IMAD R7, R39.reuse, 0x2, R8 ;  /* 0x0000000227077824 */ /* 0x041fe200078e0208 */
[----:B------:R-:W-:Y:S01]  /*0f20*/  LEA.HI.X.SX32 R5, R0, R23, 0x1, P0 ;  /* 0x0000001700057211 */ /* 0x000fe200000f0eff */
[----:B------:R0:W-:Y:S02]  /*0f30*/  STL [R1+0x6c], R16 ;  /* 0x00006c1001007387 */ /* 0x0001e40000100800 */
[----:B------:R-:W-:Y:S02]  /*0f40*/  IMAD R0, R39, 0x2, R7 ;  /* 0x0000000227007824 */ /* 0x000fe400078e0207 */
[----:B------:R1:W5:Y:S04]  /*0f50*/  LDG.E.U16 R10, [R4.64] ;  /* 0x00000006040a7981 */ /* 0x000368000c1e1500 */
[----:B0-----:R0:W5:Y:S01]  /*0f60*/  LDG.E.U16 R16, [R2.64] ;  /* 0x0000000602107981 */ /* 0x001162000c1e1500 */
[----:B------:R-:W-:-:S02]  /*0f70*/  LEA R6, P1, R7, R26, 0x1 ;  /* 0x0000001a07067211 */ /* 0x000fc400078208ff */
[----:B0-----:R-:W-:-:S04]  /*0f80*/  LEA R2, P0, R8, R26, 0x1 ;  /* 0x0000001a08027211 */ /* 0x001fc800078008ff */
[-C--:B------:R-:W-:Y:S01]  /*0f90*/  LEA.HI.X.SX32 R3, R8, R23.reuse, 0x1, P0 ;  /* 0x0000001708037211 */ /* 0x080fe200000f0eff */
[----:B------:R-:W-:Y:S01]  /*0fa0*/  IMAD R8, R39, 0x2, R0 ;  /* 0x0000000227087824 */ /* 0x000fe200078e0200 */
[C---:B-1----:R-:W-:Y:S02]  /*0fb0*/  LEA R4, P0, R0.reuse, R26, 0x1 ;  /* 0x0000001a00047211 */ /* 0x042fe400078008ff */
[-C--:B------:R-:W-:Y:S02]  /*0fc0*/  LEA.HI.X.SX32 R7, R7, R23.reuse, 0x1, P1 ;  /* 0x0000001707077211 */ /* 0x080fe400008f0eff */
[----:B------:R-:W-:Y:S02]  /*0fd0*/  LEA.HI.X.SX32 R5, R0, R23, 0x1, P0 ;  /* 0x0000001700057211 */ /* 0x000fe400000f0eff */
[----:B------:R-:W-:Y:S01]  /*0fe0*/  LEA R0, R39, R8, 0x1 ;  /* 0x0000000827007211 */ /* 0x000fe200078e08ff */
[----:B--2---:R-:W-:Y:S04]  /*0ff0*/  STL [R1+0xd8], R17 ;  /* 0x0000d81101007387 */ /* 0x004fe80000100800 */
[----:B---3--:R0:W-:Y:S04]  /*1000*/  STL [R1+0xec], R15 ;  /* 0x0000ec0f01007387 */ /* 0x0081e80000100800 */
[----:B0-----:R0:W2:Y:S04]  /*1010*/  LDG.E.U16 R15, [R2.64] ;  /* 0x00000006020f7981 */ /* 0x0010a8000c1e1500 */
[----:B----4-:R1:W-:Y:S01]  /*1020*/  STL [R1+0x64], R14 ;  /* 0x0000640e01007387 */ /* 0x0103e20000100800 */
[----:B0-----:R-:W-:-:S03]  /*1030*/  LEA R2, P0, R8, R26, 0x1 ;  /* 0x0000001a08027211 */ /* 0x001fc600078008ff */
[----:B-----5:R0:W-:Y:S01]  /*1040*/  STL [R1+0x60], R12 ;  /* 0x0000600c01007387 */ /* 0x0201e20000100800 */
[----:B------:R-:W-:-:S03]  /*1050*/  LEA.HI.X.SX32 R3, R8, R23, 0x1, P0 ;  /* 0x0000001708037211 */ /* 0x000fc600000f0eff */
[----:B-1----:R1:W3:Y:S04]  /*1060*/  LDG.E.U16 R14, [R6.64] ;  /* 0x00000006060e7981 */ /* 0x0022e8000c1e1500 */
[----:B0-----:R0:W4:Y:S01]  /*1070*/  LDG.E.U16 R12, [R4.64] ;  /* 0x00000006040c7981 */ /* 0x001122000c1e1500 */
[----:B-1----:R-:W-:-:S03]  /*1080*/  IMAD R7, R39, 0x2, R0 ;  /* 0x0000000227077824 */ /* 0x002fc600078e0200 */
[----:B------:R1:W-:Y:S01]  /*1090*/  STL [R1+0xd4], R9 ;  /* 0x0000d40901007387 */ /* 0x0003e20000100800 */
[CC--:B0-----:R-:W-:Y:S01]  /*10a0*/  LEA R4, P0, R0.reuse, R26.reuse, 0x1 ;  /* 0x0000001a00047211 */ /* 0x0c1fe200078008ff */
[----:B------:R-:W-:Y:S01]  /*10b0*/  IMAD R8, R39, 0x2, R7 ;  /* 0x0000000227087824 */ /* 0x000fe200078e0207 */
[C---:B------:R-:W-:Y:S02]  /*10c0*/  LEA R6, P1, R7.reuse, R26, 0x1 ;  /* 0x0000001a07067211 */ /* 0x040fe400078208ff */
[-C--:B------:R-:W-:Y:S01]  /*10d0*/  LEA.HI.X.SX32 R5, R0, R23.reuse, 0x1, P0 ;  /* 0x0000001700057211 */ /* 0x080fe200000f0eff */
[----:B-1----:R0:W5:Y:S01]  /*10e0*/  LDG.E.U16 R9, [R2.64] ;  /* 0x0000000602097981 */ /* 0x002162000c1e1500 */
[----:B------:R-:W-:-:S03]  /*10f0*/  LEA.HI.X.SX32 R7, R7, R23, 0x1, P1 ;  /* 0x0000001707077211 */ /* 0x000fc600008f0eff */
[----:B------:R1:W-:Y:S01]  /*1100*/  STL [R1+0xdc], R13 ;  /* 0x0000dc0d01007387 */ /* 0x0003e20000100800 */
[----:B0-----:R-:W-:-:S03]  /*1110*/  LEA R2, P0, R8, R26, 0x1 ;  /* 0x0000001a08027211 */ /* 0x001fc600078008ff */
[----:B------:R0:W-:Y:S01]  /*1120*/  STL [R1+0x5c], R11 ;  /* 0x00005c0b01007387 */ /* 0x0001e20000100800 */
[----:B------:R-:W-:-:S03]  /*1130*/  LEA.HI.X.SX32 R3, R8, R23, 0x1, P0 ;  /* 0x0000001708037211 */ /* 0x000fc600000f0eff */
[----:B-1----:R1:W5:Y:S04]  /*1140*/  LDG.E.U16 R13, [R4.64] ;  /* 0x00000006040d7981 */ /* 0x002368000c1e1500 */
[----:B------:R1:W5:Y:S04]  /*1150*/  LDG.E.U16 R17, [R2.64] ;  /* 0x0000000602117981 */ /* 0x000368000c1e1500 */
[----:B0-----:R0:W5:Y:S01]  /*1160*/  LDG.E.U16 R11, [R6.64] ;  /* 0x00000006060b7981 */ /* 0x001162000c1e1500 */
[----:B------:R-:W-:-:S04]  /*1170*/  IMAD R0, R39, 0x2, R8 ;  /* 0x0000000227007824 */ /* 0x000fc800078e0208 */
[----:B------:R-:W-:Y:S01]  /*1180*/  IMAD R8, R39, 0x2, R0 ;  /* 0x0000000227087824 */ /* 0x000fe200078e0200 */
[----:B-1----:R-:W-:-:S04]  /*1190*/  LEA R4, P0, R0, R26, 0x1 ;  /* 0x0000001a00047211 */ /* 0x002fc800078008ff */
[C---:B0-----:R-:W-:Y:S02]  /*11a0*/  LEA R7, R39.reuse, R8, 0x1 ;  /* 0x0000000827077211 */ /* 0x041fe400078e08ff */
[-C--:B------:R-:W-:Y:S01]  /*11b0*/  LEA.HI.X.SX32 R5, R0, R23.reuse, 0x1, P0 ;  /* 0x0000001700057211 */ /* 0x080fe200000f0eff */
[----:B------:R-:W-:Y:S01]  /*11c0*/  STL [R1+0x58], R16 ;  /* 0x0000581001007387 */ /* 0x000fe20000100800 */
[CC--:B------:R-:W-:Y:S01]  /*11d0*/  LEA R2, P0, R8.reuse, R26.reuse, 0x1 ;  /* 0x0000001a08027211 */ /* 0x0c0fe200078008ff */
[----:B------:R-:W-:Y:S02]  /*11e0*/  IMAD R0, R39, 0x2, R7 ;  /* 0x0000000227007824 */ /* 0x000fe400078e0207 */
[----:B------:R0:W-:Y:S01]  /*11f0*/  STL [R1+0x50], R10 ;  /* 0x0000500a01007387 */ /* 0x0001e20000100800 */
[----:B------:R-:W-:Y:S02]  /*1200*/  LEA R6, P1, R7, R26, 0x1 ;  /* 0x0000001a07067211 */ /* 0x000fe400078208ff */
[-C--:B------:R-:W-:Y:S01]  /*1210*/  LEA.HI.X.SX32 R3, R8, R23.reuse, 0x1, P0 ;  /* 0x0000001708037211 */ /* 0x080fe200000f0eff */
[----:B------:R-:W-:Y:S01]  /*1220*/  IMAD R8, R39, 0x2, R0 ;  /* 0x0000000227087824 */ /* 0x000fe200078e0200 */
[----:B0-----:R0:W5:Y:S01]  /*1230*/  LDG.E.U16 R10, [R4.64] ;  /* 0x00000006040a7981 */ /* 0x001162000c1e1500 */
[----:B------:R-:W-:-:S03]  /*1240*/  LEA.HI.X.SX32 R7, R7, R23, 0x1, P1 ;  /* 0x0000001707077211 */ /* 0x000fc600008f0eff */
[----:B------:R1:W5:Y:S01]  /*1250*/  LDG.E.U16 R16, [R2.64] ;  /* 0x0000000602107981 */ /* 0x000362000c1e1500 */
[----:B0-----:R-:W-:-:S04]  /*1260*/  LEA R4, P0, R0, R26, 0x1 ;  /* 0x0000001a00047211 */ /* 0x001fc800078008ff */
[----:B------:R-:W-:Y:S01]  /*1270*/  LEA.HI.X.SX32 R5, R0, R23, 0x1, P0 ;  /* 0x0000001700057211 */ /* 0x000fe200000f0eff */
[----:B------:R-:W-:Y:S01]  /*1280*/  IMAD R0, R39, 0x2, R8 ;  /* 0x0000000227007824 */ /* 0x000fe200078e0208 */
[----:B-1----:R-:W-:-:S04]  /*1290*/  LEA R2, P0, R8, R26, 0x1 ;  /* 0x0000001a08027211 */ /* 0x002fc800078008ff */
[----:B------:R-:W-:Y:S01]  /*12a0*/  LEA.HI.X.SX32 R3, R8, R23, 0x1, P0 ;  /* 0x0000001708037211 */ /* 0x000fe200000f0eff */
[----:B--2---:R0:W-:Y:S04]  /*12b0*/  STL [R1+0xcc], R15 ;  /* 0x0000cc0f01007387 */ /* 0x0041e80000100800 */
[----:B0-----:R0:W2:Y:S04]  /*12c0*/  LDG.E.U16 R15, [R6.64] ;  /* 0x00000006060f7981 */ /* 0x0010a8000c1e1500 */
[----:B---3--:R1:W-:Y:S01]  /*12d0*/  STL [R1+0x4c], R14 ;  /* 0x00004c0e01007387 */ /* 0x0083e20000100800 */
[----:B0-----:R-:W-:-:S03]  /*12e0*/  IMAD R7, R39, 0x2, R0 ;  /* 0x0000000227077824 */ /* 0x001fc600078e0200 */
[----:B-1----:R0:W3:Y:S02]  /*12f0*/  LDG.E.U16 R14, [R4.64] ;  /* 0x00000006040e7981 */ /* 0x0020e4000c1e1500 */
[----:B------:R-:W-:Y:S02]  /*1300*/  LEA R8, R39, R7, 0x1 ;  /* 0x0000000727087211 */ /* 0x000fe400078e08ff */
[-C--:B------:R-:W-:Y:S01]  /*1310*/  LEA R6, P1, R7, R26.reuse, 0x1 ;  /* 0x0000001a07067211 */ /* 0x080fe200078208ff */
[----:B----4-:R1:W-:Y:S01]  /*1320*/  STL [R1+0x48], R12 ;  /* 0x0000480c01007387 */ /* 0x0103e20000100800 */
[----:B0-----:R-:W-:-:S04]  /*1330*/  LEA R4, P0, R0, R26, 0x1 ;  /* 0x0000001a00047211 */ /* 0x001fc800078008ff */
[-C--:B------:R-:W-:Y:S01]  /*1340*/  LEA.HI.X.SX32 R5, R0, R23.reuse, 0x1, P0 ;  /* 0x0000001700057211 */ /* 0x080fe200000f0eff */
[----:B-1----:R0:W4:Y:S01]  /*1350*/  LDG.E.U16 R12, [R2.64] ;  /* 0x00000006020c7981 */ /* 0x002122000c1e1500 */
[----:B------:R-:W-:-:S03]  /*1360*/  LEA.HI.X.SX32 R7, R7, R23, 0x1, P1 ;  /* 0x0000001707077211 */ /* 0x000fc600008f0eff */
[----:B-----5:R-:W-:Y:S04]  /*1370*/  STL [R1+0x44], R9 ;  /* 0x0000440901007387 */ /* 0x020fe80000100800 */
[----:B------:R1:W5:Y:S01]  /*1380*/  LDG.E.U16 R19, [R6.64] ;  /* 0x0000000606137981 */ /* 0x000362000c1e1500 */
[----:B0-----:R-:W-:-:S03]  /*1390*/  LEA R2, P0, R8, R26, 0x1 ;  /* 0x0000001a08027211 */ /* 0x001fc600078008ff */
[----:B------:R0:W-:Y:S01]  /*13a0*/  STL [R1+0xbc], R13 ;  /* 0x0000bc0d01007387 */ /* 0x0001e20000100800 */
[----:B------:R-:W-:-:S03]  /*13b0*/  LEA.HI.X.SX32 R3, R8, R23, 0x1, P0 ;  /* 0x0000001708037211 */ /* 0x000fc600000f0eff */
[----:B------:R-:W-:Y:S04]  /*13c0*/  STL [R1+0x40], R11 ;  /* 0x0000400b01007387 */ /* 0x000fe80000100800 */
[----:B0-----:R0:W5:Y:S04]  /*13d0*/  LDG.E.U16 R13, [R4.64] ;  /* 0x00000006040d7981 */ /* 0x001168000c1e1500 */
[----:B------:R0:W-:Y:S04]  /*13e0*/  STL [R1+0x38], R17 ;  /* 0x0000381101007387 */ /* 0x0001e80000100800 */
[----:B0-----:R0:W5:Y:S01]  /*13f0*/  LDG.E.U16 R17, [R2.64] ;  /* 0x0000000602117981 */ /* 0x001162000c1e1500 */
[----:B------:R-:W-:-:S04]  /*1400*/  IMAD R9, R39, 0x2, R8 ;  /* 0x0000000227097824 */ /* 0x000fc800078e0208 */
[----:B------:R-:W-:Y:S01]  /*1410*/  IMAD R0, R39, 0x2, R9 ;  /* 0x0000000227007824 */ /* 0x000fe200078e0209 */
[----:B------:R-:W-:-:S04]  /*1420*/  LEA R4, P0, R9, R26, 0x1 ;  /* 0x0000001a09047211 */ /* 0x000fc800078008ff */
[----:B------:R-:W-:Y:S02]  /*1430*/  LEA.HI.X.SX32 R5, R9, R23, 0x1, P0 ;  /* 0x0000001709057211 */ /* 0x000fe400000f0eff */
[----:B0-----:R-:W-:-:S03]  /*1440*/  LEA R2, P0, R0, R26, 0x1 ;  /* 0x0000001a00027211 */ /* 0x001fc600078008ff */
[----:B------:R0:W5:Y:S01]  /*1450*/  LDG.E.U16 R21, [R4.64] ;  /* 0x0000000604157981 */ /* 0x000162000c1e1500 */
[----:B------:R-:W-:-:S05]  /*1460*/  LEA.HI.X.SX32 R3, R0, R23, 0x1, P0 ;  /* 0x0000001700037211 */ /* 0x000fca00000f0eff */
[----:B------:R0:W5:Y:S01]  /*1470*/  LDG.E.U16 R18, [R2.64] ;  /* 0x0000000602127981 */ /* 0x000162000c1e1500 */
[----:B------:R-:W-:-:S04]  /*1480*/  IMAD R11, R39, 0x2, R0 ;  /* 0x00000002270b7824 */ /* 0x000fc800078e0200 */
[----:B------:R-:W-:Y:S01]  /*1490*/  IMAD R8, R39, 0x2, R11 ;  /* 0x0000000227087824 */ /* 0x000fe200078e020b */
[----:B-1----:R-:W-:-:S04]  /*14a0*/  LEA R6, P1, R11, R26, 0x1 ;  /* 0x0000001a0b067211 */ /* 0x002fc800078208ff */
[----:B------:R-:W-:Y:S01]  /*14b0*/  LEA R9, R39, R8, 0x1 ;  /* 0x0000000827097211 */ /* 0x000fe200078e08ff */
[----:B------:R1:W-:Y:S01]  /*14c0*/  STL [R1+0x34], R10 ;  /* 0x0000340a01007387 */ /* 0x0003e20000100800 */
[CC--:B0-----:R-:W-:Y:S02]  /*14d0*/  LEA R4, P0, R8.reuse, R26.reuse, 0x1 ;  /* 0x0000001a08047211 */ /* 0x0c1fe400078008ff */
[-C--:B------:R-:W-:Y:S02]  /*14e0*/  LEA.HI.X.SX32 R7, R11, R23.reuse, 0x1, P1 ;  /* 0x000000170b077211 */ /* 0x080fe400008f0eff */
[-C--:B------:R-:W-:Y:S02]  /*14f0*/  LEA.HI.X.SX32 R5, R8, R23.reuse, 0x1, P0 ;  /* 0x0000001708057211 */ /* 0x080fe400000f0eff */
[----:B------:R-:W-:Y:S01]  /*1500*/  LEA R2, P0, R9, R26, 0x1 ;  /* 0x0000001a09027211 */ /* 0x000fe200078008ff */
[C---:B-1----:R-:W-:Y:S01]  /*1510*/  IMAD R10, R39.reuse, 0x2, R9 ;  /* 0x00000002270a7824 */ /* 0x042fe200078e0209 */
[----:B------:R0:W-:Y:S03]  /*1520*/  STL [R1+0xac], R16 ;  /* 0x0000ac1001007387 */ /* 0x0001e60000100800 */
[----:B------:R-:W-:Y:S01]  /*1530*/  IMAD R11, R39, 0x2, R10 ;  /* 0x00000002270b7824 */ /* 0x000fe200078e020a */
[----:B------:R-:W-:-:S03]  /*1540*/  LEA.HI.X.SX32 R3, R9, R23, 0x1, P0 ;  /* 0x0000001709037211 */ /* 0x000fc600000f0eff */
[C---:B------:R-:W-:Y:S01]  /*1550*/  IMAD R0, R39.reuse, 0x2, R11 ;  /* 0x0000000227007824 */ /* 0x040fe200078e020b */
[----:B0-----:R0:W5:Y:S03]  /*1560*/  LDG.E.U16 R16, [R6.64] ;  /* 0x0000000606107981 */ /* 0x001166000c1e1500 */
[----:B------:R-:W-:Y:S01]  /*1570*/  IMAD R8, R39, 0x2, R0 ;  /* 0x0000000227087824 */ /* 0x000fe200078e0200 */
[----:B0-----:R-:W-:-:S04]  /*1580*/  LEA R6, P0, R10, R26, 0x1 ;  /* 0x0000001a0a067211 */ /* 0x001fc800078008ff */
[----:B------:R-:W-:Y:S02]  /*1590*/  LEA.HI.X.SX32 R7, R10, R23, 0x1, P0 ;  /* 0x000000170a077211 */ /* 0x000fe400000f0eff */
[----:B------:R-:W-:-:S03]  /*15a0*/  LEA R9, R39, R8, 0x1 ;  /* 0x0000000827097211 */ /* 0x000fc600078e08ff */
[----:B------:R0:W5:Y:S04]  /*15b0*/  LDG.E.U16 R20, [R6.64] ;  /* 0x0000000606147981 */ /* 0x000168000c1e1500 */
[----:B--2---:R1:W-:Y:S04]  /*15c0*/  STL [R1+0x30], R15 ;  /* 0x0000300f01007387 */ /* 0x0043e80000100800 */
[----:B-1----:R1:W2:Y:S04]  /*15d0*/  LDG.E.U16 R15, [R4.64] ;  /* 0x00000006040f7981 */ /* 0x0022a8000c1e1500 */
[----:B---3--:R3:W-:Y:S04]  /*15e0*/  STL [R1+0x2c], R14 ;  /* 0x00002c0e01007387 */ /* 0x0087e80000100800 */
[----:B---3--:R3:W2:Y:S01]  /*15f0*/  LDG.E.U16 R14, [R2.64] ;  /* 0x00000006020e7981 */ /* 0x0086a2000c1e1500 */
[----:B-1----:R-:W-:-:S02]  /*1600*/  LEA R4, P1, R11, R26, 0x1 ;  /* 0x0000001a0b047211 */ /* 0x002fc400078208ff */
[----:B---3--:R-:W-:-:S04]  /*1610*/  LEA R2, P0, R0, R26, 0x1 ;  /* 0x0000001a00027211 */ /* 0x008fc800078008ff */
[-C--:B------:R-:W-:Y:S02]  /*1620*/  LEA.HI.X.SX32 R3, R0, R23.reuse, 0x1, P0 ;  /* 0x0000001700037211 */ /* 0x080fe400000f0eff */
[CC--:B------:R-:W-:Y:S01]  /*1630*/  LEA R60, P0, R8.reuse, R26.reuse, 0x1 ;  /* 0x0000001a083c7211 */ /* 0x0c0fe200078008ff */
[----:B----4-:R1:W-:Y:S03]  /*1640*/  STL [R1+0x24], R12 ;  /* 0x0000240c01007387 */ /* 0x0103e60000100800 */
[-C--:B------:R-:W-:Y:S02]  /*1650*/  LEA.HI.X.SX32 R61, R8, R23.reuse, 0x1, P0 ;  /* 0x00000017083d7211 */ /* 0x080fe400000f0eff */
[----:B------:R-:W-:Y:S01]  /*1660*/  LEA.HI.X.SX32 R5, R11, R23, 0x1, P1 ;  /* 0x000000170b057211 */ /* 0x000fe200008f0eff */
[----:B-1----:R-:W-:Y:S01]  /*1670*/  IMAD R12, R39, 0x2, R9 ;  /* 0x00000002270c7824 */ /* 0x002fe200078e0209 */
[----:B-----5:R1:W-:Y:S01]  /*1680*/  STL [R1+0x9c], R13 ;  /* 0x00009c0d01007387 */ /* 0x0203e20000100800 */
[----:B0-----:R-:W-:-:S03]  /*1690*/  LEA R6, P0, R9, R26, 0x1 ;  /* 0x0000001a09067211 */ /* 0x001fc600078008ff */
[----:B------:R-:W3:Y:S01]  /*16a0*/  LDG.E.U16 R60, [R60.64] ;  /* 0x000000063c3c7981 */ /* 0x000ee2000c1e1500 */
[----:B------:R-:W-:-:S03]  /*16b0*/  LEA.HI.X.SX32 R7, R9, R23, 0x1, P0 ;  /* 0x0000001709077211 */ /* 0x000fc600000f0eff */
[----:B------:R0:W-:Y:S01]  /*16c0*/  STL [R1+0x20], R19 ;  /* 0x0000201301007387 */ /* 0x0001e20000100800 */
[----:B-1----:R-:W-:-:S03]  /*16d0*/  IMAD R13, R39, 0x2, R12 ;  /* 0x00000002270d7824 */ /* 0x002fc600078e020c */
[----:B------:R1:W-:Y:S01]  /*16e0*/  STL [R1+0x1c], R17 ;  /* 0x00001c1101007387 */ /* 0x0003e20000100800 */
[----:B------:R-:W-:-:S03]  /*16f0*/  IMAD R11, R39, 0x2, R13 ;  /* 0x00000002270b7824 */ /* 0x000fc600078e020d */
[----:B0-----:R0:W4:Y:S04]  /*1700*/  LDG.E.U16 R19, [R4.64] ;  /* 0x0000000604137981 */ /* 0x001128000c1e1500 */
[----:B-1----:R1:W5:Y:S01]  /*1710*/  LDG.E.U16 R17, [R2.64] ;  /* 0x0000000602117981 */ /* 0x002362000c1e1500 */
[CC--:B0-----:R-:W-:Y:S02]  /*1720*/  LEA R4, P1, R12.reuse, R26.reuse, 0x1 ;  /* 0x0000001a0c047211 */ /* 0x0c1fe400078208ff */
[C---:B-1----:R-:W-:Y:S02]  /*1730*/  LEA R2, P0, R13.reuse, R26, 0x1 ;  /* 0x0000001a0d027211 */ /* 0x042fe400078008ff */
[-C--:B------:R-:W-:Y:S02]  /*1740*/  LEA.HI.X.SX32 R5, R12, R23.reuse, 0x1, P1 ;  /* 0x000000170c057211 */ /* 0x080fe400008f0eff */
[----:B------:R-:W-:-:S02]  /*1750*/  LEA.HI.X.SX32 R3, R13, R23, 0x1, P0 ;  /* 0x000000170d037211 */ /* 0x000fc400000f0eff */
[C---:B------:R-:W-:Y:S01]  /*1760*/  LEA R56, P0, R11.reuse, R26, 0x1 ;  /* 0x0000001a0b387211 */ /* 0x040fe200078008ff */
[----:B------:R0:W4:Y:S03]  /*1770*/  LDG.E.U16 R59, [R4.64] ;  /* 0x00000006043b7981 */ /* 0x000126000c1e1500 */
[----:B------:R-:W-:Y:S01]  /*1780*/  LEA.HI.X.SX32 R57, R11, R23, 0x1, P0 ;  /* 0x000000170b397211 */ /* 0x000fe200000f0eff */
[----:B------:R1:W5:Y:S04]  /*1790*/  LDG.E.U16 R58, [R2.64] ;  /* 0x00000006023a7981 */ /* 0x000368000c1e1500 */
[----:B------:R-:W5:Y:S01]  /*17a0*/  LDG.E.U16 R56, [R56.64] ;  /* 0x0000000638387981 */ /* 0x000f62000c1e1500 */
[----:B------:R-:W-:-:S03]  /*17b0*/  IMAD R0, R39, 0x2, R11 ;  /* 0x0000000227007824 */ /* 0x000fc600078e020b */
[----:B------:R-:W-:Y:S02]  /*17c0*/  STL [R1+0x18], R21 ;  /* 0x0000181501007387 */ /* 0x000fe40000100800 */
[C---:B------:R-:W-:Y:S02]  /*17d0*/  LEA R10, R39.reuse, R0, 0x1 ;  /* 0x00000000270a7211 */ /* 0x040fe400078e08ff */
[----:B------:R1:W-:Y:S03]  /*17e0*/  STL [R1+0x8c], R18 ;  /* 0x00008c1201007387 */ /* 0x0003e60000100800 */
[----:B------:R-:W-:Y:S01]  /*17f0*/  IMAD R8, R39, 0x2, R10 ;  /* 0x0000000227087824 */ /* 0x000fe200078e020a */
[C---:B0-----:R-:W-:Y:S01]  /*1800*/  LEA R4, P1, R10.reuse, R26, 0x1 ;  /* 0x0000001a0a047211 */ /* 0x041fe200078208ff */
[----:B-1----:R0:W5:Y:S03]  /*1810*/  LDG.E.U16 R18, [R6.64] ;  /* 0x0000000606127981 */ /* 0x002166000c1e1500 */
[----:B------:R-:W-:-:S05]  /*1820*/  LEA.HI.X.SX32 R5, R10, R23, 0x1, P1 ;  /* 0x000000170a057211 */ /* 0x000fca00008f0eff */
[----:B------:R1:W5:Y:S01]  /*1830*/  LDG.E.U16 R55, [R4.64] ;  /* 0x0000000604377981 */ /* 0x000362000c1e1500 */
[----:B0-----:R-:W-:-:S04]  /*1840*/  LEA R6, P0, R0, R26, 0x1 ;  /* 0x0000001a00067211 */ /* 0x001fc800078008ff */
[----:B------:R-:W-:Y:S02]  /*1850*/  LEA.HI.X.SX32 R7, R0, R23, 0x1, P0 ;  /* 0x0000001700077211 */ /* 0x000fe400000f0eff */
[----:B------:R-:W-:-:S04]  /*1860*/  LEA R2, P0, R8, R26, 0x1 ;  /* 0x0000001a08027211 */ /* 0x000fc800078008ff */
[----:B------:R-:W-:-:S05]  /*1870*/  LEA.HI.X.SX32 R3, R8, R23, 0x1, P0 ;  /* 0x0000001708037211 */ /* 0x000fca00000f0eff */
[----:B------:R0:W5:Y:S01]  /*1880*/  LDG.E.U16 R54, [R2.64] ;  /* 0x0000000602367981 */ /* 0x000162000c1e1500 */
[----:B------:R-:W-:-:S04]  /*1890*/  IMAD R9, R39, 0x2, R8 ;  /* 0x0000000227097824 */ /* 0x000fc800078e0208 */
[----:B------:R-:W-:Y:S01]  /*18a0*/  IMAD R12, R39, 0x2, R9 ;  /* 0x00000002270c7824 */ /* 0x000fe200078e0209 */
[----:B------:R-:W-:-:S04]  /*18b0*/  LEA R8, P0, R9, R26, 0x1 ;  /* 0x0000001a09087211 */ /* 0x000fc800078008ff */
[----:B------:R-:W-:Y:S02]  /*18c0*/  LEA.HI.X.SX32 R9, R9, R23, 0x1, P0 ;  /* 0x0000001709097211 */ /* 0x000fe400000f0eff */
[----:B-1----:R-:W-:-:S03]  /*18d0*/  LEA R4, P0, R12, R26, 0x1 ;  /* 0x0000001a0c047211 */ /* 0x002fc600078008ff */
[----:B------:R-:W5:Y:S01]  /*18e0*/  LDG.E.U16 R53, [R8.64] ;  /* 0x0000000608357981 */ /* 0x000f62000c1e1500 */
[----:B------:R-:W-:-:S03]  /*18f0*/  LEA.HI.X.SX32 R5, R12, R23, 0x1, P0 ;  /* 0x000000170c057211 */ /* 0x000fc600000f0eff */
[----:B---3--:R-:W-:Y:S04]  /*1900*/  STL [R1+0x424], R60 ;  /* 0x0004243c01007387 */ /* 0x008fe80000100800 */
[----:B------:R1:W-:Y:S04]  /*1910*/  STL [R1+0x10], R16 ;  /* 0x0000101001007387 */ /* 0x0003e80000100800 */
[----:B--2---:R2:W-:Y:S01]  /*1920*/  STL [R1+0xc], R15 ;  /* 0x00000c0f01007387 */ /* 0x0045e20000100800 */
[----:B-1----:R-:W-:-:S05]  /*1930*/  IMAD R16, R39, 0x2, R12 ;  /* 0x0000000227107824 */ /* 0x002fca00078e020c */
[----:B--2---:R-:W-:Y:S02]  /*1940*/  LEA R15, R39, R16, 0x1 ;  /* 0x00000010270f7211 */ /* 0x004fe400078e08ff */
[CC--:B0-----:R-:W-:Y:S02]  /*1950*/  LEA R2, P1, R16.reuse, R26.reuse, 0x1 ;  /* 0x0000001a10027211 */ /* 0x0c1fe400078208ff */
[C---:B------:R-:W-:Y:S02]  /*1960*/  LEA R50, P0, R15.reuse, R26, 0x1 ;  /* 0x0000001a0f327211 */ /* 0x040fe400078008ff */
[-C--:B------:R-:W-:Y:S02]  /*1970*/  LEA.HI.X.SX32 R3, R16, R23.reuse, 0x1, P1 ;  /* 0x0000001710037211 */ /* 0x080fe400008f0eff */
[----:B------:R-:W-:-:S03]  /*1980*/  LEA.HI.X.SX32 R51, R15, R23, 0x1, P0 ;  /* 0x000000170f337211 */ /* 0x000fc600000f0eff */
[----:B------:R0:W2:Y:S04]  /*1990*/  LDG.E.U16 R52, [R2.64] ;  /* 0x0000000602347981 */ /* 0x0000a8000c1e1500 */
[----:B------:R-:W3:Y:S04]  /*19a0*/  LDG.E.U16 R50, [R50.64] ;  /* 0x0000000632327981 */ /* 0x000ee8000c1e1500 */
[----:B----4-:R-:W-:Y:S04]  /*19b0*/  STL [R1+0x428], R59 ;  /* 0x0004283b01007387 */ /* 0x010fe80000100800 */
[----:B------:R-:W-:Y:S04]  /*19c0*/  STL [R1+0x8], R14 ;  /* 0x0000080e01007387 */ /* 0x000fe80000100800 */
[----:B-----5:R-:W-:Y:S04]  /*19d0*/  STL [R1+0x42c], R58 ;  /* 0x00042c3a01007387 */ /* 0x020fe80000100800 */
[----:B------:R-:W-:Y:S04]  /*19e0*/  STL [R1+0x7c], R20 ;  /* 0x00007c1401007387 */ /* 0x000fe80000100800 */
[----:B------:R-:W-:Y:S04]  /*19f0*/  STL [R1+0x430], R56 ;  /* 0x0004303801007387 */ /* 0x000fe80000100800 */
[----:B------:R-:W-:Y:S04]  /*1a00*/  STL [R1+0x4], R19 ;  /* 0x0000041301007387 */ /* 0x000fe80000100800 */
[----:B------:R1:W-:Y:S04]  /*1a10*/  STL [R1], R17 ;  /* 0x0000001101007387 */ /* 0x0003e80000100800 */
[----:B-1----:R1:W4:Y:S01]  /*1a20*/  LDG.E.U16 R17, [R6.64] ;  /* 0x0000000606117981 */ /* 0x002322000c1e1500 */
[----:B------:R-:W-:-:S03]  /*1a30*/  IMAD R14, R39, 0x2, R15 ;  /* 0x00000002270e7824 */ /* 0x000fc600078e020f */
[----:B------:R-:W-:Y:S01]  /*1a40*/  STL [R1+0x434], R55 ;  /* 0x0004343701007387 */ /* 0x000fe20000100800 */
[----:B------:R-:W-:-:S04]  /*1a50*/  IMAD R11, R39, 0x2, R14 ;  /* 0x00000002270b7824 */ /* 0x000fc800078e020e */
[C---:B------:R-:W-:Y:S01]  /*1a60*/  IMAD R10, R39.reuse, 0x2, R11 ;  /* 0x00000002270a7824 */ /* 0x040fe200078e020b */
[----:B------:R-:W-:Y:S04]  /*1a70*/  STL [R1+0x438], R54 ;  /* 0x0004383601007387 */ /* 0x000fe80000100800 */
[----:B------:R5:W-:Y:S01]  /*1a80*/  STL [R1+0x68], R18 ;  /* 0x0000681201007387 */ /* 0x000be20000100800 */
[----:B------:R-:W-:-:S03]  /*1a90*/  IMAD R0, R39, 0x2, R10 ;  /* 0x0000000227007824 */ /* 0x000fc600078e020a */
[----:B-----5:R5:W4:Y:S01]  /*1aa0*/  LDG.E.U16 R18, [R4.64] ;  /* 0x0000000604127981 */ /* 0x020b22000c1e1500 */
[-C--:B------:R-:W-:Y:S02]  /*1ab0*/  LEA R46, P1, R10, R26.reuse, 0x1 ;  /* 0x0000001a0a2e7211 */ /* 0x080fe400078208ff */
[----:B-----5:R-:W-:-:S04]  /*1ac0*/  LEA R4, P0, R14, R26, 0x1 ;  /* 0x0000001a0e047211 */ /* 0x020fc800078008ff */
[----:B------:R-:W-:Y:S02]  /*1ad0*/  LEA.HI.X.SX32 R5, R14, R23, 0x1, P0 ;  /* 0x000000170e057211 */ /* 0x000fe400000f0eff */
[----:B0-----:R-:W-:-:S03]  /*1ae0*/  LEA R2, P0, R11, R26, 0x1 ;  /* 0x0000001a0b027211 */ /* 0x001fc600078008ff */
[----:B------:R0:W5:Y:S01]  /*1af0*/  LDG.E.U16 R49, [R4.64] ;  /* 0x0000000604317981 */ /* 0x000162000c1e1500 */
[-C--:B------:R-:W-:Y:S02]  /*1b00*/  LEA.HI.X.SX32 R3, R11, R23.reuse, 0x1, P0 ;  /* 0x000000170b037211 */ /* 0x080fe400000f0eff */
[----:B------:R-:W-:-:S05]  /*1b10*/  LEA.HI.X.SX32 R47, R10, R23, 0x1, P1 ;  /* 0x000000170a2f7211 */ /* 0x000fca00008f0eff */
[----:B------:R-:W5:Y:S01]  /*1b20*/  LDG.E.U16 R46, [R46.64] ;  /* 0x000000062e2e7981 */ /* 0x000f62000c1e1500 */
[----:B0-----:R-:W-:-:S04]  /*1b30*/  LEA R4, P0, R0, R26, 0x1 ;  /* 0x0000001a00047211 */ /* 0x001fc800078008ff */
[----:B------:R-:W-:-:S05]  /*1b40*/  LEA.HI.X.SX32 R5, R0, R23, 0x1, P0 ;  /* 0x0000001700057211 */ /* 0x000fca00000f0eff */
[----:B------:R0:W5:Y:S04]  /*1b50*/  LDG.E.U16 R45, [R4.64] ;  /* 0x00000006042d7981 */ /* 0x000168000c1e1500 */
[----:B------:R-:W-:Y:S01]  /*1b60*/  STL [R1+0x43c], R53 ;  /* 0x00043c3501007387 */ /* 0x000fe20000100800 */
[----:B-1----:R-:W-:-:S05]  /*1b70*/  LEA R6, R39, R0, 0x1 ;  /* 0x0000000027067211 */ /* 0x002fca00078e08ff */
[----:B------:R-:W-:-:S04]  /*1b80*/  IMAD R7, R39, 0x2, R6 ;  /* 0x0000000227077824 */ /* 0x000fc800078e0206 */
[----:B------:R-:W-:-:S04]  /*1b90*/  IMAD R13, R39, 0x2, R7 ;  /* 0x00000002270d7824 */ /* 0x000fc800078e0207 */
[----:B------:R-:W-:Y:S01]  /*1ba0*/  IMAD R12, R39, 0x2, R13 ;  /* 0x00000002270c7824 */ /* 0x000fe200078e020d */
[----:B--2---:R-:W-:Y:S04]  /*1bb0*/  STL [R1+0x440], R52 ;  /* 0x0004403401007387 */ /* 0x004fe80000100800 */
[----:B---3--:R-:W-:Y:S04]  /*1bc0*/  STL [R1+0x444], R50 ;  /* 0x0004443201007387 */ /* 0x008fe80000100800 */
[----:B----4-:R1:W-:Y:S04]  /*1bd0*/  STL [R1+0x54], R17 ;  /* 0x0000541101007387 */ /* 0x0103e80000100800 */
[----:B-1----:R1:W2:Y:S02]  /*1be0*/  LDG.E.U16 R17, [R2.64] ;  /* 0x0000000602117981 */ /* 0x0022a4000c1e1500 */
[----:B-1----:R-:W-:-:S04]  /*1bf0*/  LEA R2, P0, R6, R26, 0x1 ;  /* 0x0000001a06027211 */ /* 0x002fc800078008ff */
[-C--:B------:R-:W-:Y:S02]  /*1c00*/  LEA.HI.X.SX32 R3, R6, R23.reuse, 0x1, P0 ;  /* 0x0000001706037211 */ /* 0x080fe400000f0eff */
[----:B------:R-:W-:Y:S01]  /*1c10*/  LEA R6, P0, R7, R26, 0x1 ;  /* 0x0000001a07067211 */ /* 0x000fe200078008ff */
[----:B------:R-:W-:Y:S02]  /*1c20*/  IMAD R8, R39, 0x2, R12 ;  /* 0x0000000227087824 */ /* 0x000fe400078e020c */
[----:B------:R1:W3:Y:S01]  /*1c30*/  LDG.E.U16 R44, [R2.64] ;  /* 0x00000006022c7981 */ /* 0x0002e2000c1e1500 */
[----:B------:R-:W-:-:S05]  /*1c40*/  LEA.HI.X.SX32 R7, R7, R23, 0x1, P0 ;  /* 0x0000001707077211 */ /* 0x000fca00000f0eff */
[----:B------:R4:W3:Y:S01]  /*1c50*/  LDG.E.U16 R20, [R6.64] ;  /* 0x0000000606147981 */ /* 0x0008e2000c1e1500 */
[C---:B-1----:R-:W-:Y:S02]  /*1c60*/  LEA R2, P0, R12.reuse, R26, 0x1 ;  /* 0x0000001a0c027211 */ /* 0x042fe400078008ff */
[----:B------:R-:W-:Y:S02]  /*1c70*/  LEA R16, R39, R8, 0x1 ;  /* 0x0000000827107211 */ /* 0x000fe400078e08ff */
[----:B------:R-:W-:Y:S02]  /*1c80*/  LEA.HI.X.SX32 R3, R12, R23, 0x1, P0 ;  /* 0x000000170c037211 */ /* 0x000fe400000f0eff */
[----:B----4-:R-:W-:-:S03]  /*1c90*/  LEA R6, P0, R8, R26, 0x1 ;  /* 0x0000001a08067211 */ /* 0x010fc600078008ff */
[----:B------:R1:W4:Y:S01]  /*1ca0*/  LDG.E.U16 R12, [R2.64] ;  /* 0x00000006020c7981 */ /* 0x000322000c1e1500 */
[----:B------:R-:W-:-:S03]  /*1cb0*/  LEA.HI.X.SX32 R7, R8, R23, 0x1, P0 ;  /* 0x0000001708077211 */ /* 0x000fc600000f0eff */
[----:B-----5:R-:W-:Y:S01]  /*1cc0*/  STL [R1+0x448], R49 ;  /* 0x0004483101007387 */ /* 0x020fe20000100800 */
[----:B------:R-:W-:Y:S01]  /*1cd0*/  IMAD R9, R39, 0x2, R16 ;  /* 0x0000000227097824 */ /* 0x000fe200078e0210 */
[-C--:B0-----:R-:W-:Y:S02]  /*1ce0*/  LEA R4, P1, R13, R26.reuse, 0x1 ;  /* 0x0000001a0d047211 */ /* 0x081fe400078208ff */
[----:B------:R0:W5:Y:S01]  /*1cf0*/  LDG.E.U16 R6, [R6.64] ;  /* 0x0000000606067981 */ /* 0x000162000c1e1500 */
[----:B-1----:R-:W-:-:S04]  /*1d00*/  LEA R2, P0, R16, R26, 0x1 ;  /* 0x0000001a10027211 */ /* 0x002fc800078008ff */
[----:B------:R-:W-:Y:S01]  /*1d10*/  LEA.HI.X.SX32 R3, R16, R23, 0x1, P0 ;  /* 0x0000001710037211 */ /* 0x000fe200000f0eff */
[----:B------:R-:W-:Y:S04]  /*1d20*/  STL [R1+0x44c], R46 ;  /* 0x00044c2e01007387 */ /* 0x000fe80000100800 */
[----:B------:R1:W4:Y:S04]  /*1d30*/  LDG.E.U16 R61, [R2.64] ;  /* 0x00000006023d7981 */ /* 0x000328000c1e1500 */
[----:B------:R0:W-:Y:S04]  /*1d40*/  STL [R1+0x450], R45 ;  /* 0x0004502d01007387 */ /* 0x0001e80000100800 */
[----:B------:R1:W-:Y:S04]  /*1d50*/  STL [R1+0x3c], R18 ;  /* 0x00003c1201007387 */ /* 0x0003e80000100800 */
[----:B0-----:R-:W4:Y:S04]  /*1d60*/  LDL.LU R45, [R1+0xd0] ;  /* 0x0000d000012d7983 */ /* 0x001f280000300800 */
[----:B------:R-:W4:Y:S04]  /*1d70*/  LDL.LU R46, [R1+0xc4] ;  /* 0x0000c400012e7983 */ /* 0x000f280000300800 */
        /* <DEDUP_REMOVED lines=8> */
[----:B------:R-:W4:Y:S01]  /*1e00*/  LDL.LU R59, [R1+0x64] ;  /* 0x00006400013b7983 */ /* 0x000f220000300800 */
[----:B------:R-:W-:-:S04]  /*1e10*/  IMAD R14, R39, 0x2, R9 ;  /* 0x00000002270e7824 */ /* 0x000fc800078e0209 */
[----:B------:R-:W-:-:S04]  /*1e20*/  IMAD R11, R39, 0x2, R14 ;  /* 0x00000002270b7824 */ /* 0x000fc800078e020e */
[----:B------:R-:W-:-:S05]  /*1e30*/  IMAD R19, R39, 0x2, R11 ;  /* 0x0000000227137824 */ /* 0x000fca00078e020b */
[----:B------:R-:W-:-:S05]  /*1e40*/  LEA R15, R39, R19, 0x1 ;  /* 0x00000013270f7211 */ /* 0x000fca00078e08ff */
[----:B------:R-:W-:-:S04]  /*1e50*/  IMAD R0, R39, 0x2, R15 ;  /* 0x0000000227007824 */ /* 0x000fc800078e020f */
[----:B------:R-:W-:Y:S01]  /*1e60*/  IMAD R10, R39, 0x2, R0 ;  /* 0x00000002270a7824 */ /* 0x000fe200078e0200 */
[----:B------:R-:W-:-:S03]  /*1e70*/  LEA.HI.X.SX32 R5, R13, R23, 0x1, P1 ;  /* 0x000000170d057211 */ /* 0x000fc600008f0eff */
[----:B------:R-:W-:Y:S01]  /*1e80*/  IMAD R24, R39, 0x2, R10 ;  /* 0x0000000227187824 */ /* 0x000fe200078e020a */
[----:B------:R-:W-:Y:S01]  /*1e90*/  LEA R8, P1, R9, R26, 0x1 ;  /* 0x0000001a09087211 */ /* 0x000fe200078208ff */
[----:B------:R0:W4:Y:S02]  /*1ea0*/  LDG.E.U16 R21, [R4.64] ;  /* 0x0000000604157981 */ /* 0x000124000c1e1500 */
[----:B------:R-:W-:-:S05]  /*1eb0*/  IMAD R13, R39, 0x2, R24 ;  /* 0x00000002270d7824 */ /* 0x000fca00078e0218 */
[----:B-1----:R-:W-:-:S05]  /*1ec0*/  LEA R18, R39, R13, 0x1 ;  /* 0x0000000d27127211 */ /* 0x002fca00078e08ff */
[----:B------:R-:W-:-:S04]  /*1ed0*/  IMAD R22, R39, 0x2, R18 ;  /* 0x0000000227167824 */ /* 0x000fc800078e0212 */
[----:B------:R-:W-:Y:S01]  /*1ee0*/  IMAD R37, R39, 0x2, R22 ;  /* 0x0000000227257824 */ /* 0x000fe200078e0216 */
[CC--:B0-----:R-:W-:Y:S02]  /*1ef0*/  LEA R4, P0, R14.reuse, R26.reuse, 0x1 ;  /* 0x0000001a0e047211 */ /* 0x0c1fe400078008ff */
[-C--:B------:R-:W-:Y:S02]  /*1f00*/  LEA.HI.X.SX32 R9, R9, R23.reuse, 0x1, P1 ;  /* 0x0000001709097211 */ /* 0x080fe400008f0eff */
[----:B------:R-:W-:Y:S02]  /*1f10*/  LEA.HI.X.SX32 R5, R14, R23, 0x1, P0 ;  /* 0x000000170e057211 */ /* 0x000fe400000f0eff */
[----:B------:R-:W-:-:S04]  /*1f20*/  LEA R2, P0, R11, R26, 0x1 ;  /* 0x0000001a0b027211 */ /* 0x000fc800078008ff */
[----:B------:R-:W-:Y:S02]  /*1f30*/  LEA.HI.X.SX32 R3, R11, R23, 0x1, P0 ;  /* 0x000000170b037211 */ /* 0x000fe400000f0eff */
[----:B------:R0:W4:Y:S04]  /*1f40*/  LDG.E.U16 R11, [R4.64] ;  /* 0x00000006040b7981 */ /* 0x000128000c1e1500 */
[----:B0-----:R0:W4:Y:S01]  /*1f50*/  LDG.E.U16 R5, [R2.64] ;  /* 0x0000000602057981 */ /* 0x001122000c1e1500 */
[----:B------:R-:W-:-:S04]  /*1f60*/  LEA R14, P1, R15, R26, 0x1 ;  /* 0x0000001a0f0e7211 */ /* 0x000fc800078208ff */
[----:B------:R-:W-:Y:S01]  /*1f70*/  LEA.HI.X.SX32 R15, R15, R23, 0x1, P1 ;  /* 0x000000170f0f7211 */ /* 0x000fe200008f0eff */
[----:B--2---:R1:W-:Y:S04]  /*1f80*/  STL [R1+0x28], R17 ;  /* 0x0000281101007387 */ /* 0x0043e80000100800 */
[----:B------:R-:W2:Y:S01]  /*1f90*/  LDL.LU R60, [R1+0x4] ;  /* 0x00000400013c7983 */ /* 0x000ea20000300800 */
[----:B-1----:R-:W-:-:S04]  /*1fa0*/  IMAD R17, R39, 0x2, R37 ;  /* 0x0000000227117824 */ /* 0x002fc800078e0225 */
[----:B------:R-:W-:-:S05]  /*1fb0*/  IMAD R33, R39, 0x2, R17 ;  /* 0x0000000227217824 */ /* 0x000fca00078e0211 */
[----:B------:R-:W-:-:S05]  /*1fc0*/  LEA R43, R39, R33, 0x1 ;  /* 0x00000021272b7211 */ /* 0x000fca00078e08ff */
[----:B------:R-:W-:-:S04]  /*1fd0*/  IMAD R34, R39, 0x2, R43 ;  /* 0x0000000227227824 */ /* 0x000fc800078e022b */
[C---:B------:R-:W-:Y:S01]  /*1fe0*/  IMAD R16, R39.reuse, 0x2, R34 ;  /* 0x0000000227107824 */ /* 0x040fe200078e0222 */
[----:B---3--:R1:W-:Y:S03]  /*1ff0*/  STL [R1+0x14], R20 ;  /* 0x0000141401007387 */ /* 0x0083e60000100800 */
[----:B------:R-:W-:-:S04]  /*2000*/  IMAD R7, R39, 0x2, R16 ;  /* 0x0000000227077824 */ /* 0x000fc800078e0210 */
[C---:B------:R-:W-:Y:S01]  /*2010*/  IMAD R40, R39.reuse, 0x2, R7 ;  /* 0x0000000227287824 */ /* 0x040fe200078e0207 */
[----:B-1----:R1:W3:Y:S04]  /*2020*/  LDG.E.U16 R20, [R8.64] ;  /* 0x0000000608147981 */ /* 0x0022e8000c1e1500 */
[----:B------:R-:W-:Y:S02]  /*2030*/  LEA R27, R39, R40, 0x1 ;  /* 0x00000028271b7211 */ /* 0x000fe400078e08ff */
[----:B-1----:R-:W-:-:S04]  /*2040*/  LEA R8, P0, R19, R26, 0x1 ;  /* 0x0000001a13087211 */ /* 0x002fc800078008ff */
[-C--:B------:R-:W-:Y:S02]  /*2050*/  LEA.HI.X.SX32 R9, R19, R23.reuse, 0x1, P0 ;  /* 0x0000001713097211 */ /* 0x080fe400000f0eff */
[C---:B0-----:R-:W-:Y:S01]  /*2060*/  LEA R2, P0, R0.reuse, R26, 0x1 ;  /* 0x0000001a00027211 */ /* 0x041fe200078008ff */
[----:B------:R0:W2:Y:S03]  /*2070*/  LDG.E.U16 R19, [R14.64] ;  /* 0x000000060e137981 */ /* 0x0000a6000c1e1500 */
[----:B------:R-:W-:Y:S01]  /*2080*/  LEA.HI.X.SX32 R3, R0, R23, 0x1, P0 ;  /* 0x0000001700037211 */ /* 0x000fe200000f0eff */
[C---:B------:R-:W-:Y:S01]  /*2090*/  IMAD R0, R39.reuse, 0x2, R27 ;  /* 0x0000000227007824 */ /* 0x040fe200078e021b */
[----:B------:R1:W2:Y:S03]  /*20a0*/  LDG.E.U16 R57, [R8.64] ;  /* 0x0000000608397981 */ /* 0x0002a6000c1e1500 */
[----:B------:R-:W-:-:S04]  /*20b0*/  IMAD R47, R39, 0x2, R0 ;  /* 0x00000002272f7824 */ /* 0x000fc800078e0200 */
[----:B------:R-:W-:Y:S01]  /*20c0*/  IMAD R42, R39, 0x2, R47 ;  /* 0x00000002272a7824 */ /* 0x000fe200078e022f */
[----:B-1----:R-:W-:-:S03]  /*20d0*/  LEA R8, P0, R10, R26, 0x1 ;  /* 0x0000001a0a087211 */ /* 0x002fc600078008ff */
[----:B------:R-:W-:Y:S01]  /*20e0*/  IMAD R25, R39, 0x2, R42 ;  /* 0x0000000227197824 */ /* 0x000fe200078e022a */
[----:B------:R-:W-:Y:S02]  /*20f0*/  LEA.HI.X.SX32 R9, R10, R23, 0x1, P0 ;  /* 0x000000170a097211 */ /* 0x000fe400000f0eff */
[----:B------:R1:W2:Y:S01]  /*2100*/  LDG.E.U16 R10, [R2.64] ;  /* 0x00000006020a7981 */ /* 0x0002a2000c1e1500 */
[----:B0-----:R-:W-:-:S03]  /*2110*/  LEA R14, P0, R24, R26, 0x1 ;  /* 0x0000001a180e7211 */ /* 0x001fc600078008ff */
[----:B------:R0:W2:Y:S01]  /*2120*/  LDG.E.U16 R4, [R8.64] ;  /* 0x0000000608047981 */ /* 0x0000a2000c1e1500 */
[----:B-1----:R-:W-:-:S04]  /*2130*/  LEA R2, P1, R13, R26, 0x1 ;  /* 0x0000001a0d027211 */ /* 0x002fc800078208ff */
[----:B------:R-:W-:Y:S02]  /*2140*/  LEA.HI.X.SX32 R3, R13, R23, 0x1, P1 ;  /* 0x000000170d037211 */ /* 0x000fe400008f0eff */
[C---:B------:R-:W-:Y:S02]  /*2150*/  LEA R13, R39.reuse, R25, 0x1 ;  /* 0x00000019270d7211 */ /* 0x040fe400078e08ff */
[-C--:B------:R-:W-:Y:S02]  /*2160*/  LEA.HI.X.SX32 R15, R24, R23.reuse, 0x1, P0 ;  /* 0x00000017180f7211 */ /* 0x080fe400000f0eff */
[C---:B0-----:R-:W-:Y:S01]  /*2170*/  LEA R8, P0, R18.reuse, R26, 0x1 ;  /* 0x0000001a12087211 */ /* 0x041fe200078008ff */
[C---:B------:R-:W-:Y:S02]  /*2180*/  IMAD R35, R39.reuse, 0x2, R13 ;  /* 0x0000000227237824 */ /* 0x040fe400078e020d */
[----:B------:R0:W2:Y:S01]  /*2190*/  LDG.E.U16 R51, [R14.64] ;  /* 0x000000060e337981 */ /* 0x0000a2000c1e1500 */
[----:B------:R-:W-:Y:S01]  /*21a0*/  LEA.HI.X.SX32 R9, R18, R23, 0x1, P0 ;  /* 0x0000001712097211 */ /* 0x000fe200000f0eff */
[----:B------:R-:W-:-:S02]  /*21b0*/  IMAD R41, R39, 0x2, R35 ;  /* 0x0000000227297824 */ /* 0x000fc400078e0223 */
[----:B------:R1:W2:Y:S02]  /*21c0*/  LDG.E.U16 R18, [R2.64] ;  /* 0x0000000602127981 */ /* 0x0002a4000c1e1500 */
[C---:B------:R-:W-:Y:S02]  /*21d0*/  IMAD R24, R39.reuse, 0x2, R41 ;  /* 0x0000000227187824 */ /* 0x040fe400078e0229 */
[----:B------:R0:W2:Y:S01]  /*21e0*/  LDG.E.U16 R9, [R8.64] ;  /* 0x0000000608097981 */ /* 0x0000a2000c1e1500 */
[----:B-1----:R-:W-:Y:S01]  /*21f0*/  LEA R2, P0, R22, R26, 0x1 ;  /* 0x0000001a16027211 */ /* 0x002fe200078008ff */
[----:B0-----:R-:W-:-:S03]  /*2200*/  IMAD R8, R39, 0x2, R24 ;  /* 0x0000000227087824 */ /* 0x001fc600078e0218 */
[-C--:B------:R-:W-:Y:S02]  /*2210*/  LEA.HI.X.SX32 R3, R22, R23.reuse, 0x1, P0 ;  /* 0x0000001716037211 */ /* 0x080fe400000f0eff */
[----:B------:R-:W-:Y:S02]  /*2220*/  LEA R36, R39, R8, 0x1 ;  /* 0x0000000827247211 */ /* 0x000fe400078e08ff */
[-C--:B------:R-:W-:Y:S02]  /*2230*/  LEA R14, P1, R17, R26.reuse, 0x1 ;  /* 0x0000001a110e7211 */ /* 0x080fe400078208ff */
[----:B------:R0:W2:Y:S01]  /*2240*/  LDG.E.U16 R3, [R2.64] ;  /* 0x0000000602037981 */ /* 0x0000a2000c1e1500 */
[CC--:B------:R-:W-:Y:S01]  /*2250*/  LEA R30, P0, R16.reuse, R26.reuse, 0x1 ;  /* 0x0000001a101e7211 */ /* 0x0c0fe200078008ff */
[----:B------:R-:W-:Y:S01]  /*2260*/  IMAD R38, R39, 0x2, R36 ;  /* 0x0000000227267824 */ /* 0x000fe200078e0224 */
[-C--:B------:R-:W-:Y:S02]  /*2270*/  LEA.HI.X.SX32 R15, R17, R23.reuse, 0x1, P1 ;  /* 0x00000017110f7211 */ /* 0x080fe400008f0eff */
[-C--:B------:R-:W-:Y:S01]  /*2280*/  LEA.HI.X.SX32 R31, R16, R23.reuse, 0x1, P0 ;  /* 0x00000017101f7211 */ /* 0x080fe200000f0eff */
[C---:B------:R-:W-:Y:S01]  /*2290*/  IMAD R22, R39.reuse, 0x2, R38 ;  /* 0x0000000227167824 */ /* 0x040fe200078e0226 */
[CC--:B------:R-:W-:Y:S01]  /*22a0*/  LEA R28, P0, R0.reuse, R26.reuse, 0x1 ;  /* 0x0000001a001c7211 */ /* 0x0c0fe200078008ff */
[----:B------:R1:W2:Y:S02]  /*22b0*/  LDG.E.U16 R17, [R14.64] ;  /* 0x000000060e117981 */ /* 0x0002a4000c1e1500 */
[----:B------:R-:W-:Y:S01]  /*22c0*/  IMAD R48, R39, 0x2, R22 ;  /* 0x0000000227307824 */ /* 0x000fe200078e0216 */
[----:B------:R-:W-:Y:S01]  /*22d0*/  LEA.HI.X.SX32 R29, R0, R23, 0x1, P0 ;  /* 0x00000017001d7211 */ /* 0x000fe200000f0eff */
[----:B------:R0:W2:Y:S04]  /*22e0*/  LDG.E.U16 R16, [R30.64] ;  /* 0x000000061e107981 */ /* 0x0000a8000c1e1500 */
[----:B------:R0:W2:Y:S01]  /*22f0*/  LDG.E.U16 R0, [R28.64] ;  /* 0x000000061c007981 */ /* 0x0000a2000c1e1500 */
[----:B-1----:R-:W-:-:S04]  /*2300*/  LEA R14, P1, R13, R26, 0x1 ;  /* 0x0000001a0d0e7211 */ /* 0x002fc800078208ff */
[-C--:B------:R-:W-:Y:S02]  /*2310*/  LEA.HI.X.SX32 R15, R13, R23.reuse, 0x1, P1 ;  /* 0x000000170d0f7211 */ /* 0x080fe400008f0eff */
[-C--:B0-----:R-:W-:Y:S02]  /*2320*/  LEA R28, P1, R48, R26.reuse, 0x1 ;  /* 0x0000001a301c7211 */ /* 0x081fe400078208ff */
[-C--:B------:R-:W-:Y:S02]  /*2330*/  LEA R30, P0, R8, R26.reuse, 0x1 ;  /* 0x0000001a081e7211 */ /* 0x080fe400078008ff */
[----:B------:R0:W2:Y:S01]  /*2340*/  LDG.E.U16 R15, [R14.64] ;  /* 0x000000060e0f7981 */ /* 0x0000a2000c1e1500 */
[-C--:B------:R-:W-:Y:S02]  /*2350*/  LEA.HI.X.SX32 R29, R48, R23.reuse, 0x1, P1 ;  /* 0x00000017301d7211 */ /* 0x080fe400008f0eff */
[-C--:B------:R-:W-:Y:S02]  /*2360*/  LEA.HI.X.SX32 R31, R8, R23.reuse, 0x1, P0 ;  /* 0x00000017081f7211 */ /* 0x080fe400000f0eff */
[C---:B------:R-:W-:Y:S01]  /*2370*/  LEA R32, P0, R33.reuse, R26, 0x1 ;  /* 0x0000001a21207211 */ /* 0x040fe200078008ff */
[----:B------:R1:W2:Y:S03]  /*2380*/  LDG.E.U16 R13, [R28.64] ;  /* 0x000000061c0d7981 */ /* 0x0002a6000c1e1500 */
[----:B------:R-:W-:Y:S01]  /*2390*/  LEA.HI.X.SX32 R33, R33, R23, 0x1, P0 ;  /* 0x0000001721217211 */ /* 0x000fe200000f0eff */
[----:B0-----:R0:W2:Y:S01]  /*23a0*/  LDG.E.U16 R14, [R30.64] ;  /* 0x000000061e0e7981 */ /* 0x0010a2000c1e1500 */
[----:B------:R-:W-:-:S03]  /*23b0*/  IMAD R48, R39, 0x2, R48 ;  /* 0x0000000227307824 */ /* 0x000fc600078e0230 */
[----:B------:R4:W2:Y:S01]  /*23c0*/  LDG.E.U16 R8, [R32.64] ;  /* 0x0000000620087981 */ /* 0x0008a2000c1e1500 */
[----:B-1----:R-:W-:-:S04]  /*23d0*/  LEA R28, P1, R7, R26, 0x1 ;  /* 0x0000001a071c7211 */ /* 0x002fc800078208ff */
[----:B------:R-:W-:Y:S02]  /*23e0*/  LEA.HI.X.SX32 R29, R7, R23, 0x1, P1 ;  /* 0x00000017071d7211 */ /* 0x000fe400008f0eff */
[----:B0-----:R-:W-:-:S03]  /*23f0*/  LEA R30, P0, R47, R26, 0x1 ;  /* 0x0000001a2f1e7211 */ /* 0x001fc600078008ff */
[----:B------:R0:W2:Y:S01]  /*2400*/  LDG.E.U16 R7, [R28.64] ;  /* 0x000000061c077981 */ /* 0x0000a2000c1e1500 */
[----:B------:R-:W-:-:S05]  /*2410*/  LEA.HI.X.SX32 R31, R47, R23, 0x1, P0 ;  /* 0x000000172f1f7211 */ /* 0x000fca00000f0eff */
[----:B------:R1:W2:Y:S01]  /*2420*/  LDG.E.U16 R2, [R30.64] ;  /* 0x000000061e027981 */ /* 0x0002a2000c1e1500 */
[----:B0-----:R-:W-:-:S04]  /*2430*/  LEA R28, P0, R35, R26, 0x1 ;  /* 0x0000001a231c7211 */ /* 0x001fc800078008ff */
[-C--:B------:R-:W-:Y:S02]  /*2440*/  LEA.HI.X.SX32 R29, R35, R23.reuse, 0x1, P0 ;  /* 0x00000017231d7211 */ /* 0x080fe400000f0eff */
[-C--:B-1----:R-:W-:Y:S02]  /*2450*/  LEA R30, P1, R36, R26.reuse, 0x1 ;  /* 0x0000001a241e7211 */ /* 0x082fe400078208ff */
[----:B----4-:R-:W-:Y:S01]  /*2460*/  LEA R32, P0, R48, R26, 0x1 ;  /* 0x0000001a30207211 */ /* 0x010fe200078008ff */
[----:B------:R0:W4:Y:S01]  /*2470*/  LDG.E.U16 R35, [R28.64] ;  /* 0x000000061c237981 */ /* 0x000122000c1e1500 */
[-C--:B------:R-:W-:Y:S02]  /*2480*/  LEA.HI.X.SX32 R31, R36, R23.reuse, 0x1, P1 ;  /* 0x00000017241f7211 */ /* 0x080fe400008f0eff */
[----:B------:R-:W-:-:S03]  /*2490*/  LEA.HI.X.SX32 R33, R48, R23, 0x1, P0 ;  /* 0x0000001730217211 */ /* 0x000fc600000f0eff */
[----:B------:R1:W2:Y:S01]  /*24a0*/  LDG.E.U16 R36, [R30.64] ;  /* 0x000000061e247981 */ /* 0x0002a2000c1e1500 */
[----:B0-----:R-:W-:-:S03]  /*24b0*/  LEA R28, P0, R43, R26, 0x1 ;  /* 0x0000001a2b1c7211 */ /* 0x001fc600078008ff */
[----:B------:R0:W2:Y:S01]  /*24c0*/  LDG.E.U16 R32, [R32.64] ;  /* 0x0000000620207981 */ /* 0x0000a2000c1e1500 */
[----:B------:R-:W-:Y:S02]  /*24d0*/  LEA.HI.X.SX32 R29, R43, R23, 0x1, P0 ;  /* 0x000000172b1d7211 */ /* 0x000fe400000f0eff */
[----:B-1----:R-:W-:-:S04]  /*24e0*/  LEA R30, P0, R40, R26, 0x1 ;  /* 0x0000001a281e7211 */ /* 0x002fc800078008ff */
[----:B------:R-:W-:Y:S01]  /*24f0*/  LEA.HI.X.SX32 R31, R40, R23, 0x1, P0 ;  /* 0x00000017281f7211 */ /* 0x000fe200000f0eff */
[----:B0-----:R0:W2:Y:S04]  /*2500*/  LDG.E.U16 R33, [R28.64] ;  /* 0x000000061c217981 */ /* 0x0010a8000c1e1500 */
[----:B------:R1:W2:Y:S01]  /*2510*/  LDG.E.U16 R40, [R30.64] ;  /* 0x000000061e287981 */ /* 0x0002a2000c1e1500 */
[----:B0-----:R-:W-:-:S04]  /*2520*/  LEA R28, P0, R42, R26, 0x1 ;  /* 0x0000001a2a1c7211 */ /* 0x001fc800078008ff */
[-C--:B------:R-:W-:Y:S02]  /*2530*/  LEA.HI.X.SX32 R29, R42, R23.reuse, 0x1, P0 ;  /* 0x000000172a1d7211 */ /* 0x080fe400000f0eff */
[----:B-1----:R-:W-:Y:S02]  /*2540*/  LEA R30, P0, R41, R26, 0x1 ;  /* 0x0000001a291e7211 */ /* 0x002fe400078008ff */
[----:B------:R-:W-:Y:S02]  /*2550*/  LEA R48, R39, R48, 0x1 ;  /* 0x0000003027307211 */ /* 0x000fe400078e08ff */
[----:B------:R-:W-:Y:S02]  /*2560*/  LEA.HI.X.SX32 R31, R41, R23, 0x1, P0 ;  /* 0x00000017291f7211 */ /* 0x000fe400000f0eff */
[----:B------:R0:W2:Y:S01]  /*2570*/  LDG.E.U16 R41, [R28.64] ;  /* 0x000000061c297981 */ /* 0x0000a2000c1e1500 */
[----:B------:R-:W-:-:S03]  /*2580*/  IMAD R43, R39, 0x2, R48 ;  /* 0x00000002272b7824 */ /* 0x000fc600078e0230 */
[----:B------:R1:W2:Y:S01]  /*2590*/  LDG.E.U16 R42, [R30.64] ;  /* 0x000000061e2a7981 */ /* 0x0002a2000c1e1500 */
[-C--:B0-----:R-:W-:Y:S02]  /*25a0*/  LEA R28, P0, R38, R26.reuse, 0x1 ;  /* 0x0000001a261c7211 */ /* 0x081fe400078008ff */
[----:B-1----:R-:W-:Y:S02]  /*25b0*/  LEA R30, P1, R48, R26, 0x1 ;  /* 0x0000001a301e7211 */ /* 0x002fe400078208ff */
[-C--:B------:R-:W-:Y:S02]  /*25c0*/  LEA.HI.X.SX32 R29, R38, R23.reuse, 0x1, P0 ;  /* 0x00000017261d7211 */ /* 0x080fe400000f0eff */
[----:B------:R-:W-:-:S03]  /*25d0*/  LEA.HI.X.SX32 R31, R48, R23, 0x1, P1 ;  /* 0x00000017301f7211 */ /* 0x000fc600008f0eff */
[----:B------:R0:W2:Y:S04]  /*25e0*/  LDG.E.U16 R38, [R28.64] ;  /* 0x000000061c267981 */ /* 0x0000a8000c1e1500 */
[----:B------:R1:W2:Y:S01]  /*25f0*/  LDG.E.U16 R39, [R30.64] ;  /* 0x000000061e277981 */ /* 0x0002a2000c1e1500 */
[----:B0-----:R-:W-:-:S03]  /*2600*/  LEA R28, P1, R43, R26, 0x1 ;  /* 0x0000001a2b1c7211 */ /* 0x001fc600078208ff */
[----:B------:R-:W0:Y:S01]  /*2610*/  S2R R48, SR_TID.X ;  /* 0x0000000000307919 */ /* 0x000e220000002100 */
[----:B-1----:R-:W-:Y:S02]  /*2620*/  LEA R30, P0, R37, R26, 0x1 ;  /* 0x0000001a251e7211 */ /* 0x002fe400078008ff */
[-C--:B------:R-:W-:Y:S02]  /*2630*/  LEA.HI.X.SX32 R29, R43, R23.reuse, 0x1, P1 ;  /* 0x000000172b1d7211 */ /* 0x080fe400008f0eff */
[----:B------:R-:W-:-:S03]  /*2640*/  LEA.HI.X.SX32 R31, R37, R23, 0x1, P0 ;  /* 0x00000017251f7211 */ /* 0x000fc600000f0eff */
[----:B------:R1:W2:Y:S04]  /*2650*/  LDG.E.U16 R37, [R28.64] ;  /* 0x000000061c257981 */ /* 0x0002a8000c1e1500 */
[----:B------:R0:W2:Y:S01]  /*2660*/  LDG.E.U16 R43, [R30.64] ;  /* 0x000000061e2b7981 */ /* 0x0000a2000c1e1500 */
[CC--:B-1----:R-:W-:Y:S02]  /*2670*/  LEA R28, P0, R34.reuse, R26.reuse, 0x1 ;  /* 0x0000001a221c7211 */ /* 0x0c2fe400078008ff */
[C---:B0-----:R-:W-:Y:S02]  /*2680*/  LEA R30, P1, R27.reuse, R26, 0x1 ;  /* 0x0000001a1b1e7211 */ /* 0x041fe400078208ff */
[-C--:B------:R-:W-:Y:S02]  /*2690*/  LEA.HI.X.SX32 R29, R34, R23.reuse, 0x1, P0 ;  /* 0x00000017221d7211 */ /* 0x080fe400000f0eff */
[----:B------:R-:W-:-:S03]  /*26a0*/  LEA.HI.X.SX32 R31, R27, R23, 0x1, P1 ;  /* 0x000000171b1f7211 */ /* 0x000fc600008f0eff */
[----:B------:R0:W2:Y:S04]  /*26b0*/  LDG.E.U16 R34, [R28.64] ;  /* 0x000000061c227981 */ /* 0x0000a8000c1e1500 */
[----:B------:R1:W2:Y:S01]  /*26c0*/  LDG.E.U16 R47, [R30.64] ;  /* 0x000000061e2f7981 */ /* 0x0002a2000c1e1500 */
[CC--:B0-----:R-:W-:Y:S02]  /*26d0*/  LEA R28, P0, R25.reuse, R26.reuse, 0x1 ;  /* 0x0000001a191c7211 */ /* 0x0c1fe400078008ff */
[-C--:B-1----:R-:W-:Y:S02]  /*26e0*/  LEA R30, P1, R24, R26.reuse, 0x1 ;  /* 0x0000001a181e7211 */ /* 0x082fe400078208ff */
[----:B------:R-:W-:Y:S02]  /*26f0*/  LEA.HI.X.SX32 R29, R25, R23, 0x1, P0 ;  /* 0x00000017191d7211 */ /* 0x000fe400000f0eff */
[----:B------:R-:W-:-:S02]  /*2700*/  LEA R26, P0, R22, R26, 0x1 ;  /* 0x0000001a161a7211 */ /* 0x000fc400078008ff */
[-C--:B------:R-:W-:Y:S01]  /*2710*/  LEA.HI.X.SX32 R31, R24, R23.reuse, 0x1, P1 ;  /* 0x00000017181f7211 */ /* 0x080fe200008f0eff */
[----:B------:R0:W-:Y:S01]  /*2720*/  STL [R1+0x420], R61 ;  /* 0x0004203d01007387 */ /* 0x0001e20000100800 */
[----:B------:R-:W-:Y:S02]  /*2730*/  LOP3.LUT R24, R48, 0xff, RZ, 0xc0, !PT ;  /* 0x000000ff30187812 */ /* 0x000fe400078ec0ff */
[----:B------:R-:W-:Y:S01]  /*2740*/  LEA.HI.X.SX32 R27, R22, R23, 0x1, P0 ;  /* 0x00000017161b7211 */ /* 0x000fe200000f0eff */
[----:B------:R-:W2:Y:S01]  /*2750*/  LDL.LU R25, [R1+0x10] ;  /* 0x0000100001197983 */ /* 0x000ea20000300800 */
[----:B------:R-:W-:Y:S01]  /*2760*/  SHF.R.S32.HI R23, RZ, 0x8, R48 ;  /* 0x00000008ff177819 */ /* 0x000fe20000011430 */
[----:B------:R-:W-:Y:S02]  /*2770*/  IMAD.SHL.U32 R22, R24, 0x2, RZ ;  /* 0x0000000218167824 */ /* 0x000fe400078e00ff */
[----:B------:R1:W2:Y:S01]  /*2780*/  LDG.E.U16 R28, [R28.64] ;  /* 0x000000061c1c7981 */ /* 0x0002a2000c1e1500 */
[----:B------:R-:W-:-:S03]  /*2790*/  SGXT R23, R23, 0x1 ;  /* 0x000000011717781a */ /* 0x000fc60000000200 */
[----:B------:R3:W2:Y:S01]  /*27a0*/  LDG.E.U16 R30, [R30.64] ;  /* 0x000000061e1e7981 */ /* 0x0006a2000c1e1500 */
[----:B0-----:R-:W-:-:S03]  /*27b0*/  LOP3.LUT R61, R22, 0x210, R23, 0x78, !PT ;  /* 0x00000210163d7812 */ /* 0x001fc600078e7817 */
[----:B------:R0:W2:Y:S04]  /*27c0*/  LDG.E.U16 R26, [R26.64] ;  /* 0x000000061a1a7981 */ /* 0x0000a8000c1e1500 */
[----:B-1----:R-:W2:Y:S04]  /*27d0*/  LDL.LU R29, [R1+0x20] ;  /* 0x00002000011d7983 */ /* 0x002ea80000300800 */
[----:B---3--:R-:W3:Y:S04]  /*27e0*/  LDL.LU R31, [R1+0x30] ;  /* 0x00003000011f7983 */ /* 0x008ee80000300800 */
[----:B0-----:R-:W2:Y:S04]  /*27f0*/  LDL.LU R27, [R1+0x40] ;  /* 0x00004000011b7983 */ /* 0x001ea80000300800 */
[----:B------:R-:W2:Y:S04]  /*2800*/  LDL.LU R22, [R1+0x5c] ;  /* 0x00005c0001167983 */ /* 0x000ea80000300800 */
[----:B------:R-:W3:Y:S04]  /*2810*/  LDL.LU R23, [R1+0x4c] ;  /* 0x00004c0001177983 */ /* 0x000ee80000300800 */
[----:B------:R0:W-:Y:S04]  /*2820*/  STS.U16 [R61], R45 ;  /* 0x0000002d3d007388 */ /* 0x0001e80000000400 */
[----:B------:R1:W-:Y:S04]  /*2830*/  STS.U16 [R61+0x1000], R46 ;  /* 0x0010002e3d007388 */ /* 0x0003e80000000400 */
[----:B------:R5:W-:Y:S04]  /*2840*/  STS.U16 [R61+0x2000], R49 ;  /* 0x002000313d007388 */ /* 0x000be80000000400 */
[----:B0-----:R-:W4:Y:S04]  /*2850*/  LDL.LU R45, [R1+0x450] ;  /* 0x00045000012d7983 */ /* 0x001f280000300800 */
[----:B-1----:R-:W4:Y:S04]  /*2860*/  LDL.LU R46, [R1+0x44c] ;  /* 0x00044c00012e7983 */ /* 0x002f280000300800 */
[----:B-----5:R-:W5:Y:S04]  /*2870*/  LDL.LU R49, [R1+0x448] ;  /* 0x0004480001317983 */ /* 0x020f680000300800 */
[----:B------:R0:W-:Y:S04]  /*2880*/  STS.U16 [R61+0x3000], R50 ;  /* 0x003000323d007388 */ /* 0x0001e80000000400 */
[----:B------:R1:W-:Y:S04]  /*2890*/  STS.U16 [R61+0x4000], R52 ;  /* 0x004000343d007388 */ /* 0x0003e80000000400 */
[----:B------:R1:W-:Y:S04]  /*28a0*/  STS.U16 [R61+0x5000], R53 ;  /* 0x005000353d007388 */ /* 0x0003e80000000400 */
[----:B0-----:R-:W4:Y:S04]  /*28b0*/  LDL.LU R50, [R1+0x444] ;  /* 0x0004440001327983 */ /* 0x001f280000300800 */
[----:B-1----:R-:W4:Y:S04]  /*28c0*/  LDL.LU R52, [R1+0x440] ;  /* 0x0004400001347983 */ /* 0x002f280000300800 */
[----:B------:R-:W4:Y:S04]  /*28d0*/  LDL.LU R53, [R1+0x43c] ;  /* 0x00043c0001357983 */ /* 0x000f280000300800 */
        /* <DEDUP_REMOVED lines=8> */
[----:B0-----:R-:W4:Y:S04]  /*2960*/  LDL.LU R58, [R1+0x42c] ;  /* 0x00042c00013a7983 */ /* 0x001f280000300800 */
[----:B-1----:R-:W4:Y:S04]  /*2970*/  LDL.LU R59, [R1+0x428] ;  /* 0x00042800013b7983 */ /* 0x002f280000300800 */
[----:B--2---:R0:W-:Y:S04]  /*2980*/  STS.U16 [R61+0xb000], R22 ;  /* 0x00b000163d007388 */ /* 0x0041e80000000400 */
[----:B---3--:R1:W-:Y:S04]  /*2990*/  STS.U16 [R61+0xc000], R23 ;  /* 0x00c000173d007388 */ /* 0x0083e80000000400 */
[----:B------:R2:W-:Y:S04]  /*29a0*/  STS.U16 [R61+0xd000], R27 ;  /* 0x00d0001b3d007388 */ /* 0x0005e80000000400 */
[----:B0-----:R-:W2:Y:S04]  /*29b0*/  LDL.LU R22, [R1+0x48] ;  /* 0x0000480001167983 */ /* 0x001ea80000300800 */
[----:B------:R0:W-:Y:S04]  /*29c0*/  STS.U16 [R61+0xe000], R31 ;  /* 0x00e0001f3d007388 */ /* 0x0001e80000000400 */
[----:B-1----:R-:W2:Y:S04]  /*29d0*/  LDL.LU R23, [R1+0x38] ;  /* 0x0000380001177983 */ /* 0x002ea80000300800 */
[----:B------:R1:W-:Y:S04]  /*29e0*/  STS.U16 [R61+0xf000], R29 ;  /* 0x00f0001d3d007388 */ /* 0x0003e80000000400 */
[----:B--2---:R-:W2:Y:S04]  /*29f0*/  LDL.LU R27, [R1+0x2c] ;  /* 0x00002c00011b7983 */ /* 0x004ea80000300800 */
[----:B------:R1:W-:Y:S04]  /*2a00*/  STS.U16 [R61+0x10000], R25 ;  /* 0x010000193d007388 */ /* 0x0003e80000000400 */
[----:B0-----:R-:W2:Y:S04]  /*2a10*/  LDL.LU R31, [R1+0x1c] ;  /* 0x00001c00011f7983 */ /* 0x001ea80000300800 */
[----:B------:R-:W-:Y:S04]  /*2a20*/  STS.U16 [R61+0x11000], R60 ;  /* 0x0110003c3d007388 */ /* 0x000fe80000000400 */
[----:B-1----:R-:W2:Y:S04]  /*2a30*/  LDL.LU R29, [R1+0xc] ;  /* 0x00000c00011d7983 */ /* 0x002ea80000300800 */
[----:B------:R-:W2:Y:S04]  /*2a40*/  LDL.LU R25, [R1] ;  /* 0x0000000001197983 */ /* 0x000ea80000300800 */
[----:B----4-:R0:W-:Y:S04]  /*2a50*/  STS.U16 [R61+0x12000], R59 ;  /* 0x0120003b3d007388 */ /* 0x0101e80000000400 */
[----:B------:R1:W-:Y:S04]  /*2a60*/  STS.U16 [R61+0x13000], R55 ;  /* 0x013000373d007388 */ /* 0x0003e80000000400 */
[----:B------:R4:W-:Y:S04]  /*2a70*/  STS.U16 [R61+0x14000], R52 ;  /* 0x014000343d007388 */ /* 0x0009e80000000400 */
[----:B0-----:R-:W2:Y:S04]  /*2a80*/  LDL.LU R59, [R1+0x58] ;  /* 0x00005800013b7983 */ /* 0x001ea80000300800 */
[----:B-1----:R-:W2:Y:S04]  /*2a90*/  LDL.LU R55, [R1+0x60] ;  /* 0x0000600001377983 */ /* 0x002ea80000300800 */
[----:B----4-:R-:W4:Y:S04]  /*2aa0*/  LDL.LU R52, [R1+0x6c] ;  /* 0x00006c0001347983 */ /* 0x010f280000300800 */
[----:B------:R0:W-:Y:S04]  /*2ab0*/  STS.U16 [R61+0x15000], R46 ;  /* 0x0150002e3d007388 */ /* 0x0001e80000000400 */
[----:B------:R1:W-:Y:S04]  /*2ac0*/  STS.U16 [R61+0x16000], R21 ;  /* 0x016000153d007388 */ /* 0x0003e80000000400 */
[----:B------:R5:W-:Y:S04]  /*2ad0*/  STS.U16 [R61+0x17000], R20 ;  /* 0x017000143d007388 */ /* 0x000be80000000400 */
[----:B0-----:R-:W2:Y:S04]  /*2ae0*/  LDL.LU R46, [R1+0x74] ;  /* 0x00007400012e7983 */ /* 0x001ea80000300800 */
[----:B-1----:R-:W2:Y:S04]  /*2af0*/  LDL.LU R21, [R1+0x80] ;  /* 0x0000800001157983 */ /* 0x002ea80000300800 */
[----:B-----5:R-:W5:Y:S04]  /*2b00*/  LDL.LU R20, [R1+0x88] ;  /* 0x0000880001147983 */ /* 0x020f680000300800 */
[----:B------:R0:W-:Y:S04]  /*2b10*/  STS.U16 [R61+0x18000], R19 ;  /* 0x018000133d007388 */ /* 0x0001e80000000400 */
[----:B------:R1:W-:Y:S04]  /*2b20*/  STS.U16 [R61+0x19000], R18 ;  /* 0x019000123d007388 */ /* 0x0003e80000000400 */
[----:B------:R1:W-:Y:S04]  /*2b30*/  STS.U16 [R61+0x1a000], R17 ;  /* 0x01a000113d007388 */ /* 0x0003e80000000400 */
[----:B0-----:R-:W2:Y:S04]  /*2b40*/  LDL.LU R19, [R1+0x94] ;  /* 0x0000940001137983 */ /* 0x001ea80000300800 */
[----:B-1----:R-:W2:Y:S04]  /*2b50*/  LDL.LU R18, [R1+0xa0] ;  /* 0x0000a00001127983 */ /* 0x002ea80000300800 */
[----:B------:R-:W2:Y:S04]  /*2b60*/  LDL.LU R17, [R1+0xa8] ;  /* 0x0000a80001117983 */ /* 0x000ea80000300800 */
[----:B------:R0:W-:Y:S04]  /*2b70*/  STS.U16 [R61+0x1b000], R16 ;  /* 0x01b000103d007388 */ /* 0x0001e80000000400 */
[----:B------:R1:W-:Y:S04]  /*2b80*/  STS.U16 [R61+0x1c000], R0 ;  /* 0x01c000003d007388 */ /* 0x0003e80000000400 */
[----:B------:R1:W-:Y:S04]  /*2b90*/  STS.U16 [R61+0x1d000], R15 ;  /* 0x01d0000f3d007388 */ /* 0x0003e80000000400 */
[----:B0-----:R-:W2:Y:S04]  /*2ba0*/  LDL.LU R16, [R1+0xb4] ;  /* 0x0000b40001107983 */ /* 0x001ea80000300800 */
[----:B-1----:R-:W2:Y:S04]  /*2bb0*/  LDL.LU R0, [R1+0xc0] ;  /* 0x0000c00001007983 */ /* 0x002ea80000300800 */
[----:B------:R-:W2:Y:S01]  /*2bc0*/  LDL.LU R15, [R1+0xc8] ;  /* 0x0000c800010f7983 */ /* 0x000ea20000300800 */
[----:B------:R-:W-:-:S03]  /*2bd0*/  LOP3.LUT R60, R61, 0x20, RZ, 0x3c, !PT ;  /* 0x000000203d3c7812 */ /* 0x000fc600078e3cff */
[----:B------:R-:W-:Y:S04]  /*2be0*/  STS.U16 [R61+0x1e000], R14 ;  /* 0x01e0000e3d007388 */ /* 0x000fe80000000400 */
[----:B------:R-:W-:Y:S04]  /*2bf0*/  STS.U16 [R61+0x1f000], R13 ;  /* 0x01f0000d3d007388 */ /* 0x000fe80000000400 */
[----:B--2---:R-:W-:Y:S04]  /*2c00*/  STS.U16 [R60+0x400], R15 ;  /* 0x0004000f3c007388 */ /* 0x004fe80000000400 */
[----:B------:R0:W-:Y:S04]  /*2c10*/  STS.U16 [R60+0x1400], R0 ;  /* 0x001400003c007388 */ /* 0x0001e80000000400 */
[----:B------:R1:W-:Y:S04]  /*2c20*/  STS.U16 [R60+0x2400], R16 ;  /* 0x002400103c007388 */ /* 0x0003e80000000400 */
[----:B------:R2:W-:Y:S04]  /*2c30*/  STS.U16 [R60+0x3400], R17 ;  /* 0x003400113c007388 */ /* 0x0005e80000000400 */
[----:B0-----:R-:W3:Y:S04]  /*2c40*/  LDL.LU R0, [R1+0x108] ;  /* 0x0001080001007983 */ /* 0x001ee80000300800 */
[----:B-1----:R-:W3:Y:S04]  /*2c50*/  LDL.LU R16, [R1+0x104] ;  /* 0x0001040001107983 */ /* 0x002ee80000300800 */
[----:B------:R0:W-:Y:S04]  /*2c60*/  STS.U16 [R60+0x4400], R18 ;  /* 0x004400123c007388 */ /* 0x0001e80000000400 */
[----:B--2---:R-:W2:Y:S04]  /*2c70*/  LDL.LU R17, [R1+0x100] ;  /* 0x0001000001117983 */ /* 0x004ea80000300800 */
[----:B------:R1:W-:Y:S04]  /*2c80*/  STS.U16 [R60+0x5400], R19 ;  /* 0x005400133c007388 */ /* 0x0003e80000000400 */
[----:B0-----:R-:W2:Y:S04]  /*2c90*/  LDL.LU R18, [R1+0xf8] ;  /* 0x0000f80001127983 */ /* 0x001ea80000300800 */
[----:B-----5:R0:W-:Y:S04]  /*2ca0*/  STS.U16 [R60+0x6400], R20 ;  /* 0x006400143c007388 */ /* 0x0201e80000000400 */
[----:B-1----:R-:W5:Y:S04]  /*2cb0*/  LDL.LU R19, [R1+0xf4] ;  /* 0x0000f40001137983 */ /* 0x002f680000300800 */
[----:B------:R1:W-:Y:S04]  /*2cc0*/  STS.U16 [R60+0x7400], R21 ;  /* 0x007400153c007388 */ /* 0x0003e80000000400 */
[----:B0-----:R-:W5:Y:S04]  /*2cd0*/  LDL.LU R20, [R1+0xf0] ;  /* 0x0000f00001147983 */ /* 0x001f680000300800 */
[----:B------:R0:W-:Y:S04]  /*2ce0*/  STS.U16 [R60+0x8400], R46 ;  /* 0x0084002e3c007388 */ /* 0x0001e80000000400 */
[----:B-1----:R-:W5:Y:S04]  /*2cf0*/  LDL.LU R21, [R1+0xe8] ;  /* 0x0000e80001157983 */ /* 0x002f680000300800 */
[----:B----4-:R1:W-:Y:S04]  /*2d00*/  STS.U16 [R60+0x9400], R52 ;  /* 0x009400343c007388 */ /* 0x0103e80000000400 */
[----:B0-----:R-:W4:Y:S04]  /*2d10*/  LDL.LU R46, [R1+0xe4] ;  /* 0x0000e400012e7983 */ /* 0x001f280000300800 */
[----:B------:R0:W-:Y:S04]  /*2d20*/  STS.U16 [R60+0xa400], R55 ;  /* 0x00a400373c007388 */ /* 0x0001e80000000400 */
[----:B-1----:R-:W4:Y:S04]  /*2d30*/  LDL.LU R52, [R1+0xe0] ;  /* 0x0000e00001347983 */ /* 0x002f280000300800 */
[----:B------:R1:W-:Y:S04]  /*2d40*/  STS.U16 [R60+0xb400], R59 ;  /* 0x00b4003b3c007388 */ /* 0x0003e80000000400 */
        /* <DEDUP_REMOVED lines=13> */
[----:B-1----:R-:W4:Y:S04]  /*2e20*/  LDL.LU R25, [R1+0x8] ;  /* 0x0000080001197983 */ /* 0x002f280000300800 */
[----:B------:R-:W-:Y:S04]  /*2e30*/  STS.U16 [R60+0x12400], R58 ;  /* 0x0124003a3c007388 */ /* 0x000fe80000000400 */
        /* <DEDUP_REMOVED lines=12> */
[----:B------:R0:W-:Y:S04]  /*2f00*/  STS.U16 [R60+0x1f400], R32 ;  /* 0x01f400203c007388 */ /* 0x0001e80000000400 */
[----:B0-----:R-:W4:Y:S01]  /*2f10*/  LDL.LU R60, [R1+0x424] ;  /* 0x00042400013c7983 */ /* 0x001f220000300800 */
[----:B------:R-:W-:-:S03]  /*2f20*/  LOP3.LUT R45, R61, 0x40, RZ, 0x3c, !PT ;  /* 0x000000403d2d7812 */ /* 0x000fc600078e3cff */
[----:B------:R-:W4:Y:S04]  /*2f30*/  LDL.LU R50, [R1+0x128] ;  /* 0x0001280001327983 */ /* 0x000f280000300800 */
[----:B------:R-:W4:Y:S04]  /*2f40*/  LDL.LU R54, [R1+0x124] ;  /* 0x0001240001367983 */ /* 0x000f280000300800 */
[----:B------:R-:W4:Y:S04]  /*2f50*/  LDL.LU R58, [R1+0x120] ;  /* 0x00012000013a7983 */ /* 0x000f280000300800 */
[----:B------:R-:W4:Y:S04]  /*2f60*/  LDL.LU R13, [R1+0x11c] ;  /* 0x00011c00010d7983 */ /* 0x000f280000300800 */
[----:B------:R-:W4:Y:S04]  /*2f70*/  LDL.LU R14, [R1+0x118] ;  /* 0x00011800010e7983 */ /* 0x000f280000300800 */
[----:B------:R-:W4:Y:S04]  /*2f80*/  LDL.LU R15, [R1+0x114] ;  /* 0x00011400010f7983 */ /* 0x000f280000300800 */
[----:B---3--:R-:W-:Y:S04]  /*2f90*/  STS.U16 [R45+0x800], R0 ;  /* 0x000800002d007388 */ /* 0x008fe80000000400 */
[----:B------:R0:W-:Y:S04]  /*2fa0*/  STS.U16 [R45+0x1800], R16 ;  /* 0x001800102d007388 */ /* 0x0001e80000000400 */
[----:B--2---:R1:W-:Y:S04]  /*2fb0*/  STS.U16 [R45+0x2800], R17 ;  /* 0x002800112d007388 */ /* 0x0043e80000000400 */
[----:B0-----:R-:W2:Y:S04]  /*2fc0*/  LDL.LU R16, [R1+0x110] ;  /* 0x0001100001107983 */ /* 0x001ea80000300800 */
[----:B------:R0:W-:Y:S04]  /*2fd0*/  STS.U16 [R45+0x3800], R18 ;  /* 0x003800122d007388 */ /* 0x0001e80000000400 */
[----:B-1----:R-:W3:Y:S04]  /*2fe0*/  LDL.LU R17, [R1+0x10c] ;  /* 0x00010c0001117983 */ /* 0x002ee80000300800 */
[----:B-----5:R1:W-:Y:S04]  /*2ff0*/  STS.U16 [R45+0x4800], R19 ;  /* 0x004800132d007388 */ /* 0x0203e80000000400 */
[----:B0-----:R-:W5:Y:S04]  /*3000*/  LDL.LU R18, [R1+0xfc] ;  /* 0x0000fc0001127983 */ /* 0x001f680000300800 */
[----:B------:R0:W-:Y:S04]  /*3010*/  STS.U16 [R45+0x5800], R20 ;  /* 0x005800142d007388 */ /* 0x0001e80000000400 */
[----:B-1----:R-:W5:Y:S04]  /*3020*/  LDL.LU R19, [R1+0xec] ;  /* 0x0000ec0001137983 */ /* 0x002f680000300800 */
[----:B------:R1:W-:Y:S04]  /*3030*/  STS.U16 [R45+0x6800], R21 ;  /* 0x006800152d007388 */ /* 0x0003e80000000400 */
[----:B0-----:R-:W5:Y:S04]  /*3040*/  LDL.LU R20, [R1+0xdc] ;  /* 0x0000dc0001147983 */ /* 0x001f680000300800 */
[----:B----4-:R0:W-:Y:S04]  /*3050*/  STS.U16 [R45+0x7800], R46 ;  /* 0x0078002e2d007388 */ /* 0x0101e80000000400 */
        /* <DEDUP_REMOVED lines=12> */
[----:B-1----:R-:W4:Y:S01]  /*3120*/  LDL.LU R23, [R1+0x68] ;  /* 0x0000680001177983 */ /* 0x002f220000300800 */
[----:B------:R-:W-:-:S03]  /*3130*/  LOP3.LUT R0, R61, 0x60, RZ, 0x3c, !PT ;  /* 0x000000603d007812 */ /* 0x000fc600078e3cff */
[----:B------:R1:W-:Y:S04]  /*3140*/  STS.U16 [R45+0xe800], R31 ;  /* 0x00e8001f2d007388 */ /* 0x0003e80000000400 */
[----:B0-----:R-:W4:Y:S04]  /*3150*/  LDL.LU R27, [R1+0x54] ;  /* 0x00005400011b7983 */ /* 0x001f280000300800 */
[----:B------:R0:W-:Y:S04]  /*3160*/  STS.U16 [R45+0xf800], R29 ;  /* 0x00f8001d2d007388 */ /* 0x0001e80000000400 */
[----:B-1----:R-:W4:Y:S04]  /*3170*/  LDL.LU R31, [R1+0x3c] ;  /* 0x00003c00011f7983 */ /* 0x002f280000300800 */
[----:B------:R1:W-:Y:S04]  /*3180*/  STS.U16 [R45+0x10800], R25 ;  /* 0x010800192d007388 */ /* 0x0003e80000000400 */
[----:B0-----:R-:W4:Y:S04]  /*3190*/  LDL.LU R29, [R1+0x28] ;  /* 0x00002800011d7983 */ /* 0x001f280000300800 */
[----:B-1----:R-:W4:Y:S04]  /*31a0*/  LDL.LU R25, [R1+0x14] ;  /* 0x0000140001197983 */ /* 0x002f280000300800 */
[----:B------:R-:W4:Y:S01]  /*31b0*/  LDL.LU R61, [R1+0x420] ;  /* 0x00042000013d7983 */ /* 0x000f220000300800 */
[----:B------:R-:W-:-:S03]  /*31c0*/  MOV R2, 0x3f800000 ;  /* 0x3f80000000027802 */ /* 0x000fc60000000f00 */
        /* <DEDUP_REMOVED lines=21> */
[----:B------:R-:W-:Y:S01]  /*3320*/  STS.U16 [R0+0x1fc00], R37 ;  /* 0x01fc002500007388 */ /* 0x000fe20000000400 */
[----:B0-----:R-:W-:-:S03]  /*3330*/  IMAD.MOV.U32 R3, RZ, RZ, 0x3f800000 ;  /* 0x3f800000ff037424 */ /* 0x001fc600078e00ff */
[----:B--2---:R-:W-:Y:S04]  /*3340*/  STS.U16 [R0+0x6c00], R16 ;  /* 0x006c001000007388 */ /* 0x004fe80000000400 */
[----:B---3--:R-:W-:Y:S04]  /*3350*/  STS.U16 [R0+0x7c00], R17 ;  /* 0x007c001100007388 */ /* 0x008fe80000000400 */
[----:B-----5:R-:W-:Y:S04]  /*3360*/  STS.U16 [R0+0x8c00], R18 ;  /* 0x008c001200007388 */ /* 0x020fe80000000400 */
[----:B------:R-:W-:Y:S04]  /*3370*/  STS.U16 [R0+0x9c00], R19 ;  /* 0x009c001300007388 */ /* 0x000fe80000000400 */
[----:B------:R-:W-:Y:S04]  /*3380*/  STS.U16 [R0+0xac00], R20 ;  /* 0x00ac001400007388 */ /* 0x000fe80000000400 */
[----:B----4-:R-:W-:Y:S04]  /*3390*/  STS.U16 [R0+0xbc00], R21 ;  /* 0x00bc001500007388 */ /* 0x010fe80000000400 */
        /* <DEDUP_REMOVED lines=18> */
[----:B------:R0:W-:Y:S02]  /*34c0*/  STS.U16 [R0+0x1ec00], R26 ;  /* 0x01ec001a00007388 */ /* 0x0001e40000000400 */
[----:B0-----:R-:W-:-:S05]  /*34d0*/  IMAD.MOV.U32 R0, RZ, RZ, -0x800000 ;  /* 0xff800000ff007424 */ /* 0x001fca00078e00ff */
[----:B------:R-:W-:Y:S04]  /*34e0*/  STL [R1+0x308], R0 ;  /* 0x0003080001007387 */ /* 0x000fe80000100800 */
[----:B------:R-:W-:Y:S04]  /*34f0*/  STL [R1+0x2fc], R3 ;  /* 0x0002fc0301007387 */ /* 0x000fe80000100800 */
[----:B------:R-:W-:Y:S04]  /*3500*/  STL [R1+0x300], R2 ;  /* 0x0003000201007387 */ /* 0x000fe80000100800 */
[----:B------:R-:W-:Y:S04]  /*3510*/  STL [R1+0x120], RZ ;  /* 0x000120ff01007387 */ /* 0x000fe80000100800 */
[----:B------:R0:W-:Y:S04]  /*3520*/  STL [R1+0x304], R0 ;  /* 0x0003040001007387 */ /* 0x0001e80000100800 */
[----:B------:R1:W-:Y:S04]  /*3530*/  STL [R1+0x124], RZ ;  /* 0x000124ff01007387 */ /* 0x0003e80000100800 */
        /* <DEDUP_REMOVED lines=74> */
[----:B------:R1:W-:Y:S04]  /*39e0*/  STL [R1], RZ ;  /* 0x000000ff01007387 */ /* 0x0003e80000100800 */
        /* <DEDUP_REMOVED lines=23> */
[----:B------:R-:W0:Y:S04]  /*3b60*/  S2R R25, SR_CTAID.X ;  /* 0x0000000000197919 */ /* 0x000e280000002500 */
        /* <DEDUP_REMOVED lines=19> */
[----:B------:R1:W-:Y:S01]  /*3ca0*/  STL [R1+0x20c], RZ ;  /* 0x00020cff01007387 */ /* 0x0003e20000100800 */
[----:B0-----:R-:W-:-:S03]  /*3cb0*/  IMAD.SHL.U32 R0, R25, 0x100, RZ ;  /* 0x0000010019007824 */ /* 0x001fc600078e00ff */
[----:B------:R1:W-:Y:S04]  /*3cc0*/  STL [R1+0x230], RZ ;  /* 0x000230ff01007387 */ /* 0x0003e80000100800 */
[----:B------:R1:W-:Y:S04]  /*3cd0*/  STL [R1+0x234], RZ ;  /* 0x000234ff01007387 */ /* 0x0003e80000100800 */
[----:B------:R1:W-:Y:S04]  /*3ce0*/  STL [R1+0x238], RZ ;  /* 0x000238ff01007387 */ /* 0x0003e80000100800 */
[----:B------:R1:W-:Y:S04]  /*3cf0*/  STL [R1+0x23c], RZ ;  /* 0x00023cff01007387 */ /* 0x0003e80000100800 */
[----:B------:R1:W-:Y:S01]  /*3d00*/  STL [R1+0x2b0], RZ ;  /* 0x0002b0ff01007387 */ /* 0x0003e20000100800 */
[----:B------:R-:W-:-:S03]  /*3d10*/  IADD3 R2, R0, 0x100, RZ ;  /* 0x0000010000027810 */ /* 0x000fc60007ffe0ff */
[----:B------:R1:W-:Y:S04]  /*3d20*/  STL [R1+0x2b4], RZ ;  /* 0x0002b4ff01007387 */ /* 0x0003e80000100800 */
[----:B------:R1:W-:Y:S04]  /*3d30*/  STL [R1+0x2b8], RZ ;  /* 0x0002b8ff01007387 */ /* 0x0003e80000100800 */
[----:B------:R1:W-:Y:S01]  /*3d40*/  STL [R1+0x2bc], RZ ;  /* 0x0002bcff01007387 */ /* 0x0003e20000100800 */
[----:B------:R-:W-:Y:S01]  /*3d50*/  ISETP.GE.AND P0, PT, R2, 0x1, PT ;  /* 0x000000010200780c */ /* 0x000fe20003f06270 */
[C---:B------:R-:W-:Y:S01]  /*3d60*/  IMAD.SHL.U32 R26, R48.reuse, 0x2, RZ ;  /* 0x00000002301a7824 */ /* 0x040fe200078e00ff */
[C---:B------:R-:W-:Y:S01]  /*3d70*/  LOP3.LUT R3, R48.reuse, 0x1ff, RZ, 0xc0, !PT ;  /* 0x000001ff30037812 */ /* 0x040fe200078ec0ff */
[C---:B------:R-:W-:Y:S01]  /*3d80*/  IMAD.SHL.U32 R10, R48.reuse, 0x8, RZ ;  /* 0x00000008300a7824 */ /* 0x040fe200078e00ff */
[----:B------:R-:W-:-:S02]  /*3d90*/  LOP3.LUT R4, R48, 0x1e0, RZ, 0xc0, !PT ;  /* 0x000001e030047812 */ /* 0x000fc400078ec0ff */
[----:B------:R-:W-:-:S07]  /*3da0*/  LOP3.LUT R7, R48, 0x1c, RZ, 0xc0, !PT ;  /* 0x0000001c30077812 */ /* 0x000fce00078ec0ff */
[----:B------:R-:W-:Y:S05]  /*3db0*/  @!P0 BRA `(.L_x_0) ;  /* 0x0000559000008947 */ /* 0x000fea0003800000 */
[----:B-1----:R-:W0:Y:S01]  /*3dc0*/  S2R R25, SR_CTAID.Y ;  /* 0x0000000000197919 */ /* 0x002e220000002600 */
[----:B------:R-:W-:Y:S01]  /*3dd0*/  IMAD R24, R24, c[0x0][0x1a8], RZ ;  /* 0x00006a0018187a24 */ /* 0x000fe200078e02ff */
[----:B------:R-:W-:Y:S01]  /*3de0*/  SHF.R.U32.HI R6, RZ, 0x1, R4 ;  /* 0x00000001ff067819 */ /* 0x000fe20000011604 */
[----:B------:R-:W-:Y:S01]  /*3df0*/  IMAD.SHL.U32 R8, R3, 0x2, RZ ;  /* 0x0000000203087824 */ /* 0x000fe200078e00ff */
[----:B------:R-:W1:Y:S01]  /*3e00*/  S2R R29, SR_TID.X ;  /* 0x00000000001d7919 */ /* 0x000e620000002100 */
[--C-:B------:R-:W-:Y:S01]  /*3e10*/  SHF.R.U32.HI R9, RZ, 0x2, R48.reuse ;  /* 0x00000002ff097819 */ /* 0x100fe20000011630 */
[C---:B------:R-:W-:Y:S01]  /*3e20*/  IMAD.HI R5, R24.reuse, 0x2, RZ ;  /* 0x0000000218057827 */ /* 0x040fe200078e02ff */
[----:B------:R-:W-:Y:S01]  /*3e30*/  SHF.L.U32 R3, R24, 0x1, RZ ;  /* 0x0000000118037819 */ /* 0x000fe200000006ff */
[----:B------:R-:W-:Y:S01]  /*3e40*/  UMOV UR4, URZ ;  /* 0x0000003f00047c82 */ /* 0x000fe20008000000 */
[----:B------:R-:W-:Y:S01]  /*3e50*/  LEA.HI R7, R7, R6, RZ, 0x1e ;  /* 0x0000000607077211 */ /* 0x000fe200078ff0ff */
[----:B------:R-:W-:Y:S01]  /*3e60*/  IMAD.MOV.U32 R17, RZ, RZ, c[0x0][0x1a4] ;  /* 0x00006900ff117624 */ /* 0x000fe200078e00ff */
[----:B------:R-:W-:Y:S01]  /*3e70*/  LOP3.LUT R13, R48, 0x7, RZ, 0xc0, !PT ;  /* 0x00000007300d7812 */ /* 0x000fe200078ec0ff */
[----:B------:R-:W-:Y:S01]  /*3e80*/  IMAD.MOV.U32 R60, RZ, RZ, RZ ;  /* 0x000000ffff3c7224 */ /* 0x000fe200078e00ff */
[----:B------:R-:W-:Y:S01]  /*3e90*/  LOP3.LUT R10, R10, 0x30, RZ, 0xc0, !PT ;  /* 0x000000300a0a7812 */ /* 0x000fe200078ec0ff */
[----:B------:R-:W-:Y:S01]  /*3ea0*/  IMAD.IADD R22, R0, 0x1, R7 ;  /* 0x0000000100167824 */ /* 0x000fe200078e0207 */
[----:B------:R-:W-:Y:S01]  /*3eb0*/  SHF.R.U32.HI R12, RZ, 0x5, R48 ;  /* 0x00000005ff0c7819 */ /* 0x000fe20000011630 */
[----:B------:R-:W-:Y:S01]  /*3ec0*/  IMAD.SHL.U32 R7, R48, 0x100, RZ ;  /* 0x0000010030077824 */ /* 0x000fe200078e00ff */
[----:B------:R-:W-:Y:S01]  /*3ed0*/  MOV R55, 0xff800000 ;  /* 0xff80000000377802 */ /* 0x000fe20000000f00 */
[C---:B------:R-:W-:Y:S01]  /*3ee0*/  IMAD R11, R13.reuse, 0x40, R10 ;  /* 0x000000400d0b7824 */ /* 0x040fe200078e020a */
[----:B------:R-:W-:Y:S01]  /*3ef0*/  UMOV UR5, URZ ;  /* 0x0000003f00057c82 */ /* 0x000fe20008000000 */
[----:B------:R-:W-:-:S02]  /*3f00*/  IMAD R13, R13, 0x210, RZ ;  /* 0x000002100d0d7824 */ /* 0x000fc400078e02ff */
[----:B------:R-:W-:Y:S02]  /*3f10*/  IMAD.MOV.U32 R56, RZ, RZ, -0x800000 ;  /* 0xff800000ff387424 */ /* 0x000fe400078e00ff */
[C---:B0-----:R-:W-:Y:S02]  /*3f20*/  IMAD R2, R25.reuse, c[0x0][0x1a0], RZ ;  /* 0x0000680019027a24 */ /* 0x041fe400078e02ff */
[----:B------:R-:W-:Y:S01]  /*3f30*/  IMAD R0, R25, c[0x0][0x1b0], RZ ;  /* 0x00006c0019007a24 */ /* 0x000fe200078e02ff */
[----:B-1----:R-:W-:Y:S01]  /*3f40*/  SHF.R.U32.HI R29, RZ, 0x8, R29 ;  /* 0x00000008ff1d7819 */ /* 0x002fe2000001161d */
[C---:B------:R-:W-:Y:S02]  /*3f50*/  IMAD.SHL.U32 R18, R2.reuse, 0x2, RZ ;  /* 0x0000000202127824 */ /* 0x040fe400078e00ff */
[----:B------:R-:W-:Y:S01]  /*3f60*/  IMAD.HI R4, R2, 0x2, RZ ;  /* 0x0000000202047827 */ /* 0x000fe200078e02ff */
[----:B------:R-:W-:Y:S02]  /*3f70*/  SGXT.U32 R29, R29, 0x1 ;  /* 0x000000011d1d781a */ /* 0x000fe40000000000 */
[----:B------:R-:W-:-:S02]  /*3f80*/  IADD3 R18, P0, P1, R3, c[0x0][0x168], R18 ;  /* 0x00005a0003127a10 */ /* 0x000fc4000791e012 */
[----:B------:R-:W-:Y:S01]  /*3f90*/  LOP3.LUT R2, R8, 0x30, R9, 0x78, !PT ;  /* 0x0000003008027812 */ /* 0x000fe200078e7809 */
[----:B------:R-:W-:Y:S01]  /*3fa0*/  IMAD R3, R29, c[0x0][0x1a4], RZ ;  /* 0x000069001d037a24 */ /* 0x000fe200078e02ff */
[----:B------:R-:W-:Y:S02]  /*3fb0*/  LOP3.LUT R2, R48, 0x1f, RZ, 0xc0, !PT ;  /* 0x0000001f30027812 */ /* 0x000fe400078ec0ff */
[----:B------:R-:W-:Y:S01]  /*3fc0*/  IADD3.X R4, R5, c[0x0][0x16c], R4, P0, P1 ;  /* 0x00005b0005047a10 */ /* 0x000fe200007e2404 */
[C---:B------:R-:W-:Y:S01]  /*3fd0*/  IMAD R9, R17.reuse, 0x2, R3 ;  /* 0x0000000211097824 */ /* 0x040fe200078e0203 */
[----:B------:R-:W-:Y:S01]  /*3fe0*/  LOP3.LUT R5, R26, 0x10, RZ, 0xc0, !PT ;  /* 0x000000101a057812 */ /* 0x000fe200078ec0ff */
[----:B------:R-:W-:Y:S01]  /*3ff0*/  IMAD R2, R2, c[0x0][0x1b4], RZ ;  /* 0x00006d0002027a24 */ /* 0x000fe200078e02ff */
[----:B------:R-:W-:Y:S01]  /*4000*/  SHF.L.U32 R6, R0, 0x1, RZ ;  /* 0x0000000100067819 */ /* 0x000fe200000006ff */
[----:B------:R-:W-:Y:S01]  /*4010*/  IMAD R19, R17, 0x2, R9 ;  /* 0x0000000211137824 */ /* 0x000fe200078e0209 */
[----:B------:R-:W-:Y:S01]  /*4020*/  LOP3.LUT R10, R5, 0x1e0, R48, 0xf8, !PT ;  /* 0x000001e0050a7812 */ /* 0x000fe200078ef830 */
[----:B------:R-:W-:Y:S01]  /*4030*/  IMAD.SHL.U32 R5, R2, 0x2, RZ ;  /* 0x0000000202057824 */ /* 0x000fe200078e00ff */
[----:B------:R-:W-:Y:S01]  /*4040*/  LOP3.LUT R8, R7, 0x1000, RZ, 0xc0, !PT ;  /* 0x0000100007087812 */ /* 0x000fe200078ec0ff */
[----:B------:R-:W-:Y:S01]  /*4050*/  IMAD.HI R0, R0, 0x2, RZ ;  /* 0x0000000200007827 */ /* 0x000fe200078e02ff */
[----:B------:R-:W-:-:S02]  /*4060*/  LOP3.LUT R23, R13, R10, RZ, 0x3c, !PT ;  /* 0x0000000a0d177212 */ /* 0x000fc400078e3cff */
[----:B------:R-:W-:Y:S01]  /*4070*/  LEA R21, R17, R19, 0x1 ;  /* 0x0000001311157211 */ /* 0x000fe200078e08ff */
[----:B------:R-:W-:Y:S01]  /*4080*/  IMAD.HI R15, R2, 0x2, RZ ;  /* 0x00000002020f7827 */ /* 0x000fe200078e02ff */
[----:B------:R-:W-:Y:S02]  /*4090*/  IADD3 R6, P0, P1, R5, c[0x0][0x170], R6 ;  /* 0x00005c0005067a10 */ /* 0x000fe4000791e006 */
[-C--:B------:R-:W-:Y:S01]  /*40a0*/  LEA R28, P2, R19, R18.reuse, 0x1 ;  /* 0x00000012131c7211 */ /* 0x080fe200078408ff */
[----:B------:R-:W-:Y:S01]  /*40b0*/  IMAD.IADD R2, R8, 0x1, R23 ;  /* 0x0000000108027824 */ /* 0x000fe200078e0217 */
[----:B------:R-:W-:Y:S01]  /*40c0*/  IADD3.X R0, R15, c[0x0][0x174], R0, P0, P1 ;  /* 0x00005d000f007a10 */ /* 0x000fe200007e2400 */
[----:B------:R-:W-:Y:S01]  /*40d0*/  IMAD R23, R17, 0x2, R21 ;  /* 0x0000000211177824 */ /* 0x000fe200078e0215 */
[-C--:B------:R-:W-:Y:S01]  /*40e0*/  LEA R32, P0, R3, R18.reuse, 0x1 ;  /* 0x0000001203207211 */ /* 0x080fe200078008ff */
[----:B------:R-:W-:Y:S01]  /*40f0*/  IMAD.MOV.U32 R5, RZ, RZ, c[0x0][0x1b8] ;  /* 0x00006e00ff057624 */ /* 0x000fe200078e00ff */
[----:B------:R-:W-:Y:S01]  /*4100*/  LEA R30, P1, R9, R18, 0x1 ;  /* 0x00000012091e7211 */ /* 0x000fe200078208ff */
[----:B------:R-:W-:Y:S01]  /*4110*/  IMAD R25, R17, 0x2, R23 ;  /* 0x0000000211197824 */ /* 0x000fe200078e0217 */
[-C--:B------:R-:W-:Y:S01]  /*4120*/  LEA.HI.X.SX32 R33, R3, R4.reuse, 0x1, P0 ;  /* 0x0000000403217211 */ /* 0x080fe200000f0eff */
[----:B------:R0:W-:Y:S01]  /*4130*/  STL [R1+0x140], R2 ;  /* 0x0001400201007387 */ /* 0x0001e20000100800 */
[----:B------:R-:W-:-:S02]  /*4140*/  LEA.HI.X.SX32 R31, R9, R4, 0x1, P1 ;  /* 0x00000004091f7211 */ /* 0x000fc400008f0eff */
[----:B------:R-:W-:Y:S01]  /*4150*/  LEA R27, R17, R25, 0x1 ;  /* 0x00000019111b7211 */ /* 0x000fe200078e08ff */
[----:B------:R1:W-:Y:S01]  /*4160*/  STL.64 [R1+0x400], R32 ;  /* 0x0004002001007387 */ /* 0x0003e20000100a00 */
[----:B------:R-:W-:Y:S02]  /*4170*/  LEA.HI.X.SX32 R29, R19, R4, 0x1, P2 ;  /* 0x00000004131d7211 */ /* 0x000fe400010f0eff */
[----:B------:R-:W-:Y:S01]  /*4180*/  SGXT.U32 R7, R12, 0x4 ;  /* 0x000000040c07781a */ /* 0x000fe20000000000 */
[----:B------:R2:W-:Y:S01]  /*4190*/  STL.64 [R1+0x3f8], R30 ;  /* 0x0003f81e01007387 */ /* 0x0005e20000100a00 */
[----:B------:R-:W-:Y:S01]  /*41a0*/  IMAD R15, R17, 0x2, R27 ;  /* 0x00000002110f7824 */ /* 0x000fe200078e021b */
[----:B0-----:R-:W-:Y:S02]  /*41b0*/  LEA R2, P0, R21, R18, 0x1 ;  /* 0x0000001215027211 */ /* 0x001fe400078008ff */
[----:B------:R0:W-:Y:S01]  /*41c0*/  STL.64 [R1+0x3f0], R28 ;  /* 0x0003f01c01007387 */ /* 0x0001e20000100a00 */
[----:B------:R-:W-:Y:S01]  /*41d0*/  IMAD R7, R7, c[0x0][0x1b8], RZ ;  /* 0x00006e0007077a24 */ /* 0x000fe200078e02ff */
[----:B------:R-:W-:-:S02]  /*41e0*/  LEA.HI.X.SX32 R3, R21, R4, 0x1, P0 ;  /* 0x0000000415037211 */ /* 0x000fc400000f0eff */
[-C--:B-1----:R-:W-:Y:S01]  /*41f0*/  LEA R32, P0, R25, R18.reuse, 0x1 ;  /* 0x0000001219207211 */ /* 0x082fe200078008ff */
[----:B------:R-:W-:Y:S02]  /*4200*/  IMAD R8, R5, 0x10, R7 ;  /* 0x0000001005087824 */ /* 0x000fe400078e0207 */
[----:B------:R1:W-:Y:S01]  /*4210*/  STL.64 [R1+0x3e8], R2 ;  /* 0x0003e80201007387 */ /* 0x0003e20000100a00 */
[----:B--2---:R-:W-:Y:S01]  /*4220*/  LEA R30, P1, R23, R18, 0x1 ;  /* 0x00000012171e7211 */ /* 0x004fe200078208ff */
[----:B------:R-:W-:Y:S01]  /*4230*/  IMAD R14, R5, 0x10, R8 ;  /* 0x00000010050e7824 */ /* 0x000fe200078e0208 */
[-C--:B------:R-:W-:Y:S01]  /*4240*/  LEA.HI.X.SX32 R33, R25, R4.reuse, 0x1, P0 ;  /* 0x0000000419217211 */ /* 0x080fe200000f0eff */
[----:B0-----:R-:W-:Y:S01]  /*4250*/  IMAD R29, R17, 0x2, R15 ;  /* 0x00000002111d7824 */ /* 0x001fe200078e020f */
[----:B------:R-:W-:-:S03]  /*4260*/  LEA.HI.X.SX32 R31, R23, R4, 0x1, P1 ;  /* 0x00000004171f7211 */ /* 0x000fc600008f0eff */
[----:B------:R-:W-:Y:S02]  /*4270*/  IMAD R19, R17, 0x2, R29 ;  /* 0x0000000211137824 */ /* 0x000fe400078e021d */
[----:B------:R0:W-:Y:S01]  /*4280*/  STL.64 [R1+0x3e0], R30 ;  /* 0x0003e01e01007387 */ /* 0x0001e20000100a00 */
[----:B-1----:R-:W-:Y:S01]  /*4290*/  LEA R2, R5, R14, 0x4 ;  /* 0x0000000e05027211 */ /* 0x002fe200078e20ff */
[----:B------:R-:W-:Y:S02]  /*42a0*/  IMAD R20, R17, 0x2, R19 ;  /* 0x0000000211147824 */ /* 0x000fe400078e0213 */
[----:B------:R-:W-:Y:S02]  /*42b0*/  STL.64 [R1+0x3d8], R32 ;  /* 0x0003d82001007387 */ /* 0x000fe40000100a00 */
[----:B------:R-:W-:Y:S01]  /*42c0*/  IMAD R9, R5, 0x10, R2 ;  /* 0x0000001005097824 */ /* 0x000fe200078e0202 */
[----:B------:R-:W-:-:S03]  /*42d0*/  LEA R21, R17, R20, 0x1 ;  /* 0x0000001411157211 */ /* 0x000fc600078e08ff */
[----:B------:R-:W-:Y:S01]  /*42e0*/  IMAD R12, R5, 0x10, R9 ;  /* 0x00000010050c7824 */ /* 0x000fe200078e0209 */
[----:B0-----:R-:W-:Y:S01]  /*42f0*/  LEA R30, P1, R27, R18, 0x1 ;  /* 0x000000121b1e7211 */ /* 0x001fe200078208ff */
[----:B------:R-:W-:Y:S02]  /*4300*/  IMAD R10, R17, 0x2, R21 ;  /* 0x00000002110a7824 */ /* 0x000fe400078e0215 */
[----:B------:R-:W-:Y:S01]  /*4310*/  IMAD R3, R5, 0x10, R12 ;  /* 0x0000001005037824 */ /* 0x000fe200078e020c */
[----:B------:R-:W-:Y:S02]  /*4320*/  LEA.HI.X.SX32 R31, R27, R4, 0x1, P1 ;  /* 0x000000041b1f7211 */ /* 0x000fe400008f0eff */
[----:B------:R-:W-:-:S03]  /*4330*/  LEA R24, P1, R29, R18, 0x1 ;  /* 0x000000121d187211 */ /* 0x000fc600078208ff */
[----:B------:R0:W-:Y:S01]  /*4340*/  STL.64 [R1+0x3d0], R30 ;  /* 0x0003d01e01007387 */ /* 0x0001e20000100a00 */
[----:B------:R-:W-:Y:S02]  /*4350*/  LEA.HI.X.SX32 R25, R29, R4, 0x1, P1 ;  /* 0x000000041d197211 */ /* 0x000fe400008f0eff */
[----:B0-----:R-:W-:-:S04]  /*4360*/  LEA R30, P0, R15, R18, 0x1 ;  /* 0x000000120f1e7211 */ /* 0x001fc800078008ff */
[----:B------:R-:W-:Y:S01]  /*4370*/  LEA.HI.X.SX32 R31, R15, R4, 0x1, P0 ;  /* 0x000000040f1f7211 */ /* 0x000fe200000f0eff */
[----:B------:R-:W-:Y:S01]  /*4380*/  IMAD R15, R17, 0x2, R10 ;  /* 0x00000002110f7824 */ /* 0x000fe200078e020a */
[----:B------:R-:W-:-:S03]  /*4390*/  LEA R32, P0, R19, R18, 0x1 ;  /* 0x0000001213207211 */ /* 0x000fc600078008ff */
[----:B------:R0:W-:Y:S01]  /*43a0*/  STL.64 [R1+0x3c8], R30 ;  /* 0x0003c81e01007387 */ /* 0x0001e20000100a00 */
[----:B------:R-:W-:Y:S02]  /*43b0*/  LEA R16, R17, R15, 0x1 ;  /* 0x0000000f11107211 */ /* 0x000fe400078e08ff */
[----:B------:R-:W-:Y:S01]  /*43c0*/  LEA.HI.X.SX32 R33, R19, R4, 0x1, P0 ;  /* 0x0000000413217211 */ /* 0x000fe200000f0eff */
[----:B------:R1:W-:Y:S02]  /*43d0*/  STL.64 [R1+0x3c0], R24 ;  /* 0x0003c01801007387 */ /* 0x0003e40000100a00 */
[----:B------:R-:W-:Y:S02]  /*43e0*/  IMAD R17, R17, 0x2, R16 ;  /* 0x0000000211117824 */ /* 0x000fe400078e0210 */
[----:B------:R2:W-:Y:S01]  /*43f0*/  STL.64 [R1+0x3b8], R32 ;  /* 0x0003b82001007387 */ /* 0x0005e20000100a00 */
[-C--:B0-----:R-:W-:Y:S02]  /*4400*/  LEA R30, P1, R20, R18.reuse, 0x1 ;  /* 0x00000012141e7211 */ /* 0x081fe400078208ff */
[----:B-1----:R-:W-:-:S02]  /*4410*/  LEA R24, P2, R21, R18, 0x1 ;  /* 0x0000001215187211 */ /* 0x002fc400078408ff */
[-C--:B------:R-:W-:Y:S02]  /*4420*/  LEA.HI.X.SX32 R31, R20, R4.reuse, 0x1, P1 ;  /* 0x00000004141f7211 */ /* 0x080fe400008f0eff */
[----:B------:R-:W-:Y:S02]  /*4430*/  LEA.HI.X.SX32 R25, R21, R4, 0x1, P2 ;  /* 0x0000000415197211 */ /* 0x000fe400010f0eff */
[-C--:B--2---:R-:W-:Y:S01]  /*4440*/  LEA R32, P0, R10, R18.reuse, 0x1 ;  /* 0x000000120a207211 */ /* 0x084fe200078008ff */
[----:B------:R0:W-:Y:S01]  /*4450*/  STL.64 [R1+0x3b0], R30 ;  /* 0x0003b01e01007387 */ /* 0x0001e20000100a00 */
[----:B------:R-:W-:Y:S02]  /*4460*/  LEA R28, P2, R16, R18, 0x1 ;  /* 0x00000012101c7211 */ /* 0x000fe400078408ff */
[-C--:B------:R-:W-:Y:S01]  /*4470*/  LEA.HI.X.SX32 R33, R10, R4.reuse, 0x1, P0 ;  /* 0x000000040a217211 */ /* 0x080fe200000f0eff */
[----:B------:R1:W-:Y:S01]  /*4480*/  STL.64 [R1+0x3a8], R24 ;  /* 0x0003a81801007387 */ /* 0x0003e20000100a00 */
[----:B------:R-:W-:-:S03]  /*4490*/  LEA.HI.X.SX32 R29, R16, R4, 0x1, P2 ;  /* 0x00000004101d7211 */ /* 0x000fc600010f0eff */
[----:B------:R-:W-:Y:S01]  /*44a0*/  STL.64 [R1+0x3a0], R32 ;  /* 0x0003a02001007387 */ /* 0x000fe20000100a00 */
[-C--:B0-----:R-:W-:Y:S02]  /*44b0*/  LEA R30, P1, R15, R18.reuse, 0x1 ;  /* 0x000000120f1e7211 */ /* 0x081fe400078208ff */
[----:B-1----:R-:W-:Y:S02]  /*44c0*/  LEA R24, P3, R17, R18, 0x1 ;  /* 0x0000001211187211 */ /* 0x002fe400078608ff */
[-C--:B------:R-:W-:Y:S02]  /*44d0*/  LEA.HI.X.SX32 R31, R15, R4.reuse, 0x1, P1 ;  /* 0x000000040f1f7211 */ /* 0x080fe400008f0eff */
[----:B------:R-:W-:Y:S01]  /*44e0*/  LEA.HI.X.SX32 R25, R17, R4, 0x1, P3 ;  /* 0x0000000411197211 */ /* 0x000fe200018f0eff */
[C---:B------:R-:W-:Y:S01]  /*44f0*/  IMAD R4, R5.reuse, 0x10, R3 ;  /* 0x0000001005047824 */ /* 0x040fe200078e0203 */
[-C--:B------:R-:W-:Y:S01]  /*4500*/  LEA R20, P1, R8, R6.reuse, 0x1 ;  /* 0x0000000608147211 */ /* 0x080fe200078208ff */
[----:B------:R-:W-:Y:S01]  /*4510*/  STL.64 [R1+0x398], R30 ;  /* 0x0003981e01007387 */ /* 0x000fe20000100a00 */
[----:B------:R-:W-:Y:S01]  /*4520*/  LEA R18, P2, R14, R6, 0x1 ;  /* 0x000000060e127211 */ /* 0x000fe200078408ff */
[----:B------:R-:W-:Y:S01]  /*4530*/  IMAD R10, R5, 0x10, R4 ;  /* 0x00000010050a7824 */ /* 0x000fe200078e0204 */
[-C--:B------:R-:W-:Y:S01]  /*4540*/  LEA.HI.X.SX32 R21, R8, R0.reuse, 0x1, P1 ;  /* 0x0000000008157211 */ /* 0x080fe200008f0eff */
[----:B------:R0:W-:Y:S01]  /*4550*/  STL.64 [R1+0x388], R24 ;  /* 0x0003881801007387 */ /* 0x0001e20000100a00 */
[----:B------:R-:W-:-:S02]  /*4560*/  LEA.HI.X.SX32 R19, R14, R0, 0x1, P2 ;  /* 0x000000000e137211 */ /* 0x000fc400010f0eff */
[C---:B------:R-:W-:Y:S01]  /*4570*/  LEA R16, P2, R12.reuse, R6, 0x1 ;  /* 0x000000060c107211 */ /* 0x040fe200078408ff */
[----:B------:R-:W-:Y:S03]  /*4580*/  STL.64 [R1+0x390], R28 ;  /* 0x0003901c01007387 */ /* 0x000fe60000100a00 */
[----:B------:R-:W-:Y:S02]  /*4590*/  LEA.HI.X.SX32 R17, R12, R0, 0x1, P2 ;  /* 0x000000000c117211 */ /* 0x000fe400010f0eff */
[CC--:B------:R-:W-:Y:S02]  /*45a0*/  LEA R14, P2, R10.reuse, R6.reuse, 0x1 ;  /* 0x000000060a0e7211 */ /* 0x0c0fe400078408ff */
[----:B0-----:R-:W-:Y:S02]  /*45b0*/  LEA R24, P0, R7, R6, 0x1 ;  /* 0x0000000607187211 */ /* 0x001fe400078008ff */
[----:B------:R-:W-:-:S02]  /*45c0*/  LEA.HI.X.SX32 R15, R10, R0, 0x1, P2 ;  /* 0x000000000a0f7211 */ /* 0x000fc400010f0eff */
[----:B------:R-:W-:Y:S02]  /*45d0*/  LEA.HI.X.SX32 R25, R7, R0, 0x1, P0 ;  /* 0x0000000007197211 */ /* 0x000fe400000f0eff */
[----:B------:R-:W-:-:S03]  /*45e0*/  LEA R7, R5, R10, 0x4 ;  /* 0x0000000a05077211 */ /* 0x000fc600078e20ff */
[----:B------:R-:W-:Y:S02]  /*45f0*/  STL.64 [R1+0x380], R24 ;  /* 0x0003801801007387 */ /* 0x000fe40000100a00 */
[----:B------:R-:W-:Y:S02]  /*4600*/  IMAD R8, R5, 0x10, R7 ;  /* 0x0000001005087824 */ /* 0x000fe400078e0207 */
[----:B------:R0:W-:Y:S04]  /*4610*/  STL.64 [R1+0x378], R20 ;  /* 0x0003781401007387 */ /* 0x0001e80000100a00 */
[----:B------:R1:W-:Y:S01]  /*4620*/  STL.64 [R1+0x370], R18 ;  /* 0x0003701201007387 */ /* 0x0003e20000100a00 */
[-C--:B0-----:R-:W-:Y:S02]  /*4630*/  LEA R20, P0, R2, R6.reuse, 0x1 ;  /* 0x0000000602147211 */ /* 0x081fe400078008ff */
[----:B-1----:R-:W-:-:S02]  /*4640*/  LEA R18, P1, R9, R6, 0x1 ;  /* 0x0000000609127211 */ /* 0x002fc400078208ff */
[-C--:B------:R-:W-:Y:S02]  /*4650*/  LEA.HI.X.SX32 R21, R2, R0.reuse, 0x1, P0 ;  /* 0x0000000002157211 */ /* 0x080fe400000f0eff */
[----:B------:R-:W-:Y:S01]  /*4660*/  LEA.HI.X.SX32 R19, R9, R0, 0x1, P1 ;  /* 0x0000000009137211 */ /* 0x000fe200008f0eff */
[C---:B------:R-:W-:Y:S02]  /*4670*/  IMAD R9, R5.reuse, 0x10, R8 ;  /* 0x0000001005097824 */ /* 0x040fe400078e0208 */
[----:B------:R-:W-:Y:S02]  /*4680*/  STL.64 [R1+0x368], R20 ;  /* 0x0003681401007387 */ /* 0x000fe40000100a00 */
[----:B------:R-:W-:Y:S02]  /*4690*/  IMAD R2, R5, 0x10, R9 ;  /* 0x0000001005027824 */ /* 0x000fe400078e0209 */
[----:B------:R0:W-:Y:S04]  /*46a0*/  STL.64 [R1+0x360], R18 ;  /* 0x0003601201007387 */ /* 0x0001e80000100a00 */
[----:B------:R1:W-:Y:S01]  /*46b0*/  STL.64 [R1+0x358], R16 ;  /* 0x0003581001007387 */ /* 0x0003e20000100a00 */
[----:B0-----:R-:W-:-:S02]  /*46c0*/  LEA R18, P0, R3, R6, 0x1 ;  /* 0x0000000603127211 */ /* 0x001fc400078008ff */
[C---:B-1----:R-:W-:Y:S02]  /*46d0*/  LEA R16, P1, R4.reuse, R6, 0x1 ;  /* 0x0000000604107211 */ /* 0x042fe400078208ff */
[-C--:B------:R-:W-:Y:S02]  /*46e0*/  LEA.HI.X.SX32 R19, R3, R0.reuse, 0x1, P0 ;  /* 0x0000000003137211 */ /* 0x080fe400000f0eff */
[----:B------:R-:W-:Y:S02]  /*46f0*/  LEA.HI.X.SX32 R17, R4, R0, 0x1, P1 ;  /* 0x0000000004117211 */ /* 0x000fe400008f0eff */
[C---:B------:R-:W-:Y:S01]  /*4700*/  LEA R3, R5.reuse, R2, 0x4 ;  /* 0x0000000205037211 */ /* 0x040fe200078e20ff */
[----:B------:R0:W-:Y:S04]  /*4710*/  STL.64 [R1+0x350], R18 ;  /* 0x0003501201007387 */ /* 0x0001e80000100a00 */
[----:B------:R1:W-:Y:S01]  /*4720*/  STL.64 [R1+0x348], R16 ;  /* 0x0003481001007387 */ /* 0x0003e20000100a00 */
[----:B------:R-:W-:-:S03]  /*4730*/  IMAD R4, R5, 0x10, R3 ;  /* 0x0000001005047824 */ /* 0x000fc600078e0203 */
[----:B------:R2:W-:Y:S01]  /*4740*/  STL.64 [R1+0x340], R14 ;  /* 0x0003400e01007387 */ /* 0x0005e20000100a00 */
[----:B------:R-:W-:Y:S01]  /*4750*/  IMAD R5, R5, 0x10, R4 ;  /* 0x0000001005057824 */ /* 0x000fe200078e0204 */
[CC--:B0-----:R-:W-:Y:S02]  /*4760*/  LEA R18, P0, R7.reuse, R6.reuse, 0x1 ;  /* 0x0000000607127211 */ /* 0x0c1fe400078008ff */
[C---:B-1----:R-:W-:Y:S02]  /*4770*/  LEA R16, P1, R8.reuse, R6, 0x1 ;  /* 0x0000000608107211 */ /* 0x042fe400078208ff */
[----:B------:R-:W-:Y:S02]  /*4780*/  LEA.HI.X.SX32 R19, R7, R0, 0x1, P0 ;  /* 0x0000000007137211 */ /* 0x000fe400000f0eff */
[C---:B--2---:R-:W-:Y:S02]  /*4790*/  LEA R14, P2, R9.reuse, R6, 0x1 ;  /* 0x00000006090e7211 */ /* 0x044fe400078408ff */
[-C--:B------:R-:W-:Y:S01]  /*47a0*/  LEA.HI.X.SX32 R17, R8, R0.reuse, 0x1, P1 ;  /* 0x0000000008117211 */ /* 0x080fe200008f0eff */
[----:B------:R0:W-:Y:S01]  /*47b0*/  STL.64 [R1+0x338], R18 ;  /* 0x0003381201007387 */ /* 0x0001e20000100a00 */
[----:B------:R-:W-:-:S02]  /*47c0*/  LEA.HI.X.SX32 R15, R9, R0, 0x1, P2 ;  /* 0x00000000090f7211 */ /* 0x000fc400010f0eff */
[C---:B------:R-:W-:Y:S01]  /*47d0*/  LEA R20, P0, R2.reuse, R6, 0x1 ;  /* 0x0000000602147211 */ /* 0x040fe200078008ff */
[----:B------:R1:W-:Y:S03]  /*47e0*/  STL.64 [R1+0x330], R16 ;  /* 0x0003301001007387 */ /* 0x0003e60000100a00 */
[----:B------:R-:W-:Y:S01]  /*47f0*/  LEA.HI.X.SX32 R21, R2, R0, 0x1, P0 ;  /* 0x0000000002157211 */ /* 0x000fe200000f0eff */
[----:B------:R2:W-:Y:S01]  /*4800*/  STL.64 [R1+0x328], R14 ;  /* 0x0003280e01007387 */ /* 0x0005e20000100a00 */
[----:B------:R-:W-:Y:S02]  /*4810*/  LOP3.LUT R2, R13, 0x30, R26, 0x78, !PT ;  /* 0x000000300d027812 */ /* 0x000fe400078e781a */
[-C--:B0-----:R-:W-:Y:S01]  /*4820*/  LEA R18, P1, R3, R6.reuse, 0x1 ;  /* 0x0000000603127211 */ /* 0x081fe200078208ff */
[----:B------:R-:W-:Y:S01]  /*4830*/  STL.64 [R1+0x320], R20 ;  /* 0x0003201401007387 */ /* 0x000fe20000100a00 */
[----:B-1----:R-:W-:-:S02]  /*4840*/  LEA R16, P2, R4, R6, 0x1 ;  /* 0x0000000604107211 */ /* 0x002fc400078408ff */
[----:B------:R-:W-:Y:S01]  /*4850*/  LEA.HI.X.SX32 R19, R3, R0, 0x1, P1 ;  /* 0x0000000003137211 */ /* 0x000fe200008f0eff */
[----:B------:R-:W-:Y:S01]  /*4860*/  IMAD.MOV.U32 R3, RZ, RZ, RZ ;  /* 0x000000ffff037224 */ /* 0x000fe200078e00ff */
[C---:B--2---:R-:W-:Y:S02]  /*4870*/  LEA R14, P3, R5.reuse, R6, 0x1 ;  /* 0x00000006050e7211 */ /* 0x044fe400078608ff */
[-C--:B------:R-:W-:Y:S01]  /*4880*/  LEA.HI.X.SX32 R17, R4, R0.reuse, 0x1, P2 ;  /* 0x0000000004117211 */ /* 0x080fe200010f0eff */
[----:B------:R-:W-:Y:S01]  /*4890*/  STL.64 [R1+0x318], R18 ;  /* 0x0003181201007387 */ /* 0x000fe20000100a00 */
[----:B------:R-:W-:Y:S01]  /*48a0*/  LEA.HI.X.SX32 R15, R5, R0, 0x1, P3 ;  /* 0x00000000050f7211 */ /* 0x000fe200018f0eff */
[----:B------:R-:W-:Y:S01]  /*48b0*/  IMAD.MOV.U32 R0, RZ, RZ, 0x3f800000 ;  /* 0x3f800000ff007424 */ /* 0x000fe200078e00ff */
[----:B------:R-:W-:Y:S01]  /*48c0*/  IADD3 R5, R22, 0x8, RZ ;  /* 0x0000000816057810 */ /* 0x000fe20007ffe0ff */
[----:B------:R-:W-:Y:S01]  /*48d0*/  STL.64 [R1+0x310], R16 ;  /* 0x0003101001007387 */ /* 0x000fe20000100a00 */
[----:B------:R-:W-:-:S03]  /*48e0*/  LOP3.LUT R4, R2, 0x40, RZ, 0x3c, !PT ;  /* 0x0000004002047812 */ /* 0x000fc600078e3cff */
[----:B------:R-:W-:Y:S04]  /*48f0*/  STL.64 [R1+0x308], R14 ;  /* 0x0003080e01007387 */ /* 0x000fe80000100a00 */
[----:B------:R-:W-:Y:S04]  /*4900*/  STL [R1+0x2fc], R0 ;  /* 0x0002fc0001007387 */ /* 0x000fe80000100800 */
[----:B------:R-:W-:Y:S04]  /*4910*/  STL [R1+0x120], RZ ;  /* 0x000120ff01007387 */ /* 0x000fe80000100800 */
[----:B------:R0:W-:Y:S04]  /*4920*/  STL [R1+0x300], R0 ;  /* 0x0003000001007387 */ /* 0x0001e80000100800 */
[----:B------:R1:W-:Y:S04]  /*4930*/  STL [R1+0x124], RZ ;  /* 0x000124ff01007387 */ /* 0x0003e80000100800 */
[----:B------:R1:W-:Y:S01]  /*4940*/  STL [R1+0x128], RZ ;  /* 0x000128ff01007387 */ /* 0x0003e20000100800 */
[----:B0-----:R-:W-:-:S03]  /*4950*/  LOP3.LUT R0, R11, 0x30, R26, 0x78, !PT ;  /* 0x000000300b007812 */ /* 0x001fc600078e781a */
        /* <DEDUP_REMOVED lines=124> */
[----:B------:R1:W-:Y:S02]  /*5120*/  STL [R1+0x2bc], RZ ;  /* 0x0002bcff01007387 */ /* 0x0003e40000100800 */
.L_x_2:
[----:B------:R-:W2:Y:S04]  /*5130*/  LDL.64 R6, [R1+0x3e0] ;  /* 0x0003e00001067983 */ /* 0x000ea80000100a00 */
[----:B------:R-:W3:Y:S04]  /*5140*/  LDL.64 R10, [R1+0x3d0] ;  /* 0x0003d000010a7983 */ /* 0x000ee80000100a00 */
[----:B------:R-:W4:Y:S04]  /*5150*/  LDL.64 R4, [R1+0x400] ;  /* 0x0004000001047983 */ /* 0x000f280000100a00 */
        /* <DEDUP_REMOVED lines=13> */
[----:B------:R-:W4:Y:S01]  /*5230*/  LDL R44, [R1+0x140] ;  /* 0x00014000012c7983 */ /* 0x000f220000100800 */
[----:B--2---:R-:W-:-:S04]  /*5240*/  IMAD.WIDE R6, R60, 0x2, R6 ;  /* 0x000000023c067825 */ /* 0x004fc800078e0206 */
[C---:B---3--:R-:W-:Y:S02]  /*5250*/  IMAD.WIDE R10, R60.reuse, 0x2, R10 ;  /* 0x000000023c0a7825 */ /* 0x048fe400078e020a */
[----:B------:R0:W2:Y:S02]  /*5260*/  LDG.E.U16 R6, [R6.64] ;  /* 0x0000000606067981 */ /* 0x0000a4000c1e1500 */
[----:B----4-:R-:W-:-:S04]  /*5270*/  IMAD.WIDE R4, R60, 0x2, R4 ;  /* 0x000000023c047825 */ /* 0x010fc800078e0204 */
[C---:B------:R-:W-:Y:S02]  /*5280*/  IMAD.WIDE R8, R60.reuse, 0x2, R8 ;  /* 0x000000023c087825 */ /* 0x040fe400078e0208 */
[----:B------:R3:W4:Y:S02]  /*5290*/  LDG.E.U16 R4, [R4.64] ;  /* 0x0000000604047981 */ /* 0x000724000c1e1500 */
[C---:B------:R-:W-:Y:S02]  /*52a0*/  IMAD.WIDE R14, R60.reuse, 0x2, R14 ;  /* 0x000000023c0e7825 */ /* 0x040fe400078e020e */
[----:B0-----:R0:W2:Y:S02]  /*52b0*/  LDG.E.U16 R7, [R10.64] ;  /* 0x000000060a077981 */ /* 0x0010a4000c1e1500 */
[C---:B------:R-:W-:Y:S02]  /*52c0*/  IMAD.WIDE R12, R60.reuse, 0x2, R12 ;  /* 0x000000023c0c7825 */ /* 0x040fe400078e020c */
[----:B------:R1:W2:Y:S04]  /*52d0*/  LDG.E.U16 R8, [R8.64] ;  /* 0x0000000608087981 */ /* 0x0002a8000c1e1500 */
[----:B---3--:R3:W2:Y:S01]  /*52e0*/  LDG.E.U16 R5, [R14.64] ;  /* 0x000000060e057981 */ /* 0x0086a2000c1e1500 */
[----:B0-----:R-:W-:-:S04]  /*52f0*/  IMAD.WIDE R10, R60, 0x2, R24 ;  /* 0x000000023c0a7825 */ /* 0x001fc800078e0218 */
[C---:B------:R-:W-:Y:S01]  /*5300*/  IMAD.WIDE R16, R60.reuse, 0x2, R16 ;  /* 0x000000023c107825 */ /* 0x040fe200078e0210 */
[----:B-1----:R0:W2:Y:S03]  /*5310*/  LDG.E.U16 R9, [R12.64] ;  /* 0x000000060c097981 */ /* 0x0020a6000c1e1500 */
[C---:B---3--:R-:W-:Y:S02]  /*5320*/  IMAD.WIDE R14, R60.reuse, 0x2, R20 ;  /* 0x000000023c0e7825 */ /* 0x048fe400078e0214 */
[----:B------:R1:W3:Y:S02]  /*5330*/  LDG.E.U16 R20, [R10.64] ;  /* 0x000000060a147981 */ /* 0x0002e4000c1e1500 */
[----:B------:R-:W-:-:S04]  /*5340*/  IMAD.WIDE R18, R60, 0x2, R18 ;  /* 0x000000023c127825 */ /* 0x000fc800078e0212 */
[C---:B0-----:R-:W-:Y:S01]  /*5350*/  IMAD.WIDE R12, R60.reuse, 0x2, R22 ;  /* 0x000000023c0c7825 */ /* 0x041fe200078e0216 */
[----:B------:R0:W3:Y:S04]  /*5360*/  LDG.E.U16 R24, [R18.64] ;  /* 0x0000000612187981 */ /* 0x0000e8000c1e1500 */
[----:B------:R0:W3:Y:S04]  /*5370*/  LDG.E.U16 R23, [R16.64] ;  /* 0x0000000610177981 */ /* 0x0000e8000c1e1500 */
[----:B------:R0:W3:Y:S01]  /*5380*/  LDG.E.U16 R21, [R12.64] ;  /* 0x000000060c157981 */ /* 0x0000e2000c1e1500 */
[----:B-1----:R-:W-:-:S03]  /*5390*/  IMAD.WIDE R10, R60, 0x2, R34 ;  /* 0x000000023c0a7825 */ /* 0x002fc600078e0222 */
[----:B------:R1:W3:Y:S01]  /*53a0*/  LDG.E.U16 R22, [R14.64] ;  /* 0x000000060e167981 */ /* 0x0002e2000c1e1500 */
[----:B0-----:R-:W-:-:S03]  /*53b0*/  IMAD.WIDE R16, R60, 0x2, R28 ;  /* 0x000000023c107825 */ /* 0x001fc600078e021c */
[----:B------:R0:W3:Y:S01]  /*53c0*/  LDG.E.U16 R10, [R10.64] ;  /* 0x000000060a0a7981 */ /* 0x0000e2000c1e1500 */
[----:B------:R-:W-:-:S04]  /*53d0*/  IMAD.WIDE R12, R60, 0x2, R32 ;  /* 0x000000023c0c7825 */ /* 0x000fc800078e0220 */
[----:B-1----:R-:W-:-:S04]  /*53e0*/  IMAD.WIDE R14, R60, 0x2, R30 ;  /* 0x000000023c0e7825 */ /* 0x002fc800078e021e */
[----:B------:R-:W-:Y:S01]  /*53f0*/  IMAD.WIDE R18, R60, 0x2, R26 ;  /* 0x000000023c127825 */ /* 0x000fe200078e021a */
[----:B0-----:R0:W3:Y:S04]  /*5400*/  LDG.E.U16 R11, [R12.64] ;  /* 0x000000060c0b7981 */ /* 0x0010e8000c1e1500 */
[----:B------:R-:W3:Y:S04]  /*5410*/  LDG.E.U16 R14, [R14.64] ;  /* 0x000000060e0e7981 */ /* 0x000ee8000c1e1500 */
[----:B0-----:R-:W3:Y:S04]  /*5420*/  LDG.E.U16 R12, [R16.64] ;  /* 0x00000006100c7981 */ /* 0x001ee8000c1e1500 */
[----:B------:R-:W3:Y:S04]  /*5430*/  LDG.E.U16 R13, [R18.64] ;  /* 0x00000006120d7981 */ /* 0x000ee8000c1e1500 */
[----:B------:R-:W0:Y:S04]  /*5440*/  S2R R25, SR_TID.X ;  /* 0x0000000000197919 */ /* 0x000e280000002100 */
[----:B------:R-:W-:Y:S01]  /*5450*/  BAR.SYNC.DEFER_BLOCKING 0x0 ;  /* 0x0000000000007b1d */ /* 0x000fe20000010000 */
[----:B0-----:R-:W-:-:S02]  /*5460*/  LOP3.LUT R26, R25, 0xff, RZ, 0xc0, !PT ;  /* 0x000000ff191a7812 */ /* 0x001fc400078ec0ff */
[--C-:B------:R-:W-:Y:S02]  /*5470*/  SHF.R.S32.HI R28, RZ, 0x8, R25.reuse ;  /* 0x00000008ff1c7819 */ /* 0x100fe40000011419 */
[----:B------:R-:W-:Y:S02]  /*5480*/  LOP3.LUT R27, R25, 0xff, RZ, 0xc0, !PT ;  /* 0x000000ff191b7812 */ /* 0x000fe400078ec0ff */
[----:B------:R-:W-:Y:S01]  /*5490*/  SHF.R.S32.HI R29, RZ, 0x8, R25 ;  /* 0x00000008ff1d7819 */ /* 0x000fe20000011419 */
[----:B------:R-:W-:Y:S01]  /*54a0*/  IMAD.SHL.U32 R26, R26, 0x2, RZ ;  /* 0x000000021a1a7824 */ /* 0x000fe200078e00ff */
[----:B------:R-:W-:Y:S02]  /*54b0*/  SGXT R28, R28, 0x1 ;  /* 0x000000011c1c781a */ /* 0x000fe40000000200 */
[----:B------:R-:W-:Y:S02]  /*54c0*/  SHF.L.U32 R27, R27, 0x1, RZ ;  /* 0x000000011b1b7819 */ /* 0x000fe400000006ff */
[----:B------:R-:W-:-:S02]  /*54d0*/  SGXT R29, R29, 0x1 ;  /* 0x000000011d1d781a */ /* 0x000fc40000000200 */
[----:B------:R-:W-:Y:S02]  /*54e0*/  LOP3.LUT R27, R27, 0x210, R28, 0x78, !PT ;  /* 0x000002101b1b7812 */ /* 0x000fe400078e781c */
[----:B------:R-:W-:-:S04]  /*54f0*/  LOP3.LUT R26, R26, 0x210, R29, 0x78, !PT ;  /* 0x000002101a1a7812 */ /* 0x000fc800078e781d */
[----:B------:R-:W-:Y:S02]  /*5500*/  LOP3.LUT R26, R26, 0x20, RZ, 0x3c, !PT ;  /* 0x000000201a1a7812 */ /* 0x000fe400078e3cff */
[----:B------:R-:W-:-:S04]  /*5510*/  SHF.R.S32.HI R28, RZ, 0x8, R25 ;  /* 0x00000008ff1c7819 */ /* 0x000fc80000011419 */
[----:B------:R-:W-:Y:S02]  /*5520*/  SGXT R28, R28, 0x1 ;  /* 0x000000011c1c781a */ /* 0x000fe40000000200 */
[----:B-----5:R-:W-:Y:S01]  /*5530*/  LOP3.LUT R45, R2, 0x40, RZ, 0x3c, !PT ;  /* 0x00000040022d7812 */ /* 0x020fe200078e3cff */
[----:B----4-:R-:W-:Y:S04]  /*5540*/  STS.U16 [R27+0x20000], R4 ;  /* 0x020000041b007388 */ /* 0x010fe80000000400 */
[----:B--2---:R-:W-:Y:S04]  /*5550*/  STS.U16 [R27+0x21000], R6 ;  /* 0x021000061b007388 */ /* 0x004fe80000000400 */
[----:B---3--:R-:W-:Y:S04]  /*5560*/  STS.U16 [R27+0x22000], R20 ;  /* 0x022000141b007388 */ /* 0x008fe80000000400 */
[----:B------:R0:W-:Y:S04]  /*5570*/  STS.U16 [R27+0x23000], R23 ;  /* 0x023000171b007388 */ /* 0x0001e80000000400 */
[----:B------:R-:W-:Y:S04]  /*5580*/  STS.U16 [R26+0x20400], R5 ;  /* 0x020400051a007388 */ /* 0x000fe80000000400 */
[----:B------:R-:W-:Y:S01]  /*5590*/  STS.U16 [R26+0x21400], R9 ;  /* 0x021400091a007388 */ /* 0x000fe20000000400 */
[----:B0-----:R-:W-:-:S03]  /*55a0*/  LOP3.LUT R27, R25, 0xff, RZ, 0xc0, !PT ;  /* 0x000000ff191b7812 */ /* 0x001fc600078ec0ff */
[----:B------:R-:W-:Y:S04]  /*55b0*/  STS.U16 [R26+0x22400], R21 ;  /* 0x022400151a007388 */ /* 0x000fe80000000400 */
[----:B------:R0:W-:Y:S01]  /*55c0*/  STS.U16 [R26+0x23400], R24 ;  /* 0x023400181a007388 */ /* 0x0001e20000000400 */
[----:B------:R-:W-:Y:S01]  /*55d0*/  IMAD.SHL.U32 R27, R27, 0x2, RZ ;  /* 0x000000021b1b7824 */ /* 0x000fe200078e00ff */
[----:B0-----:R-:W-:Y:S02]  /*55e0*/  SHF.R.S32.HI R26, RZ, 0x8, R25 ;  /* 0x00000008ff1a7819 */ /* 0x001fe40000011419 */
[----:B------:R-:W-:Y:S02]  /*55f0*/  LOP3.LUT R25, R25, 0xff, RZ, 0xc0, !PT ;  /* 0x000000ff19197812 */ /* 0x000fe400078ec0ff */
[----:B------:R-:W-:-:S02]  /*5600*/  LOP3.LUT R27, R27, 0x210, R28, 0x78, !PT ;  /* 0x000002101b1b7812 */ /* 0x000fc400078e781c */
[----:B------:R-:W-:Y:S01]  /*5610*/  SGXT R26, R26, 0x1 ;  /* 0x000000011a1a781a */ /* 0x000fe20000000200 */
[----:B------:R-:W-:Y:S01]  /*5620*/  IMAD.SHL.U32 R25, R25, 0x2, RZ ;  /* 0x0000000219197824 */ /* 0x000fe200078e00ff */
[----:B------:R-:W-:-:S04]  /*5630*/  LOP3.LUT R27, R27, 0x40, RZ, 0x3c, !PT ;  /* 0x000000401b1b7812 */ /* 0x000fc800078e3cff */
[----:B------:R-:W-:Y:S01]  /*5640*/  LOP3.LUT R25, R25, 0x210, R26, 0x78, !PT ;  /* 0x0000021019197812 */ /* 0x000fe200078e781a */
[----:B------:R-:W-:Y:S03]  /*5650*/  STS.U16 [R27+0x20800], R8 ;  /* 0x020800081b007388 */ /* 0x000fe60000000400 */
[----:B------:R-:W-:Y:S01]  /*5660*/  LOP3.LUT R25, R25, 0x60, RZ, 0x3c, !PT ;  /* 0x0000006019197812 */ /* 0x000fe200078e3cff */
[----:B------:R-:W-:Y:S04]  /*5670*/  STS.U16 [R27+0x21800], R7 ;  /* 0x021800071b007388 */ /* 0x000fe80000000400 */
[----:B------:R-:W-:Y:S04]  /*5680*/  STS.U16 [R27+0x22800], R22 ;  /* 0x022800161b007388 */ /* 0x000fe80000000400 */
[----:B------:R-:W-:Y:S04]  /*5690*/  STS.U16 [R27+0x23800], R10 ;  /* 0x0238000a1b007388 */ /* 0x000fe80000000400 */
[----:B------:R-:W-:Y:S04]  /*56a0*/  STS.U16 [R25+0x20c00], R11 ;  /* 0x020c000b19007388 */ /* 0x000fe80000000400 */
[----:B------:R-:W-:Y:S04]  /*56b0*/  STS.U16 [R25+0x21c00], R14 ;  /* 0x021c000e19007388 */ /* 0x000fe80000000400 */
[----:B------:R-:W-:Y:S04]  /*56c0*/  STS.U16 [R25+0x22c00], R12 ;  /* 0x022c000c19007388 */ /* 0x000fe80000000400 */
[----:B------:R-:W-:Y:S04]  /*56d0*/  STS.U16 [R25+0x23c00], R13 ;  /* 0x023c000d19007388 */ /* 0x000fe80000000400 */
[----:B------:R-:W-:Y:S06]  /*56e0*/  BAR.SYNC.DEFER_BLOCKING 0x0 ;  /* 0x0000000000007b1d */ /* 0x000fec0000010000 */
[----:B------:R-:W-:Y:S04]  /*56f0*/  LDSM.16.MT88.4 R16, [R44] ;  /* 0x000000002c10783b */ /* 0x000fe80000004200 */
[----:B------:R-:W0:Y:S04]  /*5700*/  LDSM.16.M88.4 R28, [R2+0x20000] ;  /* 0x02000000021c783b */ /* 0x000e280000000200 */
[----:B------:R-:W1:Y:S04]  /*5710*/  LDSM.16.M88.4 R24, [R2+0x21000] ;  /* 0x021000000218783b */ /* 0x000e680000000200 */
[----:B------:R-:W2:Y:S04]  /*5720*/  LDSM.16.M88.4 R20, [R2+0x22000] ;  /* 0x022000000214783b */ /* 0x000ea80000000200 */
[----:B------:R-:W3:Y:S04]  /*5730*/  LDSM.16.M88.4 R4, [R2+0x23000] ;  /* 0x023000000204783b */ /* 0x000ee80000000200 */
[----:B------:R-:W2:Y:S04]  /*5740*/  LDSM.16.MT88.4 R8, [R44+0x2000] ;  /* 0x002000002c08783b */ /* 0x000ea80000004200 */
[----:B------:R-:W-:Y:S04]  /*5750*/  STL [R1+0x424], R60 ;  /* 0x0004243c01007387 */ /* 0x000fe80000100800 */
[----:B------:R-:W4:Y:S04]  /*5760*/  LDL.64 R46, [R1+0x370] ;  /* 0x00037000012e7983 */ /* 0x000f280000100a00 */
[----:B------:R-:W-:Y:S04]  /*5770*/  LDSM.16.MT88.4 R40, [R44+0x18000] ;  /* 0x018000002c28783b */ /* 0x000fe80000004200 */
[----:B------:R-:W4:Y:S04]  /*5780*/  LDL.64 R58, [R1+0x380] ;  /* 0x00038000013a7983 */ /* 0x000f280000100a00 */
[----:B------:R-:W4:Y:S01]  /*5790*/  LDL.64 R52, [R1+0x378] ;  /* 0x0003780001347983 */ /* 0x000f220000100a00 */
[C---:B0-----:R-:W-:Y:S03]  /*57a0*/  HMMA.16816.F32.BF16 R36, R16.reuse, R28, RZ ;  /* 0x0000001c1024723c */ /* 0x041fe600000418ff */
[----:B------:R-:W4:Y:S05]  /*57b0*/  LDL.64 R50, [R1+0x368] ;  /* 0x0003680001327983 */ /* 0x000f2a0000100a00 */
[C---:B-1----:R-:W-:Y:S08]  /*57c0*/  HMMA.16816.F32.BF16 R32, R16.reuse, R24, RZ ;  /* 0x000000181020723c */ /* 0x042ff000000418ff */
[C---:B--2---:R-:W-:Y:S08]  /*57d0*/  HMMA.16816.F32.BF16 R12, R16.reuse, R20, RZ ;  /* 0x00000014100c723c */ /* 0x044ff000000418ff */
[----:B---3--:R-:W-:Y:S08]  /*57e0*/  HMMA.16816.F32.BF16 R16, R16, R4, RZ ;  /* 0x000000041010723c */ /* 0x008ff000000418ff */
[C---:B------:R-:W-:Y:S01]  /*57f0*/  HMMA.16816.F32.BF16 R28, R8.reuse, R30, R36 ;  /* 0x0000001e081c723c */ /* 0x040fe20000041824 */
[----:B------:R-:W-:Y:S07]  /*5800*/  LDSM.16.M88.4 R36, [R45+0x20000] ;  /* 0x020000002d24783b */ /* 0x000fee0000000200 */
[C---:B------:R-:W-:Y:S01]  /*5810*/  HMMA.16816.F32.BF16 R24, R8.reuse, R26, R32 ;  /* 0x0000001a0818723c */ /* 0x040fe20000041820 */
[----:B------:R-:W-:Y:S07]  /*5820*/  LDSM.16.M88.4 R32, [R45+0x21000] ;  /* 0x021000002d20783b */ /* 0x000fee0000000200 */
[C---:B------:R-:W-:Y:S01]  /*5830*/  HMMA.16816.F32.BF16 R12, R8.reuse, R22, R12 ;  /* 0x00000016080c723c */ /* 0x040fe2000004180c */
[----:B------:R-:W-:Y:S07]  /*5840*/  LDSM.16.M88.4 R20, [R45+0x22000] ;  /* 0x022000002d14783b */ /* 0x000fee0000000200 */
[----:B------:R-:W-:Y:S01]  /*5850*/  HMMA.16816.F32.BF16 R4, R8, R6, R16 ;  /* 0x000000060804723c */ /* 0x000fe20000041810 */
[----:B------:R-:W0:Y:S04]  /*5860*/  LDSM.16.MT88.4 R16, [R44+0x4000] ;  /* 0x004000002c10783b */ /* 0x000e280000004200 */
[----:B------:R-:W1:Y:S03]  /*5870*/  LDSM.16.M88.4 R8, [R45+0x23000] ;  /* 0x023000002d08783b */ /* 0x000e660000000200 */
[C---:B0-----:R-:W-:Y:S08]  /*5880*/  HMMA.16816.F32.BF16 R28, R16.reuse, R36, R28 ;  /* 0x00000024101c723c */ /* 0x041ff0000004181c */
[C---:B------:R-:W-:Y:S08]  /*5890*/  HMMA.16816.F32.BF16 R24, R16.reuse, R32, R24 ;  /* 0x000000201018723c */ /* 0x040ff00000041818 */
[C---:B------:R-:W-:Y:S08]  /*58a0*/  HMMA.16816.F32.BF16 R12, R16.reuse, R20, R12 ;  /* 0x00000014100c723c */ /* 0x040ff0000004180c */
[----:B-1----:R-:W-:Y:S01]  /*58b0*/  HMMA.16816.F32.BF16 R4, R16, R8, R4 ;  /* 0x000000081004723c */ /* 0x002fe20000041804 */
[----:B------:R-:W0:Y:S07]  /*58c0*/  LDSM.16.MT88.4 R16, [R44+0x6000] ;  /* 0x006000002c10783b */ /* 0x000e2e0000004200 */
[C---:B0-----:R-:W-:Y:S01]  /*58d0*/  HMMA.16816.F32.BF16 R36, R16.reuse, R38, R28 ;  /* 0x000000261024723c */ /* 0x041fe2000004181c */
        /* <DEDUP_REMOVED lines=51> */
[C---:B-1----:R-:W-:Y:S08]  /*5c10*/  HMMA.16816.F32.BF16 R24, R8.reuse, R16, R24 ;  /* 0x000000100818723c */ /* 0x042ff00000041818 */
[C---:B------:R-:W-:Y:S08]  /*5c20*/  HMMA.16816.F32.BF16 R12, R8.reuse, R20, R12 ;  /* 0x00000014080c723c */ /* 0x040ff0000004180c */
[----:B------:R-:W-:Y:S01]  /*5c30*/  HMMA.16816.F32.BF16 R4, R8, R32, R4 ;  /* 0x000000200804723c */ /* 0x000fe20000041804 */
[----:B------:R-:W0:Y:S07]  /*5c40*/  LDSM.16.MT88.4 R8, [R44+0x16000] ;  /* 0x016000002c08783b */ /* 0x000e2e0000004200 */
[C---:B0-----:R-:W-:Y:S01]  /*5c50*/  HMMA.16816.F32.BF16 R36, R8.reuse, R38, R28 ;  /* 0x000000260824723c */ /* 0x041fe2000004181c */
[----:B------:R-:W0:Y:S07]  /*5c60*/  LDSM.16.M88.4 R28, [R2+0x20180] ;  /* 0x02018000021c783b */ /* 0x000e2e0000000200 */
[C---:B------:R-:W-:Y:S01]  /*5c70*/  HMMA.16816.F32.BF16 R16, R8.reuse, R18, R24 ;  /* 0x000000120810723c */ /* 0x040fe20000041818 */
[----:B------:R-:W-:Y:S07]  /*5c80*/  LDSM.16.MT88.4 R24, [R44+0x1a000] ;  /* 0x01a000002c18783b */ /* 0x000fee0000004200 */
[C---:B------:R-:W-:Y:S01]  /*5c90*/  HMMA.16816.F32.BF16 R12, R8.reuse, R22, R12 ;  /* 0x00000016080c723c */ /* 0x040fe2000004180c */
[----:B------:R-:W-:Y:S07]  /*5ca0*/  LDSM.16.M88.4 R20, [R2+0x23180] ;  /* 0x023180000214783b */ /* 0x000fee0000000200 */
[----:B------:R-:W-:Y:S01]  /*5cb0*/  HMMA.16816.F32.BF16 R32, R8, R34, R4 ;  /* 0x000000220820723c */ /* 0x000fe20000041804 */
[----:B------:R-:W1:Y:S04]  /*5cc0*/  LDSM.16.M88.4 R4, [R2+0x21180] ;  /* 0x021180000204783b */ /* 0x000e680000000200 */
[----:B------:R-:W2:Y:S03]  /*5cd0*/  LDSM.16.M88.4 R8, [R2+0x22180] ;  /* 0x022180000208783b */ /* 0x000ea60000000200 */
[C---:B0-----:R-:W-:Y:S08]  /*5ce0*/  HMMA.16816.F32.BF16 R36, R40.reuse, R28, R36 ;  /* 0x0000001c2824723c */ /* 0x041ff00000041824 */
[C---:B-1----:R-:W-:Y:S08]  /*5cf0*/  HMMA.16816.F32.BF16 R16, R40.reuse, R4, R16 ;  /* 0x000000042810723c */ /* 0x042ff00000041810 */
[C---:B--2---:R-:W-:Y:S08]  /*5d00*/  HMMA.16816.F32.BF16 R12, R40.reuse, R8, R12 ;  /* 0x00000008280c723c */ /* 0x044ff0000004180c */
[----:B------:R-:W-:Y:S01]  /*5d10*/  HMMA.16816.F32.BF16 R32, R40, R20, R32 ;  /* 0x000000142820723c */ /* 0x000fe20000041820 */
[----:B------:R-:W-:Y:S07]  /*5d20*/  LDSM.16.M88.4 R40, [R45+0x22180] ;  /* 0x022180002d28783b */ /* 0x000fee0000000200 */
[C---:B------:R-:W-:Y:S01]  /*5d30*/  HMMA.16816.F32.BF16 R4, R24.reuse, R6, R16 ;  /* 0x000000061804723c */ /* 0x040fe20000041810 */
[----:B------:R-:W-:Y:S07]  /*5d40*/  LDSM.16.M88.4 R16, [R45+0x20180] ;  /* 0x020180002d10783b */ /* 0x000fee0000000200 */
[C---:B------:R-:W-:Y:S01]  /*5d50*/  HMMA.16816.F32.BF16 R8, R24.reuse, R10, R12 ;  /* 0x0000000a1808723c */ /* 0x040fe2000004180c */
[----:B------:R-:W0:Y:S07]  /*5d60*/  LDSM.16.MT88.4 R12, [R44+0x1c000] ;  /* 0x01c000002c0c783b */ /* 0x000e2e0000004200 */
[C---:B------:R-:W-:Y:S01]  /*5d70*/  HMMA.16816.F32.BF16 R28, R24.reuse, R30, R36 ;  /* 0x0000001e181c723c */ /* 0x040fe20000041824 */
[----:B------:R-:W-:Y:S07]  /*5d80*/  LDSM.16.M88.4 R36, [R45+0x23180] ;  /* 0x023180002d24783b */ /* 0x000fee0000000200 */
[----:B------:R-:W-:Y:S01]  /*5d90*/  HMMA.16816.F32.BF16 R20, R24, R22, R32 ;  /* 0x000000161814723c */ /* 0x000fe20000041820 */
[----:B------:R-:W1:Y:S04]  /*5da0*/  LDSM.16.M88.4 R24, [R45+0x21180] ;  /* 0x021180002d18783b */ /* 0x000e680000000200 */
[----:B------:R2:W2:Y:S04]  /*5db0*/  LDSM.16.MT88.4 R32, [R44+0x1e000] ;  /* 0x01e000002c20783b */ /* 0x0004a80000004200 */
[----:B------:R0:W-:Y:S04]  /*5dc0*/  STL [R1+0x420], R2 ;  /* 0x0004200201007387 */ /* 0x0001e80000100800 */
[----:B------:R-:W3:Y:S04]  /*5dd0*/  LDL.64 R48, [R1+0x360] ;  /* 0x0003600001307983 */ /* 0x000ee80000100a00 */
[----:B--2---:R-:W2:Y:S01]  /*5de0*/  LDL.64 R44, [R1+0x358] ;  /* 0x00035800012c7983 */ /* 0x004ea20000100a00 */
[C---:B0-----:R-:W-:Y:S08]  /*5df0*/  HMMA.16816.F32.BF16 R28, R12.reuse, R16, R28 ;  /* 0x000000100c1c723c */ /* 0x041ff0000004181c */
[C---:B------:R-:W-:Y:S08]  /*5e00*/  HMMA.16816.F32.BF16 R8, R12.reuse, R40, R8 ;  /* 0x000000280c08723c */ /* 0x040ff00000041808 */
[C---:B-1----:R-:W-:Y:S08]  /*5e10*/  HMMA.16816.F32.BF16 R4, R12.reuse, R24, R4 ;  /* 0x000000180c04723c */ /* 0x042ff00000041804 */
[----:B------:R-:W-:Y:S01]  /*5e20*/  HMMA.16816.F32.BF16 R20, R12, R36, R20 ;  /* 0x000000240c14723c */ /* 0x000fe20000041814 */
[C---:B----4-:R-:W-:Y:S01]  /*5e30*/  IMAD.WIDE R16, R3.reuse, 0x2, R50 ;  /* 0x0000000203107825 */ /* 0x050fe200078e0232 */
[----:B------:R-:W4:Y:S04]  /*5e40*/  LDL.64 R40, [R1+0x330] ;  /* 0x0003300001287983 */ /* 0x000f280000100a00 */
[----:B------:R0:W2:Y:S01]  /*5e50*/  LDG.E.U16 R51, [R16.64] ;  /* 0x0000000610337981 */ /* 0x0000a2000c1e1500 */
[----:B------:R-:W-:-:S03]  /*5e60*/  IMAD.WIDE R14, R3, 0x2, R46 ;  /* 0x00000002030e7825 */ /* 0x000fc600078e022e */
[----:B------:R-:W2:Y:S01]  /*5e70*/  LDL.64 R46, [R1+0x350] ;  /* 0x00035000012e7983 */ /* 0x000ea20000100a00 */
[----:B------:R-:W-:Y:S03]  /*5e80*/  HMMA.16816.F32.BF16 R28, R32, R18, R28 ;  /* 0x00000012201c723c */ /* 0x000fe6000004181c */
[----:B------:R-:W4:Y:S01]  /*5e90*/  LDL.64 R18, [R1+0x348] ;  /* 0x0003480001127983 */ /* 0x000f220000100a00 */
[----:B------:R-:W-:-:S03]  /*5ea0*/  IMAD.WIDE R12, R3, 0x2, R58 ;  /* 0x00000002030c7825 */ /* 0x000fc600078e023a */
[----:B------:R-:W4:Y:S04]  /*5eb0*/  LDL.64 R58, [R1+0x340] ;  /* 0x00034000013a7983 */ /* 0x000f280000100a00 */
[----:B------:R1:W4:Y:S04]  /*5ec0*/  LDG.E.U16 R54, [R12.64] ;  /* 0x000000060c367981 */ /* 0x000328000c1e1500 */
[----:B0-----:R-:W4:Y:S01]  /*5ed0*/  LDL.64 R16, [R1+0x328] ;  /* 0x0003280001107983 */ /* 0x001f220000100a00 */
[----:B------:R-:W-:Y:S03]  /*5ee0*/  HMMA.16816.F32.BF16 R4, R32, R26, R4 ;  /* 0x0000001a2004723c */ /* 0x000fe60000041804 */
[----:B------:R-:W4:Y:S01]  /*5ef0*/  LDL.64 R36, [R1+0x320] ;  /* 0x0003200001247983 */ /* 0x000f220000100a00 */
[----:B-1----:R-:W-:-:S03]  /*5f00*/  IMAD.WIDE R12, R3, 0x2, R52 ;  /* 0x00000002030c7825 */ /* 0x002fc600078e0234 */
[----:B------:R-:W4:Y:S04]  /*5f10*/  LDL.64 R26, [R1+0x318] ;  /* 0x00031800011a7983 */ /* 0x000f280000100a00 */
[----:B------:R3:W4:Y:S04]  /*5f20*/  LDG.E.U16 R53, [R12.64] ;  /* 0x000000060c357981 */ /* 0x000728000c1e1500 */
[----:B------:R-:W4:Y:S04]  /*5f30*/  LDL.64 R24, [R1+0x310] ;  /* 0x0003100001187983 */ /* 0x000f280000100a00 */
[----:B------:R0:W4:Y:S01]  /*5f40*/  LDG.E.U16 R52, [R14.64] ;  /* 0x000000060e347981 */ /* 0x000122000c1e1500 */
[----:B---3--:R-:W-:-:S03]  /*5f50*/  IMAD.WIDE R12, R3, 0x2, R48 ;  /* 0x00000002030c7825 */ /* 0x008fc600078e0230 */
[----:B------:R-:W3:Y:S04]  /*5f60*/  LDL.64 R48, [R1+0x338] ;  /* 0x0003380001307983 */ /* 0x000ee80000100a00 */
[----:B------:R2:W3:Y:S02]  /*5f70*/  LDG.E.U16 R50, [R12.64] ;  /* 0x000000060c327981 */ /* 0x0004e4000c1e1500 */
[----:B--2---:R-:W-:-:S05]  /*5f80*/  IMAD.WIDE R12, R3, 0x2, R46 ;  /* 0x00000002030c7825 */ /* 0x004fca00078e022e */
[----:B------:R4:W2:Y:S02]  /*5f90*/  LDG.E.U16 R47, [R12.64] ;  /* 0x000000060c2f7981 */ /* 0x0008a4000c1e1500 */
[C---:B----4-:R-:W-:Y:S02]  /*5fa0*/  IMAD.WIDE R12, R3.reuse, 0x2, R18 ;  /* 0x00000002030c7825 */ /* 0x050fe400078e0212 */
[----:B------:R-:W4:Y:S04]  /*5fb0*/  LDL.64 R18, [R1+0x308] ;  /* 0x0003080001127983 */ /* 0x000f280000100a00 */
[----:B------:R1:W2:Y:S01]  /*5fc0*/  LDG.E.U16 R46, [R12.64] ;  /* 0x000000060c2e7981 */ /* 0x0002a2000c1e1500 */
[C---:B0-----:R-:W-:Y:S01]  /*5fd0*/  IMAD.WIDE R14, R3.reuse, 0x2, R44 ;  /* 0x00000002030e7825 */ /* 0x041fe200078e022c */
[----:B------:R-:W-:Y:S04]  /*5fe0*/  HMMA.16816.F32.BF16 R8, R32, R42, R8 ;  /* 0x0000002a2008723c */ /* 0x000fe80000041808 */
[----:B------:R0:W2:Y:S01]  /*5ff0*/  LDG.E.U16 R44, [R14.64] ;  /* 0x000000060e2c7981 */ /* 0x0000a2000c1e1500 */
[----:B-1----:R-:W-:-:S05]  /*6000*/  IMAD.WIDE R12, R3, 0x2, R58 ;  /* 0x00000002030c7825 */ /* 0x002fca00078e023a */
[----:B------:R3:W2:Y:S01]  /*6010*/  LDG.E.U16 R45, [R12.64] ;  /* 0x000000060c2d7981 */ /* 0x0006a2000c1e1500 */
[----:B0-----:R-:W-:-:S04]  /*6020*/  IMAD.WIDE R14, R3, 0x2, R40 ;  /* 0x00000002030e7825 */ /* 0x001fc800078e0228 */
[C---:B------:R-:W-:Y:S01]  /*6030*/  IMAD.WIDE R16, R3.reuse, 0x2, R16 ;  /* 0x0000000203107825 */ /* 0x040fe200078e0210 */
[----:B------:R0:W2:Y:S04]  /*6040*/  LDG.E.U16 R41, [R14.64] ;  /* 0x000000060e297981 */ /* 0x0000a8000c1e1500 */
[----:B------:R1:W2:Y:S01]  /*6050*/  LDG.E.U16 R40, [R16.64] ;  /* 0x0000000610287981 */ /* 0x0002a2000c1e1500 */
[----:B0-----:R-:W-:-:S04]  /*6060*/  IMAD.WIDE R14, R3, 0x2, R26 ;  /* 0x00000002030e7825 */ /* 0x001fc800078e021a */
[----:B-1----:R-:W-:Y:S01]  /*6070*/  IMAD.WIDE R16, R3, 0x2, R24 ;  /* 0x0000000203107825 */ /* 0x002fe200078e0218 */
[----:B------:R0:W2:Y:S04]  /*6080*/  LDG.E.U16 R26, [R14.64] ;  /* 0x000000060e1a7981 */ /* 0x0000a8000c1e1500 */
[----:B------:R1:W2:Y:S04]  /*6090*/  LDG.E.U16 R25, [R16.64] ;  /* 0x0000000610197981 */ /* 0x0002a8000c1e1500 */
[----:B------:R-:W-:Y:S01]  /*60a0*/  STL [R1+0x428], R3 ;  /* 0x0004280301007387 */ /* 0x000fe20000100800 */
[----:B------:R-:W-:Y:S01]  /*60b0*/  HMMA.16816.F32.BF16 R20, R32, R38, R20 ;  /* 0x000000262014723c */ /* 0x000fe20000041814 */
[----:B------:R-:W-:-:S02]  /*60c0*/  FMUL R5, R5, c[0x0][0x188] ;  /* 0x0000620005057a20 */ /* 0x000fc40000400000 */
[----:B------:R-:W-:Y:S02]  /*60d0*/  FMUL R9, R9, c[0x0][0x188] ;  /* 0x0000620009097a20 */ /* 0x000fe40000400000 */
[----:B------:R-:W-:Y:S02]  /*60e0*/  FMUL R4, R4, c[0x0][0x188] ;  /* 0x0000620004047a20 */ /* 0x000fe40000400000 */
[----:B0-----:R-:W-:Y:S11]  /*60f0*/  FMUL R15, R29, c[0x0][0x188] ;  /* 0x000062001d0f7a20 */ /* 0x001ff60000400000 */
[----:B------:R-:W-:Y:S06]  /*6100*/  @!UPT UIADD3 URZ, URZ, URZ, URZ ;  /* 0x0000003f3f3ff290 */ /* 0x000fec000fffe03f */
[----:B------:R-:W-:Y:S02]  /*6110*/  FMUL R20, R20, c[0x0][0x188] ;  /* 0x0000620014147a20 */ /* 0x000fe40000400000 */
[C---:B---3--:R-:W-:Y:S02]  /*6120*/  IMAD.WIDE R12, R3.reuse, 0x2, R48 ;  /* 0x00000002030c7825 */ /* 0x048fe400078e0230 */
[----:B------:R-:W0:Y:S04]  /*6130*/  S2R R48, SR_TID.X ;  /* 0x0000000000307919 */ /* 0x000e280000002100 */
[----:B------:R3:W2:Y:S02]  /*6140*/  LDG.E.U16 R42, [R12.64] ;  /* 0x000000060c2a7981 */ /* 0x0006a4000c1e1500 */
[----:B---3--:R-:W-:-:S05]  /*6150*/  IMAD.WIDE R12, R3, 0x2, R36 ;  /* 0x00000002030c7825 */ /* 0x008fca00078e0224 */
[----:B------:R4:W3:Y:S01]  /*6160*/  LDG.E.U16 R27, [R12.64] ;  /* 0x000000060c1b7981 */ /* 0x0008e2000c1e1500 */
[C---:B0-----:R-:W-:Y:S02]  /*6170*/  LOP3.LUT R58, R48.reuse, 0x1e0, RZ, 0xc0, !PT ;  /* 0x000001e0303a7812 */ /* 0x041fe400078ec0ff */
[----:B------:R-:W-:Y:S02]  /*6180*/  LOP3.LUT R57, R48, 0x1c, RZ, 0xc0, !PT ;  /* 0x0000001c30397812 */ /* 0x000fe400078ec0ff */
[--C-:B------:R-:W-:Y:S02]  /*6190*/  SHF.R.U32.HI R36, RZ, 0x1, R58.reuse ;  /* 0x00000001ff247819 */ /* 0x100fe4000001163a */
[----:B------:R-:W-:Y:S02]  /*61a0*/  SHF.R.U32.HI R43, RZ, 0x1, R58 ;  /* 0x00000001ff2b7819 */ /* 0x000fe4000001163a */
[----:B------:R-:W2:Y:S01]  /*61b0*/  LDL.LU R58, [R1+0x120] ;  /* 0x00012000013a7983 */ /* 0x000ea20000300800 */
[----:B------:R-:W-:-:S02]  /*61c0*/  LEA.HI R36, R57, R36, RZ, 0x1e ;  /* 0x0000002439247211 */ /* 0x000fc400078ff0ff */
[----:B------:R-:W-:Y:S02]  /*61d0*/  LEA.HI R43, R57, R43, RZ, 0x1e ;  /* 0x0000002b392b7211 */ /* 0x000fe400078ff0ff */
[----:B------:R-:W2:Y:S01]  /*61e0*/  LDL.LU R57, [R1+0x124] ;  /* 0x0001240001397983 */ /* 0x000ea20000300800 */
[----:B----4-:R-:W-:-:S05]  /*61f0*/  IMAD.WIDE R12, R3, 0x2, R18 ;  /* 0x00000002030c7825 */ /* 0x010fca00078e0212 */
[----:B------:R0:W4:Y:S04]  /*6200*/  LDG.E.U16 R24, [R12.64] ;  /* 0x000000060c187981 */ /* 0x000128000c1e1500 */
[----:B------:R-:W0:Y:S04]  /*6210*/  S2R R48, SR_CTAID.X ;  /* 0x0000000000307919 */ /* 0x000e280000002500 */
[----:B------:R-:W1:Y:S01]  /*6220*/  S2R R49, SR_TID.X ;  /* 0x0000000000317919 */ /* 0x000e620000002100 */
[C---:B0-----:R-:W-:Y:S01]  /*6230*/  SHF.L.U32 R2, R48.reuse, 0x8, RZ ;  /* 0x0000000830027819 */ /* 0x041fe200000006ff */
[----:B------:R-:W-:Y:S01]  /*6240*/  IMAD.SHL.U32 R37, R48, 0x100, RZ ;  /* 0x0000010030257824 */ /* 0x000fe200078e00ff */
[----:B-1----:R-:W-:-:S03]  /*6250*/  LOP3.LUT R18, R49, 0x3, RZ, 0xc0, !PT ;  /* 0x0000000331127812 */ /* 0x002fc600078ec0ff */
[----:B------:R-:W-:Y:S01]  /*6260*/  IMAD.IADD R2, R2, 0x1, R36 ;  /* 0x0000000102027824 */ /* 0x000fe200078e0224 */
[----:B------:R-:W-:Y:S01]  /*6270*/  LEA R12, P1, R18, UR4, 0x1 ;  /* 0x00000004120c7c11 */ /* 0x000fe2000f8208ff */
[----:B------:R-:W-:-:S03]  /*6280*/  IMAD.IADD R37, R37, 0x1, R43 ;  /* 0x0000000125257824 */ /* 0x000fc600078e022b */
[----:B------:R-:W-:Y:S01]  /*6290*/  IADD3 R2, R2, 0x8, RZ ;  /* 0x0000000802027810 */ /* 0x000fe20007ffe0ff */
[----:B------:R-:W-:Y:S01]  /*62a0*/  FMUL R49, R8, c[0x0][0x188] ;  /* 0x0000620008317a20 */ /* 0x000fe20000400000 */
[----:B------:R-:W-:Y:S01]  /*62b0*/  BAR.SYNC.DEFER_BLOCKING 0x0 ;  /* 0x0000000000007b1d */ /* 0x000fe20000010000 */
[----:B------:R-:W-:-:S04]  /*62c0*/  IADD3 R13, P5, R12, 0x9, RZ ;  /* 0x000000090c0d7810 */ /* 0x000fc80007fbe0ff */
[-C--:B------:R-:W-:Y:S01]  /*62d0*/  ISETP.GT.U32.AND P4, PT, R13, R37.reuse, PT ;  /* 0x000000250d00720c */ /* 0x080fe20003f84070 */
[----:B------:R-:W-:Y:S01]  /*62e0*/  FMUL R11, R11, c[0x0][0x188] ;  /* 0x000062000b0b7a20 */ /* 0x000fe20000400000 */
[-C--:B------:R-:W-:Y:S01]  /*62f0*/  ISETP.GT.U32.AND P0, PT, R13, R2.reuse, PT ;  /* 0x000000020d00720c */ /* 0x080fe20003f04070 */
[----:B------:R-:W-:Y:S01]  /*6300*/  FMUL R22, R22, c[0x0][0x188] ;  /* 0x0000620016167a20 */ /* 0x000fe20000400000 */
[----:B------:R-:W-:Y:S01]  /*6310*/  IADD3 R13, P2, R12, 0x10, RZ ;  /* 0x000000100c0d7810 */ /* 0x000fe20007f5e0ff */
[----:B------:R-:W-:Y:S01]  /*6320*/  FMUL R23, R23, c[0x0][0x188] ;  /* 0x0000620017177a20 */ /* 0x000fe20000400000 */
[----:B------:R-:W0:Y:S02]  /*6330*/  S2R R61, SR_TID.X ;  /* 0x00000000003d7919 */ /* 0x000e240000002100 */
[C---:B------:R-:W-:Y:S02]  /*6340*/  ISETP.GT.U32.AND P6, PT, R13.reuse, R37, PT ;  /* 0x000000250d00720c */ /* 0x040fe40003fc4070 */
[----:B------:R-:W-:Y:S01]  /*6350*/  ISETP.GT.U32.AND P3, PT, R13, R2, PT ;  /* 0x000000020d00720c */ /* 0x000fe20003f64070 */
[----:B------:R-:W3:Y:S01]  /*6360*/  LDL.LU R43, [R1+0x128] ;  /* 0x00012800012b7983 */ /* 0x000ee20000300800 */
[----:B------:R-:W-:-:S03]  /*6370*/  IADD3.X R13, RZ, UR5, RZ, P1, !PT ;  /* 0x00000005ff0d7c10 */ /* 0x000fc60008ffe4ff */
[----:B------:R-:W3:Y:S02]  /*6380*/  LDL.LU R35, [R1+0x12c] ;  /* 0x00012c0001237983 */ /* 0x000ee40000300800 */
[--C-:B------:R-:W-:Y:S02]  /*6390*/  IMAD.X R16, RZ, RZ, R13.reuse, P5 ;  /* 0x000000ffff107224 */ /* 0x100fe400028e060d */
[----:B------:R-:W-:-:S03]  /*63a0*/  IMAD.X R19, RZ, RZ, R13, P2 ;  /* 0x000000ffff137224 */ /* 0x000fc600010e060d */
[----:B------:R-:W-:Y:S02]  /*63b0*/  ISETP.GT.U32.AND.EX P4, PT, R16, RZ, PT, P4 ;  /* 0x000000ff1000720c */ /* 0x000fe40003f84140 */
[C---:B------:R-:W-:Y:S02]  /*63c0*/  IADD3 R14, P1, R12.reuse, 0x11, RZ ;  /* 0x000000110c0e7810 */ /* 0x040fe40007f3e0ff */
[----:B------:R-:W-:Y:S02]  /*63d0*/  ISETP.GT.U32.AND.EX P6, PT, R19, RZ, PT, P6 ;  /* 0x000000ff1300720c */ /* 0x000fe40003fc4160 */
[----:B------:R-:W-:Y:S02]  /*63e0*/  FSEL R8, R5, -INF , !P4 ;  /* 0xff80000005087808 */ /* 0x000fe40006000000 */
[----:B------:R-:W-:Y:S01]  /*63f0*/  IADD3 R5, P4, R12, 0x18, RZ ;  /* 0x000000180c057810 */ /* 0x000fe20007f9e0ff */
[----:B------:R-:W-:Y:S01]  /*6400*/  IMAD.X R17, RZ, RZ, R13, P1 ;  /* 0x000000ffff117224 */ /* 0x000fe200008e060d */
[----:B------:R-:W-:-:S02]  /*6410*/  FSEL R49, R49, -INF , !P6 ;  /* 0xff80000031317808 */ /* 0x000fc40007000000 */
[-C--:B------:R-:W-:Y:S02]  /*6420*/  ISETP.GT.U32.AND P5, PT, R14, R37.reuse, PT ;  /* 0x000000250e00720c */ /* 0x080fe40003fa4070 */
[C---:B------:R-:W-:Y:S02]  /*6430*/  ISETP.GT.U32.AND P6, PT, R5.reuse, R37, PT ;  /* 0x000000250500720c */ /* 0x040fe40003fc4070 */
[----:B------:R-:W-:Y:S02]  /*6440*/  IADD3.X R18, RZ, R13, RZ, P4, !PT ;  /* 0x0000000dff127210 */ /* 0x000fe400027fe4ff */
[----:B------:R-:W-:Y:S02]  /*6450*/  ISETP.GT.U32.AND P1, PT, R5, R2, PT ;  /* 0x000000020500720c */ /* 0x000fe40003f24070 */
[----:B------:R-:W-:Y:S02]  /*6460*/  IADD3 R5, P4, R12, 0x8, RZ ;  /* 0x000000080c057810 */ /* 0x000fe40007f9e0ff */
[----:B------:R-:W-:-:S02]  /*6470*/  ISETP.GT.U32.AND.EX P5, PT, R17, RZ, PT, P5 ;  /* 0x000000ff1100720c */ /* 0x000fc40003fa4150 */
[----:B------:R-:W-:Y:S02]  /*6480*/  ISETP.GT.U32.AND.EX P6, PT, R18, RZ, PT, P6 ;  /* 0x000000ff1200720c */ /* 0x000fe40003fc4160 */
[----:B------:R-:W-:Y:S01]  /*6490*/  ISETP.GT.U32.AND P2, PT, R14, R2, PT ;  /* 0x000000020e00720c */ /* 0x000fe20003f44070 */
[----:B------:R-:W-:Y:S01]  /*64a0*/  IMAD.X R14, RZ, RZ, R13, P4 ;  /* 0x000000ffff0e7224 */ /* 0x000fe200020e060d */
[----:B------:R-:W-:Y:S02]  /*64b0*/  FSEL R39, R9, -INF , !P5 ;  /* 0xff80000009277808 */ /* 0x000fe40006800000 */
[----:B------:R-:W-:Y:S02]  /*64c0*/  FSEL R48, R20, -INF , !P6 ;  /* 0xff80000014307808 */ /* 0x000fe40007000000 */
[-C--:B------:R-:W-:Y:S02]  /*64d0*/  ISETP.GT.U32.AND P4, PT, R5, R37.reuse, PT ;  /* 0x000000250500720c */ /* 0x080fe40003f84070 */
[----:B------:R-:W-:-:S02]  /*64e0*/  ISETP.GE.U32.AND P5, PT, R12, R37, PT ;  /* 0x000000250c00720c */ /* 0x000fc40003fa6070 */
[----:B------:R-:W-:Y:S01]  /*64f0*/  ISETP.GT.U32.AND P6, PT, R12, R2, PT ;  /* 0x000000020c00720c */ /* 0x000fe20003fc4070 */
[----:B------:R-:W-:Y:S01]  /*6500*/  FMUL R9, R30, c[0x0][0x188] ;  /* 0x000062001e097a20 */ /* 0x000fe20000400000 */
[----:B------:R-:W-:Y:S02]  /*6510*/  ISETP.GT.U32.AND.EX P4, PT, R14, RZ, PT, P4 ;  /* 0x000000ff0e00720c */ /* 0x000fe40003f84140 */
[C---:B------:R-:W-:Y:S02]  /*6520*/  ISETP.GE.U32.AND.EX P5, PT, R13.reuse, RZ, PT, P5 ;  /* 0x000000ff0d00720c */ /* 0x040fe40003fa6150 */
[----:B------:R-:W-:Y:S02]  /*6530*/  ISETP.GT.U32.AND.EX P6, PT, R13, RZ, PT, P6 ;  /* 0x000000ff0d00720c */ /* 0x000fe40003fc4160 */
[----:B------:R-:W-:Y:S02]  /*6540*/  FSEL R14, R4, -INF , !P4 ;  /* 0xff800000040e7808 */ /* 0x000fe40006000000 */
[----:B------:R-:W-:-:S02]  /*6550*/  FSEL R15, R15, -INF , !P5 ;  /* 0xff8000000f0f7808 */ /* 0x000fc40006800000 */
[----:B------:R-:W-:Y:S02]  /*6560*/  FSEL R9, R9, -INF , !P6 ;  /* 0xff80000009097808 */ /* 0x000fe40007000000 */
[CC--:B------:R-:W-:Y:S02]  /*6570*/  ISETP.GT.U32.AND P4, PT, R12.reuse, R37.reuse, PT ;  /* 0x000000250c00720c */ /* 0x0c0fe40003f84070 */
[C---:B------:R-:W-:Y:S02]  /*6580*/  ISETP.GE.U32.AND P5, PT, R12.reuse, R2, PT ;  /* 0x000000020c00720c */ /* 0x040fe40003fa6070 */
[----:B------:R-:W-:Y:S02]  /*6590*/  IADD3 R5, P6, R12, 0x19, RZ ;  /* 0x000000190c057810 */ /* 0x000fe40007fde0ff */
[C---:B------:R-:W-:Y:S02]  /*65a0*/  ISETP.GT.U32.AND.EX P4, PT, R13.reuse, RZ, PT, P4 ;  /* 0x000000ff0d00720c */ /* 0x040fe40003f84140 */
[----:B------:R-:W-:Y:S01]  /*65b0*/  ISETP.GE.U32.AND.EX P5, PT, R13, RZ, PT, P5 ;  /* 0x000000ff0d00720c */ /* 0x000fe20003fa6150 */
[----:B------:R-:W-:Y:S01]  /*65c0*/  IMAD.X R13, RZ, RZ, R13, P6 ;  /* 0x000000ffff0d7224 */ /* 0x000fe200030e060d */
[----:B------:R-:W-:Y:S01]  /*65d0*/  ISETP.GT.U32.AND P6, PT, R5, R37, PT ;  /* 0x000000250500720c */ /* 0x000fe20003fc4070 */
[----:B------:R-:W-:-:S02]  /*65e0*/  FMUL R12, R28, c[0x0][0x188] ;  /* 0x000062001c0c7a20 */ /* 0x000fc40000400000 */
[----:B------:R-:W-:Y:S01]  /*65f0*/  FMUL R4, R21, c[0x0][0x188] ;  /* 0x0000620015047a20 */ /* 0x000fe20000400000 */
[----:B------:R-:W-:Y:S02]  /*6600*/  ISETP.GT.U32.AND.EX P6, PT, R13, RZ, PT, P6 ;  /* 0x000000ff0d00720c */ /* 0x000fe40003fc4160 */
[----:B------:R-:W-:Y:S02]  /*6610*/  FSEL R12, R12, -INF , !P4 ;  /* 0xff8000000c0c7808 */ /* 0x000fe40006000000 */
[----:B------:R-:W-:Y:S02]  /*6620*/  FSEL R4, R4, -INF , !P6 ;  /* 0xff80000004047808 */ /* 0x000fe40007000000 */
[----:B------:R-:W-:Y:S02]  /*6630*/  ISETP.GT.U32.AND P6, PT, R5, R2, PT ;  /* 0x000000020500720c */ /* 0x000fe40003fc4070 */
[----:B------:R-:W-:-:S04]  /*6640*/  FMNMX R5, R12, R15, !PT ;  /* 0x0000000f0c057209 */ /* 0x000fc80007800000 */
[----:B------:R-:W-:-:S04]  /*6650*/  FMNMX R5, R14, R5, !PT ;  /* 0x000000050e057209 */ /* 0x000fc80007800000 */
[----:B------:R-:W-:-:S04]  /*6660*/  FMNMX R5, R8, R5, !PT ;  /* 0x0000000508057209 */ /* 0x000fc80007800000 */
[----:B------:R-:W-:-:S04]  /*6670*/  FMNMX R5, R49, R5, !PT ;  /* 0x0000000531057209 */ /* 0x000fc80007800000 */
[----:B------:R-:W-:Y:S02]  /*6680*/  FMNMX R5, R39, R5, !PT ;  /* 0x0000000527057209 */ /* 0x000fe40007800000 */
[----:B------:R-:W-:Y:S01]  /*6690*/  ISETP.GT.U32.AND.EX P6, PT, R13, RZ, PT, P6 ;  /* 0x000000ff0d00720c */ /* 0x000fe20003fc4160 */
[----:B------:R-:W-:Y:S01]  /*66a0*/  FMUL R13, R31, c[0x0][0x188] ;  /* 0x000062001f0d7a20 */ /* 0x000fe20000400000 */
[----:B------:R-:W-:Y:S02]  /*66b0*/  FMNMX R5, R48, R5, !PT ;  /* 0x0000000530057209 */ /* 0x000fe40007800000 */
[----:B------:R-:W-:Y:S01]  /*66c0*/  ISETP.GT.U32.AND.EX P2, PT, R17, RZ, PT, P2 ;  /* 0x000000ff1100720c */ /* 0x000fe20003f44120 */
[----:B------:R-:W-:Y:S01]  /*66d0*/  FMUL R17, R6, c[0x0][0x188] ;  /* 0x0000620006117a20 */ /* 0x000fe20000400000 */
[----:B------:R-:W-:Y:S02]  /*66e0*/  ISETP.GT.U32.AND.EX P0, PT, R16, RZ, PT, P0 ;  /* 0x000000ff1000720c */ /* 0x000fe40003f04100 */
[----:B------:R-:W-:Y:S01]  /*66f0*/  FMNMX R16, R4, R5, !PT ;  /* 0x0000000504107209 */ /* 0x000fe20007800000 */
[----:B------:R-:W-:Y:S01]  /*6700*/  FMUL R6, R7, c[0x0][0x188] ;  /* 0x0000620007067a20 */ /* 0x000fe20000400000 */
[----:B------:R-:W-:-:S02]  /*6710*/  FSEL R13, R13, -INF , !P5 ;  /* 0xff8000000d0d7808 */ /* 0x000fc40006800000 */
[----:B------:R-:W-:Y:S02]  /*6720*/  FSEL R7, R17, -INF , !P4 ;  /* 0xff80000011077808 */ /* 0x000fe40006000000 */
[----:B------:R-:W1:Y:S01]  /*6730*/  SHFL.BFLY PT, R17, R16, 0x2, 0x1f ;  /* 0x0c401f0010117f89 */ /* 0x000e6200000e0000 */
[----:B------:R-:W-:Y:S02]  /*6740*/  FMNMX R5, R9, R13, !PT ;  /* 0x0000000d09057209 */ /* 0x000fe40007800000 */
[----:B------:R-:W-:Y:S01]  /*6750*/  ISETP.GT.U32.AND.EX P1, PT, R18, RZ, PT, P1 ;  /* 0x000000ff1200720c */ /* 0x000fe20003f24110 */
[----:B------:R-:W-:Y:S01]  /*6760*/  FMUL R18, R10, c[0x0][0x188] ;  /* 0x000062000a127a20 */ /* 0x000fe20000400000 */
[----:B------:R-:W-:Y:S02]  /*6770*/  ISETP.GT.U32.AND.EX P3, PT, R19, RZ, PT, P3 ;  /* 0x000000ff1300720c */ /* 0x000fe40003f64130 */
[----:B------:R-:W-:Y:S02]  /*6780*/  FSEL R6, R6, -INF , !P0 ;  /* 0xff80000006067808 */ /* 0x000fe40004000000 */
[----:B------:R-:W-:-:S02]  /*6790*/  FMNMX R10, R7, R5, !PT ;  /* 0x00000005070a7209 */ /* 0x000fc40007800000 */
[----:B------:R-:W-:Y:S02]  /*67a0*/  FSEL R5, R18, -INF , !P3 ;  /* 0xff80000012057808 */ /* 0x000fe40005800000 */
[----:B------:R-:W-:Y:S02]  /*67b0*/  FMNMX R10, R6, R10, !PT ;  /* 0x0000000a060a7209 */ /* 0x000fe40007800000 */
[----:B------:R-:W-:Y:S02]  /*67c0*/  FSEL R38, R11, -INF , !P2 ;  /* 0xff8000000b267808 */ /* 0x000fe40005000000 */
[----:B------:R-:W-:Y:S02]  /*67d0*/  FMNMX R10, R5, R10, !PT ;  /* 0x0000000a050a7209 */ /* 0x000fe40007800000 */
[----:B------:R-:W-:Y:S02]  /*67e0*/  FSEL R37, R22, -INF , !P1 ;  /* 0xff80000016257808 */ /* 0x000fe40004800000 */
[----:B------:R-:W-:-:S02]  /*67f0*/  FMNMX R10, R38, R10, !PT ;  /* 0x0000000a260a7209 */ /* 0x000fc40007800000 */
[----:B------:R-:W-:Y:S02]  /*6800*/  FSEL R36, R23, -INF , !P6 ;  /* 0xff80000017247808 */ /* 0x000fe40007000000 */
[----:B------:R-:W-:Y:S02]  /*6810*/  FMNMX R10, R37, R10, !PT ;  /* 0x0000000a250a7209 */ /* 0x000fe40007800000 */
[----:B-1----:R-:W-:Y:S02]  /*6820*/  FMNMX R11, R16, R17, !PT ;  /* 0x00000011100b7209 */ /* 0x002fe40007800000 */
[----:B------:R-:W-:-:S03]  /*6830*/  FMNMX R10, R36, R10, !PT ;  /* 0x0000000a240a7209 */ /* 0x000fc60007800000 */
[----:B------:R-:W1:Y:S04]  /*6840*/  SHFL.BFLY PT, R17, R11, 0x1, 0x1f ;  /* 0x0c201f000b117f89 */ /* 0x000e6800000e0000 */
[----:B------:R-:W0:Y:S01]  /*6850*/  SHFL.BFLY PT, R16, R10, 0x2, 0x1f ;  /* 0x0c401f000a107f89 */ /* 0x000e2200000e0000 */
[----:B-1----:R-:W-:Y:S02]  /*6860*/  FMNMX R11, R11, R17, !PT ;  /* 0x000000110b0b7209 */ /* 0x002fe40007800000 */
[----:B0-----:R-:W-:Y:S02]  /*6870*/  FMNMX R10, R10, R16, !PT ;  /* 0x000000100a0a7209 */ /* 0x001fe40007800000 */
[----:B------:R-:W-:-:S03]  /*6880*/  FMNMX R3, R11, R55, !PT ;  /* 0x000000370b037209 */ /* 0x000fc60007800000 */
[----:B------:R-:W0:Y:S02]  /*6890*/  SHFL.BFLY PT, R11, R10, 0x1, 0x1f ;  /* 0x0c201f000a0b7f89 */ /* 0x000e2400000e0000 */
[--C-:B------:R-:W-:Y:S02]  /*68a0*/  FADD R8, R8, -R3.reuse ;  /* 0x8000000308087221 */ /* 0x100fe40000000000 */
[--C-:B------:R-:W-:Y:S02]  /*68b0*/  FADD R12, R12, -R3.reuse ;  /* 0x800000030c0c7221 */ /* 0x100fe40000000000 */
[--C-:B------:R-:W-:Y:S02]  /*68c0*/  FADD R15, R15, -R3.reuse ;  /* 0x800000030f0f7221 */ /* 0x100fe40000000000 */
[----:B------:R-:W-:Y:S02]  /*68d0*/  FADD R14, R14, -R3 ;  /* 0x800000030e0e7221 */ /* 0x000fe40000000000 */
[----:B------:R-:W-:Y:S01]  /*68e0*/  FMUL R12, R12, 1.4426950216293334961 ;  /* 0x3fb8aa3b0c0c7820 */ /* 0x000fe20000400000 */
[----:B------:R-:W-:Y:S01]  /*68f0*/  LOP3.LUT R59, R61, 0x1ff, RZ, 0xc0, !PT ;  /* 0x000001ff3d3b7812 */ /* 0x000fe200078ec0ff */
[----:B------:R-:W-:-:S02]  /*6900*/  FMUL R15, R15, 1.4426950216293334961 ;  /* 0x3fb8aa3b0f0f7820 */ /* 0x000fc40000400000 */
[----:B------:R-:W-:Y:S01]  /*6910*/  FMUL R14, R14, 1.4426950216293334961 ;  /* 0x3fb8aa3b0e0e7820 */ /* 0x000fe20000400000 */
[----:B0-----:R-:W-:Y:S01]  /*6920*/  FMNMX R11, R10, R11, !PT ;  /* 0x0000000b0a0b7209 */ /* 0x001fe20007800000 */
[----:B------:R-:W-:Y:S02]  /*6930*/  FMUL R10, R8, 1.4426950216293334961 ;  /* 0x3fb8aa3b080a7820 */ /* 0x000fe40000400000 */
[----:B------:R-:W-:Y:S01]  /*6940*/  FADD R8, -R3, R55 ;  /* 0x0000003703087221 */ /* 0x000fe20000000100 */
[----:B------:R-:W-:Y:S01]  /*6950*/  FMNMX R60, R11, R56, !PT ;  /* 0x000000380b3c7209 */ /* 0x000fe20007800000 */
[----:B------:R0:W-:Y:S01]  /*6960*/  MUFU.EX2 R29, R10 ;  /* 0x0000000a001d7308 */ /* 0x0001e20000000800 */
[----:B------:R-:W-:-:S03]  /*6970*/  IMAD.SHL.U32 R20, R59, 0x2, RZ ;  /* 0x000000023b147824 */ /* 0x000fc600078e00ff */
[--C-:B------:R-:W-:Y:S02]  /*6980*/  FADD R7, R7, -R60.reuse ;  /* 0x8000003c07077221 */ /* 0x100fe40000000000 */
[----:B0-----:R-:W-:Y:S02]  /*6990*/  FMUL R10, R8, 1.4426950216293334961 ;  /* 0x3fb8aa3b080a7820 */ /* 0x001fe40000400000 */
[--C-:B------:R-:W-:Y:S01]  /*69a0*/  FADD R8, R9, -R60.reuse ;  /* 0x8000003c09087221 */ /* 0x100fe20000000000 */
[----:B------:R-:W0:Y:S01]  /*69b0*/  MUFU.EX2 R33, R12 ;  /* 0x0000000c00217308 */ /* 0x000e220000000800 */
[--C-:B------:R-:W-:Y:S02]  /*69c0*/  FADD R9, R13, -R60.reuse ;  /* 0x8000003c0d097221 */ /* 0x100fe40000000000 */
[----:B------:R-:W-:Y:S02]  /*69d0*/  FMUL R8, R8, 1.4426950216293334961 ;  /* 0x3fb8aa3b08087820 */ /* 0x000fe40000400000 */
[----:B------:R-:W-:-:S03]  /*69e0*/  FADD R6, R6, -R60 ;  /* 0x8000003c06067221 */ /* 0x000fc60000000000 */
[----:B------:R-:W1:Y:S01]  /*69f0*/  MUFU.EX2 R34, R15 ;  /* 0x0000000f00227308 */ /* 0x000e620000000800 */
[----:B------:R-:W-:Y:S01]  /*6a00*/  FMUL R9, R9, 1.4426950216293334961 ;  /* 0x3fb8aa3b09097820 */ /* 0x000fe20000400000 */
[----:B------:R-:W-:Y:S01]  /*6a10*/  SHF.R.U32.HI R21, RZ, 0x2, R61 ;  /* 0x00000002ff157819 */ /* 0x000fe2000001163d */
[----:B------:R-:W-:Y:S02]  /*6a20*/  FMUL R7, R7, 1.4426950216293334961 ;  /* 0x3fb8aa3b07077820 */ /* 0x000fe40000400000 */
[----:B------:R-:W-:-:S03]  /*6a30*/  FMUL R6, R6, 1.4426950216293334961 ;  /* 0x3fb8aa3b06067820 */ /* 0x000fc60000400000 */
[----:B------:R-:W0:Y:S01]  /*6a40*/  MUFU.EX2 R28, R14 ;  /* 0x0000000e001c7308 */ /* 0x000e220000000800 */
[----:B------:R-:W-:-:S07]  /*6a50*/  LOP3.LUT R20, R20, 0x30, R21, 0x78, !PT ;  /* 0x0000003014147812 */ /* 0x000fce00078e7815 */
[----:B------:R0:W0:Y:S01]  /*6a60*/  MUFU.EX2 R30, R8 ;  /* 0x00000008001e7308 */ /* 0x0000220000000800 */
[----:B------:R-:W-:Y:S07]  /*6a70*/  STS.U16 [R20+0x20000], R54 ;  /* 0x0200003614007388 */ /* 0x000fee0000000400 */
[----:B------:R-:W0:Y:S01]  /*6a80*/  MUFU.EX2 R32, R9 ;  /* 0x0000000900207308 */ /* 0x000e220000000800 */
[----:B------:R-:W-:Y:S07]  /*6a90*/  STS.U16 [R20+0x20400], R53 ;  /* 0x0204003514007388 */ /* 0x000fee0000000400 */
[----:B------:R-:W1:Y:S01]  /*6aa0*/  MUFU.EX2 R12, R7 ;  /* 0x00000007000c7308 */ /* 0x000e620000000800 */
[----:B------:R1:W-:Y:S07]  /*6ab0*/  STS.U16 [R20+0x20800], R52 ;  /* 0x0208003414007388 */ /* 0x0003ee0000000400 */
[----:B------:R-:W1:Y:S01]  /*6ac0*/  MUFU.EX2 R13, R6 ;  /* 0x00000006000d7308 */ /* 0x000e620000000800 */
[----:B------:R-:W-:Y:S01]  /*6ad0*/  STL [R1+0xe8], R3 ;  /* 0x0000e80301007387 */ /* 0x000fe20000100800 */
[----:B0-----:R-:W-:-:S03]  /*6ae0*/  FADD R8, -R60, R56 ;  /* 0x000000383c087221 */ /* 0x001fc60000000100 */
[----:B------:R-:W-:Y:S03]  /*6af0*/  STS.U16 [R20+0x20c00], R51 ;  /* 0x020c003314007388 */ /* 0x000fe60000000400 */
[----:B------:R0:W0:Y:S01]  /*6b00*/  MUFU.EX2 R2, R10 ;  /* 0x0000000a00027308 */ /* 0x0000220000000800 */
[----:B------:R-:W-:Y:S04]  /*6b10*/  STL [R1+0x38], R33 ;  /* 0x0000382101007387 */ /* 0x000fe80000100800 */
[----:B------:R-:W-:Y:S04]  /*6b20*/  STS.U16 [R20+0x21000], R50 ;  /* 0x0210003214007388 */ /* 0x000fe80000000400 */
[----:B-1----:R-:W-:Y:S04]  /*6b30*/  STL [R1+0x34], R34 ;  /* 0x0000342201007387 */ /* 0x002fe80000100800 */
[----:B--2---:R-:W-:Y:S04]  /*6b40*/  STS.U16 [R20+0x21400], R44 ;  /* 0x0214002c14007388 */ /* 0x004fe80000000400 */
[----:B------:R-:W-:Y:S01]  /*6b50*/  STL [R1+0x3c], R28 ;  /* 0x00003c1c01007387 */ /* 0x000fe20000100800 */
[----:B------:R-:W-:-:S03]  /*6b60*/  FMUL R8, R8, 1.4426950216293334961 ;  /* 0x3fb8aa3b08087820 */ /* 0x000fc60000400000 */
[----:B------:R-:W-:Y:S04]  /*6b70*/  STS.U16 [R20+0x21800], R47 ;  /* 0x0218002f14007388 */ /* 0x000fe80000000400 */
[----:B------:R-:W-:Y:S04]  /*6b80*/  STL [R1+0xe4], R60 ;  /* 0x0000e43c01007387 */ /* 0x000fe80000100800 */
[----:B------:R-:W-:Y:S04]  /*6b90*/  STS.U16 [R20+0x21c00], R46 ;  /* 0x021c002e14007388 */ /* 0x000fe80000000400 */
[----:B------:R-:W-:Y:S04]  /*6ba0*/  STL [R1+0x40], R29 ;  /* 0x0000401d01007387 */ /* 0x000fe80000100800 */
[----:B------:R-:W-:Y:S04]  /*6bb0*/  STS.U16 [R20+0x22000], R45 ;  /* 0x0220002d14007388 */ /* 0x000fe80000000400 */
[----:B------:R-:W-:Y:S04]  /*6bc0*/  STL [R1+0x20], R30 ;  /* 0x0000201e01007387 */ /* 0x000fe80000100800 */
[----:B------:R-:W-:Y:S04]  /*6bd0*/  STS.U16 [R20+0x22400], R42 ;  /* 0x0224002a14007388 */ /* 0x000fe80000000400 */
[----:B------:R-:W2:Y:S04]  /*6be0*/  LDL.LU R11, [R1+0x110] ;  /* 0x00011000010b7983 */ /* 0x000ea80000300800 */
[----:B------:R-:W-:Y:S04]  /*6bf0*/  STS.U16 [R20+0x22800], R41 ;  /* 0x0228002914007388 */ /* 0x000fe80000000400 */
[----:B------:R-:W-:Y:S01]  /*6c00*/  STL [R1+0x1c], R32 ;  /* 0x00001c2001007387 */ /* 0x000fe20000100800 */
[----:B------:R1:W0:Y:S03]  /*6c10*/  MUFU.EX2 R61, R8 ;  /* 0x00000008003d7308 */ /* 0x0002260000000800 */
[----:B------:R-:W-:Y:S04]  /*6c20*/  STS.U16 [R20+0x22c00], R40 ;  /* 0x022c002814007388 */ /* 0x000fe80000000400 */
[----:B------:R-:W-:Y:S04]  /*6c30*/  STL [R1+0x2c], R12 ;  /* 0x00002c0c01007387 */ /* 0x000fe80000100800 */
[----:B---3--:R-:W-:Y:S04]  /*6c40*/  STS.U16 [R20+0x23000], R27 ;  /* 0x0230001b14007388 */ /* 0x008fe80000000400 */
[----:B------:R-:W-:Y:S04]  /*6c50*/  STL [R1+0x30], R13 ;  /* 0x0000300d01007387 */ /* 0x000fe80000100800 */
[----:B------:R-:W-:Y:S04]  /*6c60*/  STS.U16 [R20+0x23400], R26 ;  /* 0x0234001a14007388 */ /* 0x000fe80000000400 */
[----:B0-----:R-:W3:Y:S04]  /*6c70*/  LDL.LU R10, [R1+0x114] ;  /* 0x00011400010a7983 */ /* 0x001ee80000300800 */
[----:B------:R-:W-:Y:S04]  /*6c80*/  STS.U16 [R20+0x23800], R25 ;  /* 0x0238001914007388 */ /* 0x000fe80000000400 */
[----:B------:R-:W3:Y:S01]  /*6c90*/  LDL.LU R9, [R1+0x118] ;  /* 0x0001180001097983 */ /* 0x000ee20000300800 */
[----:B------:R-:W-:-:S03]  /*6ca0*/  FMUL R52, R2, R58 ;  /* 0x0000003a02347220 */ /* 0x000fc60000400000 */
[----:B----4-:R0:W-:Y:S04]  /*6cb0*/  STS.U16 [R20+0x23c00], R24 ;  /* 0x023c001814007388 */ /* 0x0101e80000000400 */
[----:B-1----:R-:W4:Y:S01]  /*6cc0*/  LDL.LU R8, [R1+0x11c] ;  /* 0x00011c0001087983 */ /* 0x002f220000300800 */
[----:B------:R-:W-:Y:S01]  /*6cd0*/  F2FP.BF16.PACK_AB R58, R29, R28 ;  /* 0x0000001c1d3a723e */ /* 0x000fe200000010ff */
[----:B------:R-:W-:Y:S01]  /*6ce0*/  FMUL R53, R2, R57 ;  /* 0x0000003902357220 */ /* 0x000fe20000400000 */
[----:B------:R-:W-:Y:S01]  /*6cf0*/  F2FP.BF16.PACK_AB R56, R34, R33 ;  /* 0x000000212238723e */ /* 0x000fe200000010ff */
[----:B------:R-:W-:Y:S01]  /*6d00*/  BAR.SYNC.DEFER_BLOCKING 0x0 ;  /* 0x0000000000007b1d */ /* 0x000fe20000010000 */
[----:B------:R-:W-:-:S05]  /*6d10*/  F2FP.BF16.PACK_AB R57, R32, R30 ;  /* 0x0000001e2039723e */ /* 0x000fca00000010ff */
        /* <DEDUP_REMOVED lines=12> */
[----:B------:R-:W0:Y:S01]  /*6de0*/  LDSM.16.M88.4 R44, [R0+0x20000] ;  /* 0x02000000002c783b */ /* 0x000e220000000200 */
[----:B------:R-:W-:-:S02]  /*6df0*/  FMUL R54, R61, R43 ;  /* 0x0000002b3d367220 */ /* 0x000fc40000400000 */
[----:B------:R-:W-:Y:S01]  /*6e00*/  FMUL R55, R61, R35 ;  /* 0x000000233d377220 */ /* 0x000fe20000400000 */
[----:B------:R-:W1:Y:S01]  /*6e10*/  LDSM.16.M88.4 R20, [R0+0x20200] ;  /* 0x020200000014783b */ /* 0x000e620000000200 */
[----:B------:R-:W-:-:S03]  /*6e20*/  F2FP.BF16.PACK_AB R59, R13, R12 ;  /* 0x0000000c0d3b723e */ /* 0x000fc600000010ff */
[----:B------:R-:W-:Y:S04]  /*6e30*/  LDSM.16.M88.4 R16, [R0+0x20400] ;  /* 0x020400000010783b */ /* 0x000fe80000000200 */
[----:B------:R-:W-:Y:S04]  /*6e40*/  LDSM.16.M88.4 R12, [R0+0x20600] ;  /* 0x02060000000c783b */ /* 0x000fe80000000200 */
[----:B------:R-:W4:Y:S01]  /*6e50*/  LDL.LU R51, [R1+0x2ac] ;  /* 0x0002ac0001337983 */ /* 0x000f220000300800 */
[----:B0-----:R-:W-:Y:S01]  /*6e60*/  HMMA.16816.F32.BF16 R52, R56, R44, R52 ;  /* 0x0000002c3834723c */ /* 0x001fe20000041834 */
[----:B--2---:R-:W-:-:S02]  /*6e70*/  FMUL R40, R2, R11 ;  /* 0x0000000b02287220 */ /* 0x004fc40000400000 */
[----:B---3--:R-:W-:Y:S02]  /*6e80*/  FMUL R41, R2, R10 ;  /* 0x0000000a02297220 */ /* 0x008fe40000400000 */
[C---:B------:R-:W-:Y:S02]  /*6e90*/  FMUL R42, R61.reuse, R9 ;  /* 0x000000093d2a7220 */ /* 0x040fe40000400000 */
[C---:B----4-:R-:W-:Y:S02]  /*6ea0*/  FMUL R43, R61.reuse, R8 ;  /* 0x000000083d2b7220 */ /* 0x050fe40000400000 */
[----:B------:R-:W0:Y:S05]  /*6eb0*/  LDSM.16.M88.4 R8, [R0+0x20800] ;  /* 0x020800000008783b */ /* 0x000e2a0000000200 */
[----:B-1----:R-:W-:Y:S01]  /*6ec0*/  HMMA.16816.F32.BF16 R40, R56, R20, R40 ;  /* 0x000000143828723c */ /* 0x002fe20000041828 */
[----:B------:R-:W-:-:S02]  /*6ed0*/  FMUL R35, R61, R6 ;  /* 0x000000063d237220 */ /* 0x000fc40000400000 */
[----:B------:R-:W-:-:S04]  /*6ee0*/  FADD R6, R49, -R3 ;  /* 0x8000000331067221 */ /* 0x000fc80000000000 */
[----:B------:R-:W-:-:S04]  /*6ef0*/  FMUL R6, R6, 1.4426950216293334961 ;  /* 0x3fb8aa3b06067820 */ /* 0x000fc80000400000 */
[----:B------:R1:W2:Y:S01]  /*6f00*/  MUFU.EX2 R45, R6 ;  /* 0x00000006002d7308 */ /* 0x0002a20000000800 */
[C---:B------:R-:W-:Y:S02]  /*6f10*/  FMUL R32, R2.reuse, R32 ;  /* 0x0000002002207220 */ /* 0x040fe40000400000 */
[----:B------:R-:W-:Y:S02]  /*6f20*/  FMUL R33, R2, R33 ;  /* 0x0000002102217220 */ /* 0x000fe40000400000 */
[----:B------:R-:W-:Y:S02]  /*6f30*/  FMUL R34, R61, R7 ;  /* 0x000000073d227220 */ /* 0x000fe40000400000 */
[--C-:B------:R-:W-:Y:S02]  /*6f40*/  FADD R7, R39, -R3.reuse ;  /* 0x8000000327077221 */ /* 0x100fe40000000000 */
[----:B-1----:R-:W-:Y:S01]  /*6f50*/  FADD R6, R48, -R3 ;  /* 0x8000000330067221 */ /* 0x002fe20000000000 */
[----:B--2---:R-:W-:Y:S04]  /*6f60*/  STL [R1+0x18], R45 ;  /* 0x0000182d01007387 */ /* 0x004fe80000100800 */
[----:B------:R-:W2:Y:S04]  /*6f70*/  LDL.LU R49, [R1+0x2a0] ;  /* 0x0002a00001317983 */ /* 0x000ea80000300800 */
[----:B------:R-:W3:Y:S04]  /*6f80*/  LDL.LU R48, [R1+0x2a4] ;  /* 0x0002a40001307983 */ /* 0x000ee80000300800 */
[----:B------:R-:W4:Y:S01]  /*6f90*/  LDL.LU R39, [R1+0x2a8] ;  /* 0x0002a80001277983 */ /* 0x000f220000300800 */
[----:B0-----:R-:W-:Y:S01]  /*6fa0*/  HMMA.16816.F32.BF16 R32, R56, R8, R32 ;  /* 0x000000083820723c */ /* 0x001fe20000041820 */
[----:B------:R-:W-:-:S02]  /*6fb0*/  FMUL R7, R7, 1.4426950216293334961 ;  /* 0x3fb8aa3b07077820 */ /* 0x000fc40000400000 */
[----:B------:R-:W-:-:S04]  /*6fc0*/  FMUL R6, R6, 1.4426950216293334961 ;  /* 0x3fb8aa3b06067820 */ /* 0x000fc80000400000 */
[--C-:B------:R-:W-:Y:S02]  /*6fd0*/  FADD R8, R5, -R60.reuse ;  /* 0x8000003c05087221 */ /* 0x100fe40000000000 */
[----:B------:R-:W-:Y:S02]  /*6fe0*/  FADD R9, R38, -R60 ;  /* 0x8000003c26097221 */ /* 0x000fe40000000000 */
[----:B------:R-:W-:Y:S01]  /*6ff0*/  FMUL R8, R8, 1.4426950216293334961 ;  /* 0x3fb8aa3b08087820 */ /* 0x000fe20000400000 */
[----:B------:R-:W0:Y:S01]  /*7000*/  MUFU.EX2 R50, R7 ;  /* 0x0000000700327308 */ /* 0x000e220000000800 */
[----:B------:R-:W-:-:S07]  /*7010*/  FMUL R9, R9, 1.4426950216293334961 ;  /* 0x3fb8aa3b09097820 */ /* 0x000fce0000400000 */
[----:B------:R-:W1:Y:S08]  /*7020*/  MUFU.EX2 R20, R6 ;  /* 0x0000000600147308 */ /* 0x000e700000000800 */
[----:B------:R-:W0:Y:S08]  /*7030*/  MUFU.EX2 R21, R8 ;  /* 0x0000000800157308 */ /* 0x000e300000000800 */
[----:B------:R-:W1:Y:S01]  /*7040*/  MUFU.EX2 R44, R9 ;  /* 0x00000009002c7308 */ /* 0x000e620000000800 */
[----:B------:R-:W-:-:S02]  /*7050*/  FMUL R24, R2, R24 ;  /* 0x0000001802187220 */ /* 0x000fc40000400000 */
[C---:B------:R-:W-:Y:S02]  /*7060*/  FMUL R25, R2.reuse, R25 ;  /* 0x0000001902197220 */ /* 0x040fe40000400000 */
[C---:B------:R-:W-:Y:S02]  /*7070*/  FMUL R26, R61.reuse, R26 ;  /* 0x0000001a3d1a7220 */ /* 0x040fe40000400000 */
[C---:B------:R-:W-:Y:S01]  /*7080*/  FMUL R27, R61.reuse, R27 ;  /* 0x0000001b3d1b7220 */ /* 0x040fe20000400000 */
[----:B0-----:R0:W-:Y:S01]  /*7090*/  STL [R1+0x28], R50 ;  /* 0x0000283201007387 */ /* 0x0011e20000100800 */
[C---:B------:R-:W-:Y:S02]  /*70a0*/  FMUL R28, R2.reuse, R28 ;  /* 0x0000001c021c7220 */ /* 0x040fe40000400000 */
[----:B------:R-:W-:Y:S02]  /*70b0*/  FMUL R29, R2, R29 ;  /* 0x0000001d021d7220 */ /* 0x000fe40000400000 */
[----:B------:R-:W-:-:S02]  /*70c0*/  FMUL R30, R61, R30 ;  /* 0x0000001e3d1e7220 */ /* 0x000fc40000400000 */
[----:B------:R-:W-:Y:S01]  /*70d0*/  FMUL R31, R61, R31 ;  /* 0x0000001f3d1f7220 */ /* 0x000fe20000400000 */
[----:B-1----:R-:W-:Y:S01]  /*70e0*/  STL [R1+0x14c], R20 ;  /* 0x00014c1401007387 */ /* 0x002fe20000100800 */
[C---:B------:R-:W-:Y:S03]  /*70f0*/  HMMA.16816.F32.BF16 R24, R56.reuse, R16, R24 ;  /* 0x000000103818723c */ /* 0x040fe60000041818 */
[----:B------:R1:W-:Y:S04]  /*7100*/  STL [R1+0x10], R21 ;  /* 0x0000101501007387 */ /* 0x0003e80000100800 */
[----:B------:R-:W-:Y:S01]  /*7110*/  STL [R1+0x14], R44 ;  /* 0x0000142c01007387 */ /* 0x000fe20000100800 */
[----:B------:R-:W-:Y:S03]  /*7120*/  HMMA.16816.F32.BF16 R28, R56, R12, R28 ;  /* 0x0000000c381c723c */ /* 0x000fe6000004181c */
[----:B------:R-:W4:Y:S04]  /*7130*/  LDL.LU R17, [R1+0x2e0] ;  /* 0x0002e00001117983 */ /* 0x000f280000300800 */
[----:B------:R-:W4:Y:S04]  /*7140*/  LDL.LU R16, [R1+0x2e4] ;  /* 0x0002e40001107983 */ /* 0x000f280000300800 */
[----:B------:R-:W4:Y:S04]  /*7150*/  LDL.LU R13, [R1+0x2e8] ;  /* 0x0002e800010d7983 */ /* 0x000f280000300800 */
[----:B------:R-:W4:Y:S01]  /*7160*/  LDL.LU R12, [R1+0x2ec] ;  /* 0x0002ec00010c7983 */ /* 0x000f220000300800 */
[----:B------:R-:W-:-:S02]  /*7170*/  FADD R8, R37, -R60 ;  /* 0x8000003c25087221 */ /* 0x000fc40000000000 */
[----:B------:R-:W-:Y:S02]  /*7180*/  FADD R4, R4, -R3 ;  /* 0x8000000304047221 */ /* 0x000fe40000000000 */
[----:B------:R-:W-:Y:S02]  /*7190*/  FADD R9, R36, -R60 ;  /* 0x8000003c24097221 */ /* 0x000fe40000000000 */
[----:B------:R-:W-:Y:S02]  /*71a0*/  FMUL R8, R8, 1.4426950216293334961 ;  /* 0x3fb8aa3b08087820 */ /* 0x000fe40000400000 */
[----:B------:R-:W-:Y:S02]  /*71b0*/  FMUL R4, R4, 1.4426950216293334961 ;  /* 0x3fb8aa3b04047820 */ /* 0x000fe40000400000 */
[----:B------:R-:W-:Y:S02]  /*71c0*/  FMUL R9, R9, 1.4426950216293334961 ;  /* 0x3fb8aa3b09097820 */ /* 0x000fe40000400000 */
[----:B------:R0:W-:Y:S08]  /*71d0*/  MUFU.EX2 R3, R4 ;  /* 0x0000000400037308 */ /* 0x0001f00000000800 */
[----:B------:R-:W1:Y:S01]  /*71e0*/  MUFU.EX2 R8, R8 ;  /* 0x0000000800087308 */ /* 0x000e620000000800 */
[----:B0-----:R-:W0:Y:S07]  /*71f0*/  LDSM.16.M88.4 R4, [R0+0x20a00] ;  /* 0x020a00000004783b */ /* 0x001e2e0000000200 */
[----:B------:R-:W0:Y:S01]  /*7200*/  MUFU.EX2 R60, R9 ;  /* 0x00000009003c7308 */ /* 0x000e220000000800 */
[----:B-1----:R1:W-:Y:S01]  /*7210*/  STL [R1+0x24], R8 ;  /* 0x0000240801007387 */ /* 0x0023e20000100800 */
[----:B--2---:R-:W-:Y:S01]  /*7220*/  FMUL R36, R2, R49 ;  /* 0x0000003102247220 */ /* 0x004fe20000400000 */
[----:B------:R-:W-:Y:S01]  /*7230*/  F2FP.BF16.PACK_AB R49, R44, R21 ;  /* 0x000000152c31723e */ /* 0x000fe200000010ff */
[----:B---3--:R-:W-:Y:S01]  /*7240*/  FMUL R37, R2, R48 ;  /* 0x0000003002257220 */ /* 0x008fe20000400000 */
[----:B------:R-:W-:Y:S01]  /*7250*/  F2FP.BF16.PACK_AB R48, R50, R45 ;  /* 0x0000002d3230723e */ /* 0x000fe200000010ff */
[----:B----4-:R-:W-:Y:S01]  /*7260*/  FMUL R38, R61, R39 ;  /* 0x000000273d267220 */ /* 0x010fe20000400000 */
[----:B------:R-:W-:Y:S01]  /*7270*/  F2FP.BF16.PACK_AB R50, R3, R20 ;  /* 0x000000140332723e */ /* 0x000fe200000010ff */
[----:B------:R-:W-:Y:S01]  /*7280*/  FMUL R39, R61, R51 ;  /* 0x000000333d277220 */ /* 0x000fe20000400000 */
[----:B0-----:R-:W-:-:S07]  /*7290*/  F2FP.BF16.PACK_AB R51, R60, R8 ;  /* 0x000000083c33723e */ /* 0x001fce00000010ff */
[C---:B------:R-:W-:Y:S01]  /*72a0*/  HMMA.16816.F32.BF16 R52, R48.reuse, R46, R52 ;  /* 0x0000002e3034723c */ /* 0x040fe20000041834 */
[----:B------:R-:W0:Y:S07]  /*72b0*/  LDSM.16.M88.4 R44, [R0+0x20c00] ;  /* 0x020c0000002c783b */ /* 0x000e2e0000000200 */
[C---:B------:R-:W-:Y:S11]  /*72c0*/  HMMA.16816.F32.BF16 R20, R48.reuse, R22, R40 ;  /* 0x000000163014723c */ /* 0x040ff60000041828 */
[----:B------:R-:W-:Y:S04]  /*72d0*/  @!UPT UIADD3 URZ, URZ, URZ, URZ ;  /* 0x0000003f3f3ff290 */ /* 0x000fe8000fffe03f */
[----:B------:R2:W-:Y:S04]  /*72e0*/  STL.64 [R1+0x120], R52 ;  /* 0x0001203401007387 */ /* 0x0005e80000100a00 */
[----:B------:R3:W-:Y:S01]  /*72f0*/  STL.64 [R1+0x128], R54 ;  /* 0x0001283601007387 */ /* 0x0007e20000100a00 */
[----:B-1----:R-:W-:Y:S03]  /*7300*/  HMMA.16816.F32.BF16 R8, R48, R10, R32 ;  /* 0x0000000a3008723c */ /* 0x002fe60000041820 */
[----:B------:R-:W-:Y:S01]  /*7310*/  STL.64 [R1+0x110], R20 ;  /* 0x0001101401007387 */ /* 0x000fe20000100a00 */
[C---:B--2---:R-:W-:Y:S02]  /*7320*/  FMUL R52, R2.reuse, R17 ;  /* 0x0000001102347220 */ /* 0x044fe40000400000 */
[----:B------:R-:W-:-:S02]  /*7330*/  FMUL R53, R2, R16 ;  /* 0x0000001002357220 */ /* 0x000fc40000400000 */
[C---:B------:R-:W-:Y:S01]  /*7340*/  HMMA.16816.F32.BF16 R16, R48.reuse, R18, R24 ;  /* 0x000000123010723c */ /* 0x040fe20000041818 */
[C---:B---3--:R-:W-:Y:S02]  /*7350*/  FMUL R54, R61.reuse, R13 ;  /* 0x0000000d3d367220 */ /* 0x048fe40000400000 */
[----:B------:R-:W-:Y:S01]  /*7360*/  FMUL R55, R61, R12 ;  /* 0x0000000c3d377220 */ /* 0x000fe20000400000 */
[----:B------:R-:W-:Y:S04]  /*7370*/  STL.64 [R1+0x118], R22 ;  /* 0x0001181601007387 */ /* 0x000fe80000100a00 */
[----:B------:R-:W-:Y:S01]  /*7380*/  HMMA.16816.F32.BF16 R12, R48, R14, R28 ;  /* 0x0000000e300c723c */ /* 0x000fe2000004181c */
[----:B------:R-:W1:Y:S04]  /*7390*/  LDSM.16.M88.4 R24, [R0+0x20e00] ;  /* 0x020e00000018783b */ /* 0x000e680000000200 */
[----:B------:R-:W-:Y:S10]  /*73a0*/  LDSM.16.M88.4 R20, [R0+0x21000] ;  /* 0x021000000014783b */ /* 0x000ff40000000200 */
[----:B------:R-:W-:Y:S04]  /*73b0*/  STL.64 [R1+0x130], R16 ;  /* 0x0001301001007387 */ /* 0x000fe80000100a00 */
[----:B------:R-:W-:Y:S04]  /*73c0*/  STL.64 [R1+0x138], R18 ;  /* 0x0001381201007387 */ /* 0x000fe80000100a00 */
[----:B------:R-:W2:Y:S04]  /*73d0*/  LDL.LU R41, [R1+0x1f0] ;  /* 0x0001f00001297983 */ /* 0x000ea80000300800 */
[----:B------:R-:W-:Y:S04]  /*73e0*/  STL.64 [R1+0x160], R12 ;  /* 0x0001600c01007387 */ /* 0x000fe80000100a00 */
[----:B------:R3:W-:Y:S04]  /*73f0*/  STL.64 [R1+0x168], R14 ;  /* 0x0001680e01007387 */ /* 0x0007e80000100a00 */
[----:B------:R-:W4:Y:S04]  /*7400*/  LDL.LU R40, [R1+0x1f4] ;  /* 0x0001f40001287983 */ /* 0x000f280000300800 */
[----:B------:R0:W-:Y:S04]  /*7410*/  STL.64 [R1+0x180], R8 ;  /* 0x0001800801007387 */ /* 0x0001e80000100a00 */
[----:B------:R-:W-:Y:S04]  /*7420*/  STL.64 [R1+0x188], R10 ;  /* 0x0001880a01007387 */ /* 0x000fe80000100a00 */
[----:B------:R-:W4:Y:S04]  /*7430*/  LDL.LU R31, [R1+0x1f8] ;  /* 0x0001f800011f7983 */ /* 0x000f280000300800 */
[----:B------:R-:W4:Y:S01]  /*7440*/  LDL.LU R30, [R1+0x1fc] ;  /* 0x0001fc00011e7983 */ /* 0x000f220000300800 */
[C---:B------:R-:W-:Y:S03]  /*7450*/  HMMA.16816.F32.BF16 R36, R56.reuse, R4, R36 ;  /* 0x000000043824723c */ /* 0x040fe60000041824 */
[----:B------:R-:W4:Y:S04]  /*7460*/  LDL.LU R28, [R1+0x220] ;  /* 0x00022000011c7983 */ /* 0x000f280000300800 */
[----:B------:R-:W4:Y:S01]  /*7470*/  LDL.LU R29, [R1+0x224] ;  /* 0x00022400011d7983 */ /* 0x000f220000300800 */
[----:B0-----:R-:W-:Y:S03]  /*7480*/  HMMA.16816.F32.BF16 R52, R56, R44, R52 ;  /* 0x0000002c3834723c */ /* 0x001fe60000041834 */
[----:B---3--:R-:W3:Y:S04]  /*7490*/  LDL.LU R15, [R1+0x228] ;  /* 0x00022800010f7983 */ /* 0x008ee80000300800 */
[----:B------:R-:W3:Y:S04]  /*74a0*/  LDL.LU R14, [R1+0x22c] ;  /* 0x00022c00010e7983 */ /* 0x000ee80000300800 */
[----:B------:R-:W3:Y:S04]  /*74b0*/  LDL.LU R13, [R1+0x250] ;  /* 0x00025000010d7983 */ /* 0x000ee80000300800 */
[----:B------:R-:W3:Y:S01]  /*74c0*/  LDL.LU R12, [R1+0x254] ;  /* 0x00025400010c7983 */ /* 0x000ee20000300800 */
[C---:B------:R-:W-:Y:S03]  /*74d0*/  HMMA.16816.F32.BF16 R16, R48.reuse, R6, R36 ;  /* 0x000000063010723c */ /* 0x040fe60000041824 */
[----:B------:R-:W3:Y:S04]  /*74e0*/  LDL.LU R9, [R1+0x258] ;  /* 0x0002580001097983 */ /* 0x000ee80000300800 */
[----:B------:R-:W3:Y:S01]  /*74f0*/  LDL.LU R8, [R1+0x25c] ;  /* 0x00025c0001087983 */ /* 0x000ee20000300800 */
[----:B------:R-:W-:Y:S03]  /*7500*/  HMMA.16816.F32.BF16 R4, R48, R46, R52 ;  /* 0x0000002e3004723c */ /* 0x000fe60000041834 */
[----:B------:R-:W3:Y:S11]  /*7510*/  LDL.LU R36, [R1+0x270] ;  /* 0x0002700001247983 */ /* 0x000ef60000300800 */
[----:B------:R-:W-:Y:S01]  /*7520*/  @!UPT UIADD3 URZ, URZ, URZ, URZ ;  /* 0x0000003f3f3ff290 */ /* 0x000fe2000fffe03f */
[----:B------:R-:W-:Y:S04]  /*7530*/  STL.64 [R1+0x2a0], R16 ;  /* 0x0002a01001007387 */ /* 0x000fe80000100a00 */
[----:B------:R-:W-:Y:S04]  /*7540*/  STL.64 [R1+0x2a8], R18 ;  /* 0x0002a81201007387 */ /* 0x000fe80000100a00 */
[----:B------:R-:W3:Y:S04]  /*7550*/  LDL.LU R37, [R1+0x274] ;  /* 0x0002740001257983 */ /* 0x000ee80000300800 */
[----:B------:R-:W-:Y:S04]  /*7560*/  STL.64 [R1+0x2e0], R4 ;  /* 0x0002e00401007387 */ /* 0x000fe80000100a00 */
[----:B------:R0:W-:Y:S04]  /*7570*/  STL.64 [R1+0x2e8], R6 ;  /* 0x0002e80601007387 */ /* 0x0001e80000100a00 */
[----:B------:R-:W3:Y:S04]  /*7580*/  LDL.LU R38, [R1+0x278] ;  /* 0x0002780001267983 */ /* 0x000ee80000300800 */
[----:B------:R-:W3:Y:S04]  /*7590*/  LDL.LU R39, [R1+0x27c] ;  /* 0x00027c0001277983 */ /* 0x000ee80000300800 */
[----:B0-----:R-:W3:Y:S04]  /*75a0*/  LDL.LU R7, [R1+0x290] ;  /* 0x0002900001077983 */ /* 0x001ee80000300800 */
[----:B------:R-:W3:Y:S04]  /*75b0*/  LDL.LU R6, [R1+0x294] ;  /* 0x0002940001067983 */ /* 0x000ee80000300800 */
[----:B------:R-:W3:Y:S04]  /*75c0*/  LDL.LU R5, [R1+0x298] ;  /* 0x0002980001057983 */ /* 0x000ee80000300800 */
[----:B------:R-:W3:Y:S04]  /*75d0*/  LDL.LU R4, [R1+0x29c] ;  /* 0x00029c0001047983 */ /* 0x000ee80000300800 */
[----:B------:R-:W3:Y:S04]  /*75e0*/  LDL.LU R52, [R1+0x2d0] ;  /* 0x0002d00001347983 */ /* 0x000ee80000300800 */
[----:B------:R-:W3:Y:S04]  /*75f0*/  LDL.LU R53, [R1+0x2d4] ;  /* 0x0002d40001357983 */ /* 0x000ee80000300800 */
[----:B------:R-:W0:Y:S01]  /*7600*/  LDSM.16.M88.4 R16, [R0+0x21200] ;  /* 0x021200000010783b */ /* 0x000e220000000200 */
[----:B--2---:R-:W-:-:S02]  /*7610*/  FMUL R44, R2, R41 ;  /* 0x00000029022c7220 */ /* 0x004fc40000400000 */
[----:B----4-:R-:W-:Y:S02]  /*7620*/  FMUL R45, R2, R40 ;  /* 0x00000028022d7220 */ /* 0x010fe40000400000 */
[C---:B------:R-:W-:Y:S02]  /*7630*/  FMUL R46, R61.reuse, R31 ;  /* 0x0000001f3d2e7220 */ /* 0x040fe40000400000 */
[----:B------:R-:W-:-:S07]  /*7640*/  FMUL R47, R61, R30 ;  /* 0x0000001e3d2f7220 */ /* 0x000fce0000400000 */
[----:B-1----:R-:W-:Y:S01]  /*7650*/  HMMA.16816.F32.BF16 R44, R56, R24, R44 ;  /* 0x00000018382c723c */ /* 0x002fe2000004182c */
[----:B------:R-:W2:Y:S04]  /*7660*/  LDL.LU R25, [R1+0x2d8] ;  /* 0x0002d80001197983 */ /* 0x000ea80000300800 */
[----:B------:R-:W4:Y:S01]  /*7670*/  LDL.LU R24, [R1+0x2dc] ;  /* 0x0002dc0001187983 */ /* 0x000f220000300800 */
[C---:B---3--:R-:W-:Y:S02]  /*7680*/  FMUL R30, R61.reuse, R15 ;  /* 0x0000000f3d1e7220 */ /* 0x048fe40000400000 */
[----:B------:R-:W-:Y:S02]  /*7690*/  FMUL R31, R61, R14 ;  /* 0x0000000e3d1f7220 */ /* 0x000fe40000400000 */
[----:B------:R-:W-:-:S02]  /*76a0*/  FMUL R32, R2, R13 ;  /* 0x0000000d02207220 */ /* 0x000fc40000400000 */
[C---:B------:R-:W-:Y:S02]  /*76b0*/  FMUL R33, R2.reuse, R12 ;  /* 0x0000000c02217220 */ /* 0x040fe40000400000 */
[----:B------:R-:W1:Y:S01]  /*76c0*/  LDSM.16.M88.4 R12, [R0+0x21400] ;  /* 0x02140000000c783b */ /* 0x000e620000000200 */
[C---:B------:R-:W-:Y:S02]  /*76d0*/  FMUL R34, R61.reuse, R9 ;  /* 0x000000093d227220 */ /* 0x040fe40000400000 */
[----:B------:R-:W-:Y:S02]  /*76e0*/  FMUL R35, R61, R8 ;  /* 0x000000083d237220 */ /* 0x000fe40000400000 */
[----:B------:R-:W3:Y:S01]  /*76f0*/  LDSM.16.M88.4 R8, [R0+0x21600] ;  /* 0x021600000008783b */ /* 0x000ee20000000200 */
[C---:B------:R-:W-:Y:S02]  /*7700*/  FMUL R28, R2.reuse, R28 ;  /* 0x0000001c021c7220 */ /* 0x040fe40000400000 */
[----:B------:R-:W-:-:S02]  /*7710*/  FMUL R29, R2, R29 ;  /* 0x0000001d021d7220 */ /* 0x000fc40000400000 */
[C---:B------:R-:W-:Y:S01]  /*7720*/  FMUL R36, R2.reuse, R36 ;  /* 0x0000002402247220 */ /* 0x040fe20000400000 */
[C---:B0-----:R-:W-:Y:S08]  /*7730*/  HMMA.16816.F32.BF16 R32, R56.reuse, R16, R32 ;  /* 0x000000103820723c */ /* 0x041ff00000041820 */
[----:B------:R-:W-:Y:S01]  /*7740*/  HMMA.16816.F32.BF16 R28, R56, R20, R28 ;  /* 0x00000014381c723c */ /* 0x000fe2000004181c */
[----:B------:R-:W-:-:S02]  /*7750*/  FMUL R37, R2, R37 ;  /* 0x0000002502257220 */ /* 0x000fc40000400000 */
[C---:B------:R-:W-:Y:S02]  /*7760*/  FMUL R38, R61.reuse, R38 ;  /* 0x000000263d267220 */ /* 0x040fe40000400000 */
[C---:B------:R-:W-:Y:S02]  /*7770*/  FMUL R39, R61.reuse, R39 ;  /* 0x000000273d277220 */ /* 0x040fe40000400000 */
[C---:B------:R-:W-:Y:S02]  /*7780*/  FMUL R40, R2.reuse, R7 ;  /* 0x0000000702287220 */ /* 0x040fe40000400000 */
[----:B------:R-:W-:Y:S02]  /*7790*/  FMUL R41, R2, R6 ;  /* 0x0000000602297220 */ /* 0x000fe40000400000 */
[C---:B------:R-:W-:Y:S02]  /*77a0*/  FMUL R42, R61.reuse, R5 ;  /* 0x000000053d2a7220 */ /* 0x040fe40000400000 */
[C---:B------:R-:W-:Y:S01]  /*77b0*/  FMUL R43, R61.reuse, R4 ;  /* 0x000000043d2b7220 */ /* 0x040fe20000400000 */
[C---:B-1----:R-:W-:Y:S01]  /*77c0*/  HMMA.16816.F32.BF16 R36, R56.reuse, R12, R36 ;  /* 0x0000000c3824723c */ /* 0x042fe20000041824 */
[----:B------:R-:W0:Y:S07]  /*77d0*/  LDSM.16.M88.4 R4, [R0+0x21800] ;  /* 0x021800000004783b */ /* 0x000e2e0000000200 */
[----:B---3--:R-:W-:Y:S08]  /*77e0*/  HMMA.16816.F32.BF16 R40, R56, R8, R40 ;  /* 0x000000083828723c */ /* 0x008ff00000041828 */
[C---:B------:R-:W-:Y:S08]  /*77f0*/  HMMA.16816.F32.BF16 R20, R48.reuse, R22, R28 ;  /* 0x000000163014723c */ /* 0x040ff0000004181c */
[C---:B------:R-:W-:Y:S08]  /*7800*/  HMMA.16816.F32.BF16 R16, R48.reuse, R18, R32 ;  /* 0x000000123010723c */ /* 0x040ff00000041820 */
[C---:B------:R-:W-:Y:S08]  /*7810*/  HMMA.16816.F32.BF16 R12, R48.reuse, R14, R36 ;  /* 0x0000000e300c723c */ /* 0x040ff00000041824 */
[----:B------:R-:W-:Y:S01]  /*7820*/  HMMA.16816.F32.BF16 R8, R48, R10, R40 ;  /* 0x0000000a3008723c */ /* 0x000fe20000041828 */
[----:B--2---:R-:W-:-:S02]  /*7830*/  FMUL R54, R61, R25 ;  /* 0x000000193d367220 */ /* 0x004fc40000400000 */
[----:B----4-:R-:W-:-:S05]  /*7840*/  FMUL R55, R61, R24 ;  /* 0x000000183d377220 */ /* 0x010fca0000400000 */
[----:B------:R-:W-:Y:S11]  /*7850*/  HMMA.16816.F32.BF16 R24, R48, R26, R44 ;  /* 0x0000001a3018723c */ /* 0x000ff6000004182c */
[----:B------:R-:W-:Y:S11]  /*7860*/  @!UPT UIADD3 URZ, URZ, URZ, URZ ;  /* 0x0000003f3f3ff290 */ /* 0x000ff6000fffe03f */
[----:B------:R-:W-:Y:S01]  /*7870*/  @!UPT UIADD3 URZ, URZ, URZ, URZ ;  /* 0x0000003f3f3ff290 */ /* 0x000fe2000fffe03f */
[----:B------:R-:W-:Y:S04]  /*7880*/  STL.64 [R1+0x1f0], R24 ;  /* 0x0001f01801007387 */ /* 0x000fe80000100a00 */
[----:B------:R-:W-:Y:S04]  /*7890*/  STL.64 [R1+0x1f8], R26 ;  /* 0x0001f81a01007387 */ /* 0x000fe80000100a00 */
[----:B------:R-:W-:Y:S04]  /*78a0*/  STL.64 [R1+0x220], R20 ;  /* 0x0002201401007387 */ /* 0x000fe80000100a00 */
[----:B------:R-:W-:Y:S04]  /*78b0*/  STL.64 [R1+0x228], R22 ;  /* 0x0002281601007387 */ /* 0x000fe80000100a00 */
[----:B------:R-:W-:Y:S04]  /*78c0*/  STL.64 [R1+0x250], R16 ;  /* 0x0002501001007387 */ /* 0x000fe80000100a00 */
[----:B------:R-:W-:Y:S04]  /*78d0*/  STL.64 [R1+0x258], R18 ;  /* 0x0002581201007387 */ /* 0x000fe80000100a00 */
[----:B------:R-:W2:Y:S04]  /*78e0*/  LDL.LU R33, [R1+0x1e0] ;  /* 0x0001e00001217983 */ /* 0x000ea80000300800 */
[----:B------:R-:W-:Y:S04]  /*78f0*/  STL.64 [R1+0x270], R12 ;  /* 0x0002700c01007387 */ /* 0x000fe80000100a00 */
[----:B------:R1:W-:Y:S04]  /*7900*/  STL.64 [R1+0x278], R14 ;  /* 0x0002780e01007387 */ /* 0x0003e80000100a00 */
[----:B------:R-:W3:Y:S04]  /*7910*/  LDL.LU R32, [R1+0x1e4] ;  /* 0x0001e40001207983 */ /* 0x000ee80000300800 */
[----:B------:R4:W-:Y:S04]  /*7920*/  STL.64 [R1+0x290], R8 ;  /* 0x0002900801007387 */ /* 0x0009e80000100a00 */
[----:B------:R-:W-:Y:S04]  /*7930*/  STL.64 [R1+0x298], R10 ;  /* 0x0002980a01007387 */ /* 0x000fe80000100a00 */
[----:B------:R-:W3:Y:S04]  /*7940*/  LDL.LU R31, [R1+0x1e8] ;  /* 0x0001e800011f7983 */ /* 0x000ee80000300800 */
[----:B------:R-:W3:Y:S01]  /*7950*/  LDL.LU R30, [R1+0x1ec] ;  /* 0x0001ec00011e7983 */ /* 0x000ee20000300800 */
[----:B------:R-:W-:-:S02]  /*7960*/  FMUL R52, R2, R52 ;  /* 0x0000003402347220 */ /* 0x000fc40000400000 */
[C---:B------:R-:W-:Y:S01]  /*7970*/  FMUL R53, R2.reuse, R53 ;  /* 0x0000003502357220 */ /* 0x040fe20000400000 */
[----:B------:R-:W3:Y:S04]  /*7980*/  LDL.LU R28, [R1+0x210] ;  /* 0x00021000011c7983 */ /* 0x000ee80000300800 */
[----:B------:R-:W3:Y:S02]  /*7990*/  LDL.LU R29, [R1+0x214] ;  /* 0x00021400011d7983 */ /* 0x000ee40000300800 */
[----:B0-----:R-:W-:Y:S02]  /*79a0*/  HMMA.16816.F32.BF16 R52, R56, R4, R52 ;  /* 0x000000043834723c */ /* 0x001fe40000041834 */
[----:B-1----:R-:W3:Y:S04]  /*79b0*/  LDL.LU R15, [R1+0x218] ;  /* 0x00021800010f7983 */ /* 0x002ee80000300800 */
[----:B------:R-:W3:Y:S04]  /*79c0*/  LDL.LU R14, [R1+0x21c] ;  /* 0x00021c00010e7983 */ /* 0x000ee80000300800 */
[----:B------:R-:W3:Y:S04]  /*79d0*/  LDL.LU R13, [R1+0x240] ;  /* 0x00024000010d7983 */ /* 0x000ee80000300800 */
[----:B------:R-:W3:Y:S04]  /*79e0*/  LDL.LU R12, [R1+0x244] ;  /* 0x00024400010c7983 */ /* 0x000ee80000300800 */
[----:B----4-:R-:W4:Y:S04]  /*79f0*/  LDL.LU R9, [R1+0x248] ;  /* 0x0002480001097983 */ /* 0x010f280000300800 */
[----:B------:R-:W4:Y:S02]  /*7a00*/  LDL.LU R8, [R1+0x24c] ;  /* 0x00024c0001087983 */ /* 0x000f240000300800 */
[----:B------:R-:W-:Y:S02]  /*7a10*/  HMMA.16816.F32.BF16 R4, R48, R6, R52 ;  /* 0x000000063004723c */ /* 0x000fe40000041834 */
[----:B------:R-:W0:Y:S04]  /*7a20*/  LDSM.16.M88.4 R24, [R0+0x21a00] ;  /* 0x021a00000018783b */ /* 0x000e280000000200 */
[----:B------:R-:W4:Y:S04]  /*7a30*/  LDL.LU R36, [R1+0x260] ;  /* 0x0002600001247983 */ /* 0x000f280000300800 */
[----:B------:R-:W4:Y:S04]  /*7a40*/  LDL.LU R37, [R1+0x264] ;  /* 0x0002640001257983 */ /* 0x000f280000300800 */
[----:B------:R-:W1:Y:S04]  /*7a50*/  LDSM.16.M88.4 R20, [R0+0x21c00] ;  /* 0x021c00000014783b */ /* 0x000e680000000200 */
[----:B------:R-:W0:Y:S05]  /*7a60*/  LDSM.16.M88.4 R16, [R0+0x21e00] ;  /* 0x021e00000010783b */ /* 0x000e2a0000000200 */
[----:B------:R1:W-:Y:S04]  /*7a70*/  STL.64 [R1+0x2d0], R4 ;  /* 0x0002d00401007387 */ /* 0x0003e80000100a00 */
[----:B------:R-:W-:Y:S04]  /*7a80*/  STL.64 [R1+0x2d8], R6 ;  /* 0x0002d80601007387 */ /* 0x000fe80000100a00 */
[----:B------:R-:W4:Y:S04]  /*7a90*/  LDL.LU R38, [R1+0x268] ;  /* 0x0002680001267983 */ /* 0x000f280000300800 */
[----:B------:R-:W4:Y:S04]  /*7aa0*/  LDL.LU R39, [R1+0x26c] ;  /* 0x00026c0001277983 */ /* 0x000f280000300800 */
[----:B------:R-:W4:Y:S04]  /*7ab0*/  LDL.LU R40, [R1+0x280] ;  /* 0x0002800001287983 */ /* 0x000f280000300800 */
[----:B------:R-:W4:Y:S04]  /*7ac0*/  LDL.LU R41, [R1+0x284] ;  /* 0x0002840001297983 */ /* 0x000f280000300800 */
[----:B-1----:R-:W4:Y:S04]  /*7ad0*/  LDL.LU R5, [R1+0x288] ;  /* 0x0002880001057983 */ /* 0x002f280000300800 */
[----:B------:R-:W4:Y:S04]  /*7ae0*/  LDL.LU R4, [R1+0x28c] ;  /* 0x00028c0001047983 */ /* 0x000f280000300800 */
[----:B------:R-:W4:Y:S04]  /*7af0*/  LDL.LU R52, [R1+0x2c0] ;  /* 0x0002c00001347983 */ /* 0x000f280000300800 */
[----:B------:R-:W4:Y:S01]  /*7b00*/  LDL.LU R53, [R1+0x2c4] ;  /* 0x0002c40001357983 */ /* 0x000f220000300800 */
[----:B--2---:R-:W-:-:S02]  /*7b10*/  FMUL R44, R2, R33 ;  /* 0x00000021022c7220 */ /* 0x004fc40000400000 */
[----:B---3--:R-:W-:Y:S02]  /*7b20*/  FMUL R45, R2, R32 ;  /* 0x00000020022d7220 */ /* 0x008fe40000400000 */
[C---:B------:R-:W-:Y:S02]  /*7b30*/  FMUL R46, R61.reuse, R31 ;  /* 0x0000001f3d2e7220 */ /* 0x040fe40000400000 */
[----:B------:R-:W-:-:S07]  /*7b40*/  FMUL R47, R61, R30 ;  /* 0x0000001e3d2f7220 */ /* 0x000fce0000400000 */
[----:B0-----:R-:W-:Y:S01]  /*7b50*/  HMMA.16816.F32.BF16 R44, R56, R24, R44 ;  /* 0x00000018382c723c */ /* 0x001fe2000004182c */
[----:B------:R-:W2:Y:S04]  /*7b60*/  LDL.LU R25, [R1+0x2c8] ;  /* 0x0002c80001197983 */ /* 0x000ea80000300800 */
[----:B------:R-:W3:Y:S01]  /*7b70*/  LDL.LU R24, [R1+0x2cc] ;  /* 0x0002cc0001187983 */ /* 0x000ee20000300800 */
[C---:B------:R-:W-:Y:S02]  /*7b80*/  FMUL R30, R61.reuse, R15 ;  /* 0x0000000f3d1e7220 */ /* 0x040fe40000400000 */
[----:B------:R-:W-:Y:S02]  /*7b90*/  FMUL R31, R61, R14 ;  /* 0x0000000e3d1f7220 */ /* 0x000fe40000400000 */
[----:B------:R-:W-:-:S02]  /*7ba0*/  FMUL R32, R2, R13 ;  /* 0x0000000d02207220 */ /* 0x000fc40000400000 */
[C---:B------:R-:W-:Y:S02]  /*7bb0*/  FMUL R33, R2.reuse, R12 ;  /* 0x0000000c02217220 */ /* 0x040fe40000400000 */
[----:B------:R-:W0:Y:S01]  /*7bc0*/  LDSM.16.M88.4 R12, [R0+0x22000] ;  /* 0x02200000000c783b */ /* 0x000e220000000200 */
[C---:B----4-:R-:W-:Y:S02]  /*7bd0*/  FMUL R34, R61.reuse, R9 ;  /* 0x000000093d227220 */ /* 0x050fe40000400000 */
[----:B------:R-:W-:Y:S02]  /*7be0*/  FMUL R35, R61, R8 ;  /* 0x000000083d237220 */ /* 0x000fe40000400000 */
[----:B------:R-:W1:Y:S01]  /*7bf0*/  LDSM.16.M88.4 R8, [R0+0x22200] ;  /* 0x022200000008783b */ /* 0x000e620000000200 */
[C---:B------:R-:W-:Y:S02]  /*7c00*/  FMUL R28, R2.reuse, R28 ;  /* 0x0000001c021c7220 */ /* 0x040fe40000400000 */
[----:B------:R-:W-:-:S02]  /*7c10*/  FMUL R29, R2, R29 ;  /* 0x0000001d021d7220 */ /* 0x000fc40000400000 */
[C---:B------:R-:W-:Y:S02]  /*7c20*/  FMUL R36, R2.reuse, R36 ;  /* 0x0000002402247220 */ /* 0x040fe40000400000 */
[----:B------:R-:W-:-:S03]  /*7c30*/  FMUL R37, R2, R37 ;  /* 0x0000002502257220 */ /* 0x000fc60000400000 */
[C---:B------:R-:W-:Y:S08]  /*7c40*/  HMMA.16816.F32.BF16 R28, R56.reuse, R20, R28 ;  /* 0x00000014381c723c */ /* 0x040ff0000004181c */
[----:B------:R-:W-:Y:S01]  /*7c50*/  HMMA.16816.F32.BF16 R32, R56, R16, R32 ;  /* 0x000000103820723c */ /* 0x000fe20000041820 */
[C---:B------:R-:W-:Y:S02]  /*7c60*/  FMUL R38, R61.reuse, R38 ;  /* 0x000000263d267220 */ /* 0x040fe40000400000 */
[----:B------:R-:W-:-:S02]  /*7c70*/  FMUL R39, R61, R39 ;  /* 0x000000273d277220 */ /* 0x000fc40000400000 */
[C---:B------:R-:W-:Y:S02]  /*7c80*/  FMUL R42, R61.reuse, R5 ;  /* 0x000000053d2a7220 */ /* 0x040fe40000400000 */
[----:B------:R-:W-:Y:S02]  /*7c90*/  FMUL R43, R61, R4 ;  /* 0x000000043d2b7220 */ /* 0x000fe40000400000 */
[----:B------:R-:W4:Y:S01]  /*7ca0*/  LDSM.16.M88.4 R4, [R0+0x22400] ;  /* 0x022400000004783b */ /* 0x000f220000000200 */
[C---:B------:R-:W-:Y:S01]  /*7cb0*/  FMUL R40, R2.reuse, R40 ;  /* 0x0000002802287220 */ /* 0x040fe20000400000 */
[----:B0-----:R-:W-:Y:S01]  /*7cc0*/  HMMA.16816.F32.BF16 R36, R56, R12, R36 ;  /* 0x0000000c3824723c */ /* 0x001fe20000041824 */
[----:B------:R-:W-:-:S07]  /*7cd0*/  FMUL R41, R2, R41 ;  /* 0x0000002902297220 */ /* 0x000fce0000400000 */
[----:B-1----:R-:W-:Y:S01]  /*7ce0*/  HMMA.16816.F32.BF16 R40, R56, R8, R40 ;  /* 0x000000083828723c */ /* 0x002fe20000041828 */
[C---:B------:R-:W-:Y:S02]  /*7cf0*/  FMUL R52, R2.reuse, R52 ;  /* 0x0000003402347220 */ /* 0x040fe40000400000 */
[----:B------:R-:W-:-:S05]  /*7d00*/  FMUL R53, R2, R53 ;  /* 0x0000003502357220 */ /* 0x000fca0000400000 */
[C---:B------:R-:W-:Y:S08]  /*7d10*/  HMMA.16816.F32.BF16 R20, R48.reuse, R22, R28 ;  /* 0x000000163014723c */ /* 0x040ff0000004181c */
[C---:B------:R-:W-:Y:S08]  /*7d20*/  HMMA.16816.F32.BF16 R16, R48.reuse, R18, R32 ;  /* 0x000000123010723c */ /* 0x040ff00000041820 */
[C---:B------:R-:W-:Y:S01]  /*7d30*/  HMMA.16816.F32.BF16 R12, R48.reuse, R14, R36 ;  /* 0x0000000e300c723c */ /* 0x040fe20000041824 */
[----:B------:R-:W-:Y:S07]  /*7d40*/  LDSM.16.M88.4 R36, [R0+0x22e00] ;  /* 0x022e00000024783b */ /* 0x000fee0000000200 */
[----:B------:R-:W-:Y:S01]  /*7d50*/  HMMA.16816.F32.BF16 R8, R48, R10, R40 ;  /* 0x0000000a3008723c */ /* 0x000fe20000041828 */
[----:B--2---:R-:W-:-:S02]  /*7d60*/  FMUL R54, R61, R25 ;  /* 0x000000193d367220 */ /* 0x004fc40000400000 */
[----:B---3--:R-:W-:-:S05]  /*7d70*/  FMUL R55, R61, R24 ;  /* 0x000000183d377220 */ /* 0x008fca0000400000 */
[----:B------:R-:W-:Y:S08]  /*7d80*/  HMMA.16816.F32.BF16 R24, R48, R26, R44 ;  /* 0x0000001a3018723c */ /* 0x000ff0000004182c */
[----:B----4-:R-:W-:Y:S11]  /*7d90*/  HMMA.16816.F32.BF16 R52, R56, R4, R52 ;  /* 0x000000043834723c */ /* 0x010ff60000041834 */
[----:B------:R-:W-:Y:S04]  /*7da0*/  @!UPT UIADD3 URZ, URZ, URZ, URZ ;  /* 0x0000003f3f3ff290 */ /* 0x000fe8000fffe03f */
[----:B------:R-:W-:Y:S04]  /*7db0*/  STL.64 [R1+0x1e0], R24 ;  /* 0x0001e01801007387 */ /* 0x000fe80000100a00 */
[----:B------:R0:W-:Y:S04]  /*7dc0*/  STL.64 [R1+0x1e8], R26 ;  /* 0x0001e81a01007387 */ /* 0x0001e80000100a00 */
[----:B------:R-:W-:Y:S04]  /*7dd0*/  STL.64 [R1+0x210], R20 ;  /* 0x0002101401007387 */ /* 0x000fe80000100a00 */
[----:B------:R-:W-:Y:S04]  /*7de0*/  STL.64 [R1+0x218], R22 ;  /* 0x0002181601007387 */ /* 0x000fe80000100a00 */
[----:B------:R-:W2:Y:S04]  /*7df0*/  LDL.LU R29, [R1] ;  /* 0x00000000011d7983 */ /* 0x000ea80000300800 */
[----:B------:R-:W-:Y:S04]  /*7e00*/  STL.64 [R1+0x240], R16 ;  /* 0x0002401001007387 */ /* 0x000fe80000100a00 */
[----:B------:R-:W-:Y:S04]  /*7e10*/  STL.64 [R1+0x248], R18 ;  /* 0x0002481201007387 */ /* 0x000fe80000100a00 */
[----:B------:R-:W3:Y:S04]  /*7e20*/  LDL.LU R28, [R1+0x4] ;  /* 0x00000400011c7983 */ /* 0x000ee80000300800 */
[----:B------:R-:W-:Y:S04]  /*7e30*/  STL.64 [R1+0x260], R12 ;  /* 0x0002600c01007387 */ /* 0x000fe80000100a00 */
[----:B------:R1:W-:Y:S04]  /*7e40*/  STL.64 [R1+0x268], R14 ;  /* 0x0002680e01007387 */ /* 0x0003e80000100a00 */
[----:B0-----:R-:W4:Y:S04]  /*7e50*/  LDL.LU R27, [R1+0x8] ;  /* 0x00000800011b7983 */ /* 0x001f280000300800 */
[----:B------:R-:W4:Y:S04]  /*7e60*/  LDL.LU R26, [R1+0xc] ;  /* 0x00000c00011a7983 */ /* 0x000f280000300800 */
[----:B------:R-:W4:Y:S01]  /*7e70*/  LDL.LU R4, [R1+0xf0] ;  /* 0x0000f00001047983 */ /* 0x000f220000300800 */
[----:B-1----:R-:W-:Y:S03]  /*7e80*/  HMMA.16816.F32.BF16 R12, R48, R6, R52 ;  /* 0x00000006300c723c */ /* 0x002fe60000041834 */
[----:B------:R-:W4:Y:S04]  /*7e90*/  LDL.LU R5, [R1+0xf4] ;  /* 0x0000f40001057983 */ /* 0x000f280000300800 */
[----:B------:R0:W-:Y:S04]  /*7ea0*/  STL.64 [R1+0x280], R8 ;  /* 0x0002800801007387 */ /* 0x0001e80000100a00 */
[----:B------:R1:W-:Y:S04]  /*7eb0*/  STL.64 [R1+0x288], R10 ;  /* 0x0002880a01007387 */ /* 0x0003e80000100a00 */
[----:B------:R-:W4:Y:S04]  /*7ec0*/  LDL.LU R25, [R1+0xf8] ;  /* 0x0000f80001197983 */ /* 0x000f280000300800 */
[----:B------:R-:W4:Y:S04]  /*7ed0*/  LDL.LU R24, [R1+0xfc] ;  /* 0x0000fc0001187983 */ /* 0x000f280000300800 */
[----:B0-----:R-:W4:Y:S04]  /*7ee0*/  LDL.LU R8, [R1+0x100] ;  /* 0x0001000001087983 */ /* 0x001f280000300800 */
[----:B------:R-:W4:Y:S04]  /*7ef0*/  LDL.LU R9, [R1+0x104] ;  /* 0x0001040001097983 */ /* 0x000f280000300800 */
[----:B------:R-:W-:Y:S04]  /*7f00*/  STL.64 [R1+0x2c0], R12 ;  /* 0x0002c00c01007387 */ /* 0x000fe80000100a00 */
[----:B------:R-:W-:Y:S04]  /*7f10*/  STL.64 [R1+0x2c8], R14 ;  /* 0x0002c80e01007387 */ /* 0x000fe80000100a00 */
[----:B-1----:R-:W4:Y:S04]  /*7f20*/  LDL.LU R10, [R1+0x108] ;  /* 0x00010800010a7983 */ /* 0x002f280000300800 */
[----:B------:R-:W4:Y:S04]  /*7f30*/  LDL.LU R11, [R1+0x10c] ;  /* 0x00010c00010b7983 */ /* 0x000f280000300800 */
[----:B------:R-:W0:Y:S04]  /*7f40*/  LDSM.16.M88.4 R12, [R0+0x22600] ;  /* 0x02260000000c783b */ /* 0x000e280000000200 */
[----:B------:R-:W-:Y:S04]  /*7f50*/  LDSM.16.M88.4 R20, [R0+0x22800] ;  /* 0x022800000014783b */ /* 0x000fe80000000200 */
[----:B------:R-:W1:Y:S04]  /*7f60*/  LDSM.16.M88.4 R16, [R0+0x22a00] ;  /* 0x022a00000010783b */ /* 0x000e680000000200 */
[----:B------:R0:W-:Y:S04]  /*7f70*/  STL.64 [R1+0x4a8], R50 ;  /* 0x0004a83201007387 */ /* 0x0001e80000100a00 */
[----:B------:R1:W-:Y:S01]  /*7f80*/  STL.64 [R1+0x4a0], R48 ;  /* 0x0004a03001007387 */ /* 0x0003e20000100a00 */
[----:B0-----:R-:W-:Y:S01]  /*7f90*/  MOV R51, R14 ;  /* 0x0000000e00337202 */ /* 0x001fe20000000f00 */
[----:B------:R-:W-:Y:S01]  /*7fa0*/  IMAD.MOV.U32 R50, RZ, RZ, R15 ;  /* 0x000000ffff327224 */ /* 0x000fe200078e000f */
[----:B-1----:R-:W-:Y:S01]  /*7fb0*/  MOV R49, R18 ;  /* 0x0000001200317202 */ /* 0x002fe20000000f00 */
[----:B------:R-:W-:-:S02]  /*7fc0*/  IMAD.MOV.U32 R48, RZ, RZ, R19 ;  /* 0x000000ffff307224 */ /* 0x000fc400078e0013 */
[C---:B--2---:R-:W-:Y:S02]  /*7fd0*/  FMUL R44, R2.reuse, R29 ;  /* 0x0000001d022c7220 */ /* 0x044fe40000400000 */
[C---:B---3--:R-:W-:Y:S02]  /*7fe0*/  FMUL R45, R2.reuse, R28 ;  /* 0x0000001c022d7220 */ /* 0x048fe40000400000 */
[C---:B----4-:R-:W-:Y:S02]  /*7ff0*/  FMUL R46, R61.reuse, R27 ;  /* 0x0000001b3d2e7220 */ /* 0x050fe40000400000 */
[----:B------:R-:W-:Y:S02]  /*8000*/  FMUL R47, R61, R26 ;  /* 0x0000001a3d2f7220 */ /* 0x000fe40000400000 */
[C---:B------:R-:W-:Y:S02]  /*8010*/  FMUL R4, R2.reuse, R4 ;  /* 0x0000000402047220 */ /* 0x040fe40000400000 */
[----:B------:R-:W-:-:S03]  /*8020*/  FMUL R5, R2, R5 ;  /* 0x0000000502057220 */ /* 0x000fc60000400000 */
[----:B------:R-:W-:Y:S01]  /*8030*/  HMMA.16816.F32.BF16 R44, R56, R12, R44 ;  /* 0x0000000c382c723c */ /* 0x000fe2000004182c */
[----:B------:R-:W2:Y:S04]  /*8040*/  LDL.LU R12, [R1+0x150] ;  /* 0x00015000010c7983 */ /* 0x000ea80000300800 */
[----:B------:R-:W3:Y:S04]  /*8050*/  LDL.LU R13, [R1+0x154] ;  /* 0x00015400010d7983 */ /* 0x000ee80000300800 */
[----:B------:R-:W4:Y:S01]  /*8060*/  LDL.LU R14, [R1+0x158] ;  /* 0x00015800010e7983 */ /* 0x000f220000300800 */
[----:B------:R-:W-:-:S03]  /*8070*/  FMUL R6, R61, R25 ;  /* 0x000000193d067220 */ /* 0x000fc60000400000 */
[----:B------:R-:W4:Y:S01]  /*8080*/  LDL.LU R15, [R1+0x15c] ;  /* 0x00015c00010f7983 */ /* 0x000f220000300800 */
[----:B------:R-:W-:-:S03]  /*8090*/  FMUL R7, R61, R24 ;  /* 0x000000183d077220 */ /* 0x000fc60000400000 */
[----:B------:R-:W0:Y:S04]  /*80a0*/  LDSM.16.M88.4 R24, [R0+0x22c00] ;  /* 0x022c00000018783b */ /* 0x000e280000000200 */
[----:B------:R-:W-:Y:S01]  /*80b0*/  HMMA.16816.F32.BF16 R4, R56, R20, R4 ;  /* 0x000000143804723c */ /* 0x000fe20000041804 */
[C---:B------:R-:W-:Y:S02]  /*80c0*/  FMUL R8, R2.reuse, R8 ;  /* 0x0000000802087220 */ /* 0x040fe40000400000 */
[----:B------:R-:W-:Y:S01]  /*80d0*/  FMUL R9, R2, R9 ;  /* 0x0000000902097220 */ /* 0x000fe20000400000 */
[----:B------:R-:W-:Y:S04]  /*80e0*/  STL.64 [R1+0x4b8], R46 ;  /* 0x0004b82e01007387 */ /* 0x000fe80000100a00 */
[----:B------:R-:W-:Y:S01]  /*80f0*/  STL.64 [R1+0x4b0], R44 ;  /* 0x0004b02c01007387 */ /* 0x000fe20000100a00 */
[----:B------:R-:W-:-:S02]  /*8100*/  FMUL R10, R61, R10 ;  /* 0x0000000a3d0a7220 */ /* 0x000fc40000400000 */
[----:B------:R-:W-:Y:S11]  /*8110*/  FMUL R11, R61, R11 ;  /* 0x0000000b3d0b7220 */ /* 0x000ff60000400000 */
[----:B------:R-:W-:Y:S01]  /*8120*/  @!UPT UIADD3 URZ, URZ, URZ, URZ ;  /* 0x0000003f3f3ff290 */ /* 0x000fe2000fffe03f */
[----:B------:R1:W-:Y:S01]  /*8130*/  STL.64 [R1+0x498], R6 ;  /* 0x0004980601007387 */ /* 0x0003e20000100a00 */
[----:B------:R-:W-:Y:S03]  /*8140*/  HMMA.16816.F32.BF16 R8, R56, R16, R8 ;  /* 0x000000103808723c */ /* 0x000fe60000041808 */
[----:B------:R0:W-:Y:S04]  /*8150*/  STL.64 [R1+0x490], R4 ;  /* 0x0004900401007387 */ /* 0x0001e80000100a00 */
[----:B------:R-:W4:Y:S04]  /*8160*/  LDL.LU R16, [R1+0x170] ;  /* 0x0001700001107983 */ /* 0x000f280000300800 */
[----:B------:R-:W4:Y:S04]  /*8170*/  LDL.LU R17, [R1+0x174] ;  /* 0x0001740001117983 */ /* 0x000f280000300800 */
[----:B------:R-:W4:Y:S04]  /*8180*/  LDL.LU R18, [R1+0x178] ;  /* 0x0001780001127983 */ /* 0x000f280000300800 */
[----:B------:R-:W4:Y:S04]  /*8190*/  LDL.LU R19, [R1+0x17c] ;  /* 0x00017c0001137983 */ /* 0x000f280000300800 */
[----:B------:R-:W4:Y:S04]  /*81a0*/  LDL.LU R20, [R1+0x190] ;  /* 0x0001900001147983 */ /* 0x000f280000300800 */
[----:B------:R-:W4:Y:S04]  /*81b0*/  LDL.LU R21, [R1+0x194] ;  /* 0x0001940001157983 */ /* 0x000f280000300800 */
[----:B-1----:R-:W4:Y:S04]  /*81c0*/  LDL.LU R7, [R1+0x198] ;  /* 0x0001980001077983 */ /* 0x002f280000300800 */
[----:B------:R-:W4:Y:S01]  /*81d0*/  LDL.LU R6, [R1+0x19c] ;  /* 0x00019c0001067983 */ /* 0x000f220000300800 */
[----:B0-----:R-:W-:Y:S01]  /*81e0*/  MOV R5, R38 ;  /* 0x0000002600057202 */ /* 0x001fe20000000f00 */
[----:B------:R-:W-:-:S02]  /*81f0*/  IMAD.MOV.U32 R4, RZ, RZ, R39 ;  /* 0x000000ffff047224 */ /* 0x000fc400078e0027 */
[----:B------:R-:W4:Y:S04]  /*8200*/  LDL.LU R34, [R1+0x34] ;  /* 0x0000340001227983 */ /* 0x000f280000300800 */
[----:B------:R-:W4:Y:S04]  /*8210*/  LDL.LU R29, [R1+0x38] ;  /* 0x00003800011d7983 */ /* 0x000f280000300800 */
[----:B------:R-:W-:Y:S04]  /*8220*/  STL.64 [R1+0x488], R10 ;  /* 0x0004880a01007387 */ /* 0x000fe80000100a00 */
[----:B------:R0:W-:Y:S04]  /*8230*/  STL.64 [R1+0x480], R8 ;  /* 0x0004800801007387 */ /* 0x0001e80000100a00 */
[----:B------:R-:W4:Y:S04]  /*8240*/  LDL.LU R35, [R1+0x1c] ;  /* 0x00001c0001237983 */ /* 0x000f280000300800 */
[----:B------:R-:W4:Y:S01]  /*8250*/  LDL.LU R28, [R1+0x20] ;  /* 0x00002000011c7983 */ /* 0x000f220000300800 */
[----:B0-----:R-:W-:-:S02]  /*8260*/  IMAD.MOV.U32 R9, RZ, RZ, R26 ;  /* 0x000000ffff097224 */ /* 0x001fc400078e001a */
[----:B------:R-:W-:Y:S02]  /*8270*/  IMAD.MOV.U32 R8, RZ, RZ, R27 ;  /* 0x000000ffff087224 */ /* 0x000fe400078e001b */
[----:B------:R-:W-:Y:S02]  /*8280*/  IMAD.MOV.U32 R43, RZ, RZ, R22 ;  /* 0x000000ffff2b7224 */ /* 0x000fe400078e0016 */
[----:B------:R-:W-:Y:S02]  /*8290*/  IMAD.MOV.U32 R42, RZ, RZ, R23 ;  /* 0x000000ffff2a7224 */ /* 0x000fe400078e0017 */
[C---:B--2---:R-:W-:Y:S02]  /*82a0*/  FMUL R12, R2.reuse, R12 ;  /* 0x0000000c020c7220 */ /* 0x044fe40000400000 */
[----:B---3--:R-:W-:Y:S02]  /*82b0*/  FMUL R13, R2, R13 ;  /* 0x0000000d020d7220 */ /* 0x008fe40000400000 */
[----:B----4-:R-:W-:-:S02]  /*82c0*/  FMUL R14, R61, R14 ;  /* 0x0000000e3d0e7220 */ /* 0x010fc40000400000 */
[----:B------:R-:W-:-:S07]  /*82d0*/  FMUL R15, R61, R15 ;  /* 0x0000000f3d0f7220 */ /* 0x000fce0000400000 */
[----:B------:R-:W-:Y:S01]  /*82e0*/  HMMA.16816.F32.BF16 R12, R56, R24, R12 ;  /* 0x00000018380c723c */ /* 0x000fe2000004180c */
[----:B------:R-:W2:Y:S04]  /*82f0*/  LDL.LU R24, [R1+0x1a0] ;  /* 0x0001a00001187983 */ /* 0x000ea80000300800 */
[----:B------:R-:W3:Y:S04]  /*8300*/  LDL.LU R25, [R1+0x1a4] ;  /* 0x0001a40001197983 */ /* 0x000ee80000300800 */
[----:B------:R-:W4:Y:S04]  /*8310*/  LDL.LU R26, [R1+0x1a8] ;  /* 0x0001a800011a7983 */ /* 0x000f280000300800 */
[----:B------:R-:W4:Y:S01]  /*8320*/  LDL.LU R27, [R1+0x1ac] ;  /* 0x0001ac00011b7983 */ /* 0x000f220000300800 */
[----:B------:R-:W-:-:S02]  /*8330*/  FMUL R16, R2, R16 ;  /* 0x0000001002107220 */ /* 0x000fc40000400000 */
[----:B------:R-:W-:Y:S02]  /*8340*/  FMUL R17, R2, R17 ;  /* 0x0000001102117220 */ /* 0x000fe40000400000 */
[C---:B------:R-:W-:Y:S02]  /*8350*/  FMUL R18, R61.reuse, R18 ;  /* 0x000000123d127220 */ /* 0x040fe40000400000 */
[----:B------:R-:W-:-:S07]  /*8360*/  FMUL R19, R61, R19 ;  /* 0x000000133d137220 */ /* 0x000fce0000400000 */
[C---:B------:R-:W-:Y:S01]  /*8370*/  HMMA.16816.F32.BF16 R16, R56.reuse, R36, R16 ;  /* 0x000000243810723c */ /* 0x040fe20000041810 */
[----:B------:R-:W0:Y:S01]  /*8380*/  LDSM.16.M88.4 R36, [R0+0x23000] ;  /* 0x023000000024783b */ /* 0x000e220000000200 */
[C---:B------:R-:W-:Y:S02]  /*8390*/  FMUL R20, R2.reuse, R20 ;  /* 0x0000001402147220 */ /* 0x040fe40000400000 */
[----:B------:R-:W-:Y:S02]  /*83a0*/  FMUL R21, R2, R21 ;  /* 0x0000001502157220 */ /* 0x000fe40000400000 */
[C---:B------:R-:W-:Y:S02]  /*83b0*/  FMUL R22, R61.reuse, R7 ;  /* 0x000000073d167220 */ /* 0x040fe40000400000 */
[----:B------:R-:W-:Y:S01]  /*83c0*/  FMUL R23, R61, R6 ;  /* 0x000000063d177220 */ /* 0x000fe20000400000 */
[----:B------:R-:W-:Y:S04]  /*83d0*/  STL.64 [R1+0x478], R14 ;  /* 0x0004780e01007387 */ /* 0x000fe80000100a00 */
[----:B------:R1:W-:Y:S04]  /*83e0*/  STL.64 [R1+0x470], R12 ;  /* 0x0004700c01007387 */ /* 0x0003e80000100a00 */
[----:B------:R-:W4:Y:S04]  /*83f0*/  LDL.LU R30, [R1+0x3c] ;  /* 0x00003c00011e7983 */ /* 0x000f280000300800 */
[----:B------:R-:W4:Y:S01]  /*8400*/  LDL.LU R31, [R1+0x2c] ;  /* 0x00002c00011f7983 */ /* 0x000f220000300800 */
[----:B0-----:R-:W-:Y:S03]  /*8410*/  HMMA.16816.F32.BF16 R20, R56, R36, R20 ;  /* 0x000000243814723c */ /* 0x001fe60000041814 */
[----:B------:R-:W-:Y:S04]  /*8420*/  STL.64 [R1+0x468], R18 ;  /* 0x0004681201007387 */ /* 0x000fe80000100a00 */
[----:B------:R-:W-:Y:S04]  /*8430*/  STL.64 [R1+0x460], R16 ;  /* 0x0004601001007387 */ /* 0x000fe80000100a00 */
[----:B------:R-:W0:Y:S11]  /*8440*/  LDSM.16.M88.4 R16, [R0+0x23200] ;  /* 0x023200000010783b */ /* 0x000e360000000200 */
[----:B------:R-:W-:Y:S01]  /*8450*/  @!UPT UIADD3 URZ, URZ, URZ, URZ ;  /* 0x0000003f3f3ff290 */ /* 0x000fe2000fffe03f */
[----:B------:R-:W-:Y:S04]  /*8460*/  STL.64 [R1+0x458], R22 ;  /* 0x0004581601007387 */ /* 0x000fe80000100a00 */
[----:B------:R-:W-:Y:S04]  /*8470*/  STL.64 [R1+0x450], R20 ;  /* 0x0004501401007387 */ /* 0x000fe80000100a00 */
[----:B-1----:R-:W4:Y:S04]  /*8480*/  LDL.LU R13, [R1+0x1b0] ;  /* 0x0001b000010d7983 */ /* 0x002f280000300800 */
[----:B------:R-:W4:Y:S04]  /*8490*/  LDL.LU R7, [R1+0x1b8] ;  /* 0x0001b80001077983 */ /* 0x000f280000300800 */
[----:B------:R-:W4:Y:S04]  /*84a0*/  LDL.LU R6, [R1+0x1bc] ;  /* 0x0001bc0001067983 */ /* 0x000f280000300800 */
[----:B------:R-:W4:Y:S01]  /*84b0*/  LDL.LU R12, [R1+0x1b4] ;  /* 0x0001b400010c7983 */ /* 0x000f220000300800 */
[----:B------:R-:W-:-:S02]  /*84c0*/  FADD R29, R29, R34 ;  /* 0x000000221d1d7221 */ /* 0x000fc40000000000 */
[----:B------:R-:W-:Y:S01]  /*84d0*/  FADD R28, R28, R35 ;  /* 0x000000231c1c7221 */ /* 0x000fe20000000000 */
[----:B------:R-:W4:Y:S01]  /*84e0*/  LDL.LU R34, [R1+0x40] ;  /* 0x0000400001227983 */ /* 0x000f220000300800 */
[----:B0-----:R-:W-:Y:S01]  /*84f0*/  MOV R11, R18 ;  /* 0x00000012000b7202 */ /* 0x001fe20000000f00 */
[----:B------:R-:W-:Y:S02]  /*8500*/  IMAD.MOV.U32 R10, RZ, RZ, R19 ;  /* 0x000000ffff0a7224 */ /* 0x000fe400078e0013 */
[----:B------:R-:W4:Y:S01]  /*8510*/  LDL.LU R35, [R1+0x30] ;  /* 0x0000300001237983 */ /* 0x000f220000300800 */
[----:B------:R-:W-:Y:S02]  /*8520*/  IMAD.MOV.U32 R15, RZ, RZ, R38 ;  /* 0x000000ffff0f7224 */ /* 0x000fe400078e0026 */
[----:B------:R-:W-:Y:S01]  /*8530*/  IMAD.MOV.U32 R14, RZ, RZ, R39 ;  /* 0x000000ffff0e7224 */ /* 0x000fe200078e0027 */
[----:B------:R-:W-:Y:S01]  /*8540*/  LDSM.16.M88.4 R20, [R0+0x23600] ;  /* 0x023600000014783b */ /* 0x000fe20000000200 */
[----:B--2---:R-:W-:-:S02]  /*8550*/  FMUL R24, R2, R24 ;  /* 0x0000001802187220 */ /* 0x004fc40000400000 */
[----:B---3--:R-:W-:Y:S02]  /*8560*/  FMUL R25, R2, R25 ;  /* 0x0000001902197220 */ /* 0x008fe40000400000 */
[C---:B----4-:R-:W-:Y:S02]  /*8570*/  FMUL R26, R61.reuse, R26 ;  /* 0x0000001a3d1a7220 */ /* 0x050fe40000400000 */
[----:B------:R-:W-:-:S07]  /*8580*/  FMUL R27, R61, R27 ;  /* 0x0000001b3d1b7220 */ /* 0x000fce0000400000 */
[----:B------:R-:W-:Y:S01]  /*8590*/  HMMA.16816.F32.BF16 R24, R56, R16, R24 ;  /* 0x000000103818723c */ /* 0x000fe20000041818 */
[----:B------:R-:W0:Y:S11]  /*85a0*/  LDSM.16.M88.4 R16, [R0+0x23400] ;  /* 0x023400000010783b */ /* 0x000e360000000200 */
[----:B------:R-:W-:Y:S11]  /*85b0*/  @!UPT UIADD3 URZ, URZ, URZ, URZ ;  /* 0x0000003f3f3ff290 */ /* 0x000ff6000fffe03f */
[----:B------:R1:W-:Y:S04]  /*85c0*/  STL.64 [R1+0x448], R26 ;  /* 0x0004481a01007387 */ /* 0x0003e80000100a00 */
[----:B------:R2:W-:Y:S04]  /*85d0*/  STL.64 [R1+0x440], R24 ;  /* 0x0004401801007387 */ /* 0x0005e80000100a00 */
[----:B------:R-:W3:Y:S04]  /*85e0*/  LDL.LU R38, [R1+0x18] ;  /* 0x0000180001267983 */ /* 0x000ee80000300800 */
[----:B------:R-:W4:Y:S04]  /*85f0*/  LDL.LU R39, [R1+0x10] ;  /* 0x0000100001277983 */ /* 0x000f280000300800 */
[----:B0-----:R0:W-:Y:S04]  /*8600*/  STL.64 [R1+0x68], R18 ;  /* 0x0000681201007387 */ /* 0x0011e80000100a00 */
[----:B------:R-:W3:Y:S04]  /*8610*/  LDL.LU R54, [R1+0x28] ;  /* 0x0000280001367983 */ /* 0x000ee80000300800 */
[----:B------:R-:W3:Y:S01]  /*8620*/  LDL.LU R55, [R1+0x14] ;  /* 0x0000140001377983 */ /* 0x000ee20000300800 */
[----:B------:R-:W-:-:S02]  /*8630*/  FADD R33, R30, R29 ;  /* 0x0000001d1e217221 */ /* 0x000fc40000000000 */
[----:B------:R-:W-:Y:S02]  /*8640*/  FADD R32, R31, R28 ;  /* 0x0000001c1f207221 */ /* 0x000fe40000000000 */
[C---:B------:R-:W-:Y:S02]  /*8650*/  FMUL R28, R2.reuse, R13 ;  /* 0x0000000d021c7220 */ /* 0x040fe40000400000 */
[----:B------:R-:W3:Y:S01]  /*8660*/  LDL.LU R13, [R1+0x1c0] ;  /* 0x0001c000010d7983 */ /* 0x000ee20000300800 */
[C---:B------:R-:W-:Y:S02]  /*8670*/  FMUL R30, R61.reuse, R7 ;  /* 0x000000073d1e7220 */ /* 0x040fe40000400000 */
[----:B------:R-:W-:Y:S02]  /*8680*/  FMUL R31, R61, R6 ;  /* 0x000000063d1f7220 */ /* 0x000fe40000400000 */
[----:B------:R-:W-:Y:S02]  /*8690*/  FMUL R29, R2, R12 ;  /* 0x0000000c021d7220 */ /* 0x000fe40000400000 */
[----:B------:R-:W3:Y:S04]  /*86a0*/  LDL.LU R12, [R1+0x1c4] ;  /* 0x0001c400010c7983 */ /* 0x000ee80000300800 */
[----:B------:R-:W3:Y:S04]  /*86b0*/  LDL.LU R7, [R1+0x1c8] ;  /* 0x0001c80001077983 */ /* 0x000ee80000300800 */
[----:B------:R-:W4:Y:S04]  /*86c0*/  LDL.LU R6, [R1+0x1cc] ;  /* 0x0001cc0001067983 */ /* 0x000f280000300800 */
[----:B-1----:R-:W4:Y:S04]  /*86d0*/  LDL.LU R27, [R1+0x1d0] ;  /* 0x0001d000011b7983 */ /* 0x002f280000300800 */
[----:B------:R-:W4:Y:S04]  /*86e0*/  LDL.LU R26, [R1+0x1d4] ;  /* 0x0001d400011a7983 */ /* 0x000f280000300800 */
[----:B--2---:R-:W2:Y:S04]  /*86f0*/  LDL.LU R25, [R1+0x1d8] ;  /* 0x0001d80001197983 */ /* 0x004ea80000300800 */
[----:B------:R-:W2:Y:S01]  /*8700*/  LDL.LU R24, [R1+0x1dc] ;  /* 0x0001dc0001187983 */ /* 0x000ea20000300800 */
[----:B------:R-:W-:Y:S01]  /*8710*/  HMMA.16816.F32.BF16 R28, R56, R16, R28 ;  /* 0x00000010381c723c */ /* 0x000fe2000004181c */
[----:B------:R-:W-:-:S02]  /*8720*/  FADD R37, R34, R33 ;  /* 0x0000002122257221 */ /* 0x000fc40000000000 */
[----:B------:R-:W-:Y:S11]  /*8730*/  FADD R36, R35, R32 ;  /* 0x0000002023247221 */ /* 0x000ff60000000000 */
[----:B------:R-:W-:Y:S09]  /*8740*/  @!UPT UIADD3 URZ, URZ, URZ, URZ ;  /* 0x0000003f3f3ff290 */ /* 0x000ff2000fffe03f */
[----:B------:R-:W-:Y:S04]  /*8750*/  STL.64 [R1+0x438], R30 ;  /* 0x0004381e01007387 */ /* 0x000fe80000100a00 */
[----:B------:R-:W-:Y:S04]  /*8760*/  STL.64 [R1+0x430], R28 ;  /* 0x0004301c01007387 */ /* 0x000fe80000100a00 */
[----:B------:R-:W2:Y:S04]  /*8770*/  LDL.LU R46, [R1+0x14c] ;  /* 0x00014c00012e7983 */ /* 0x000ea80000300800 */
[----:B------:R-:W2:Y:S04]  /*8780*/  LDL.LU R47, [R1+0x24] ;  /* 0x00002400012f7983 */ /* 0x000ea80000300800 */
[----:B0-----:R-:W2:Y:S04]  /*8790*/  LDL.LU R19, [R1+0x200] ;  /* 0x0002000001137983 */ /* 0x001ea80000300800 */
[----:B------:R-:W2:Y:S01]  /*87a0*/  LDL.LU R18, [R1+0x204] ;  /* 0x0002040001127983 */ /* 0x000ea20000300800 */
[----:B------:R-:W-:-:S02]  /*87b0*/  IMAD.MOV.U32 R17, RZ, RZ, R22 ;  /* 0x000000ffff117224 */ /* 0x000fc400078e0016 */
[----:B------:R-:W-:Y:S02]  /*87c0*/  IMAD.MOV.U32 R16, RZ, RZ, R23 ;  /* 0x000000ffff107224 */ /* 0x000fe400078e0017 */
[C---:B---3--:R-:W-:Y:S02]  /*87d0*/  FMUL R34, R61.reuse, R7 ;  /* 0x000000073d227220 */ /* 0x048fe40000400000 */
[----:B------:R-:W3:Y:S01]  /*87e0*/  LDL.LU R7, [R1+0x208] ;  /* 0x0002080001077983 */ /* 0x000ee20000300800 */
[----:B----4-:R-:W-:-:S03]  /*87f0*/  FMUL R35, R61, R6 ;  /* 0x000000063d237220 */ /* 0x010fc60000400000 */
[----:B------:R-:W4:Y:S01]  /*8800*/  LDL.LU R6, [R1+0x20c] ;  /* 0x00020c0001067983 */ /* 0x000f220000300800 */
[C---:B------:R-:W-:Y:S02]  /*8810*/  FMUL R32, R2.reuse, R13 ;  /* 0x0000000d02207220 */ /* 0x040fe40000400000 */
[----:B------:R-:W-:-:S07]  /*8820*/  FMUL R33, R2, R12 ;  /* 0x0000000c02217220 */ /* 0x000fce0000400000 */
[----:B------:R-:W-:Y:S01]  /*8830*/  HMMA.16816.F32.BF16 R32, R56, R20, R32 ;  /* 0x000000143820723c */ /* 0x000fe20000041820 */
[----:B------:R-:W0:Y:S01]  /*8840*/  LDSM.16.M88.4 R20, [R0+0x23800] ;  /* 0x023800000014783b */ /* 0x000e220000000200 */
[----:B------:R-:W-:Y:S02]  /*8850*/  FADD R41, R38, R37 ;  /* 0x0000002526297221 */ /* 0x000fe40000000000 */
[----:B------:R-:W-:Y:S02]  /*8860*/  FADD R40, R39, R36 ;  /* 0x0000002427287221 */ /* 0x000fe40000000000 */
[C---:B------:R-:W-:Y:S02]  /*8870*/  FMUL R36, R2.reuse, R27 ;  /* 0x0000001b02247220 */ /* 0x040fe40000400000 */
[----:B------:R-:W-:Y:S02]  /*8880*/  FMUL R37, R2, R26 ;  /* 0x0000001a02257220 */ /* 0x000fe40000400000 */
[----:B--2---:R-:W-:-:S02]  /*8890*/  FMUL R38, R61, R25 ;  /* 0x000000193d267220 */ /* 0x004fc40000400000 */
[----:B------:R-:W-:Y:S01]  /*88a0*/  FMUL R39, R61, R24 ;  /* 0x000000183d277220 */ /* 0x000fe20000400000 */
[----:B0-----:R-:W-:Y:S01]  /*88b0*/  MOV R13, R22 ;  /* 0x00000016000d7202 */ /* 0x001fe20000000f00 */
[----:B------:R-:W-:-:S05]  /*88c0*/  IMAD.MOV.U32 R12, RZ, RZ, R23 ;  /* 0x000000ffff0c7224 */ /* 0x000fca00078e0017 */
[----:B------:R-:W-:Y:S01]  /*88d0*/  HMMA.16816.F32.BF16 R36, R56, R20, R36 ;  /* 0x000000143824723c */ /* 0x000fe20000041824 */
[----:B------:R-:W0:Y:S01]  /*88e0*/  LDSM.16.M88.4 R20, [R0+0x23a00] ;  /* 0x023a00000014783b */ /* 0x000e220000000200 */
[----:B------:R-:W-:Y:S02]  /*88f0*/  FADD R41, R54, R41 ;  /* 0x0000002936297221 */ /* 0x000fe40000000000 */
[----:B------:R-:W-:Y:S02]  /*8900*/  FADD R40, R55, R40 ;  /* 0x0000002837287221 */ /* 0x000fe40000000000 */
[C---:B------:R-:W-:Y:S02]  /*8910*/  FMUL R52, R2.reuse, R19 ;  /* 0x0000001302347220 */ /* 0x040fe40000400000 */
[----:B------:R-:W-:Y:S02]  /*8920*/  FMUL R53, R2, R18 ;  /* 0x0000001202357220 */ /* 0x000fe40000400000 */
[----:B------:R-:W-:-:S02]  /*8930*/  IMAD.MOV.U32 R30, RZ, RZ, R11 ;  /* 0x000000ffff1e7224 */ /* 0x000fc400078e000b */
[----:B------:R-:W-:Y:S01]  /*8940*/  IMAD.MOV.U32 R31, RZ, RZ, R10 ;  /* 0x000000ffff1f7224 */ /* 0x000fe200078e000a */
[----:B------:R-:W-:Y:S01]  /*8950*/  MOV R10, R43 ;  /* 0x0000002b000a7202 */ /* 0x000fe20000000f00 */
[----:B------:R-:W-:Y:S02]  /*8960*/  IMAD.MOV.U32 R11, RZ, RZ, R42 ;  /* 0x000000ffff0b7224 */ /* 0x000fe400078e002a */
[----:B------:R-:W-:Y:S02]  /*8970*/  IMAD.MOV.U32 R18, RZ, RZ, R9 ;  /* 0x000000ffff127224 */ /* 0x000fe400078e0009 */
[----:B------:R-:W-:Y:S02]  /*8980*/  IMAD.MOV.U32 R19, RZ, RZ, R8 ;  /* 0x000000ffff137224 */ /* 0x000fe400078e0008 */
[----:B0-----:R-:W-:Y:S01]  /*8990*/  IMAD.MOV.U32 R29, RZ, RZ, R22 ;  /* 0x000000ffff1d7224 */ /* 0x001fe200078e0016 */
[----:B------:R-:W-:Y:S01]  /*89a0*/  MOV R22, R5 ;  /* 0x0000000500167202 */ /* 0x000fe20000000f00 */
[----:B------:R-:W-:-:S02]  /*89b0*/  IMAD.MOV.U32 R28, RZ, RZ, R23 ;  /* 0x000000ffff1c7224 */ /* 0x000fc400078e0017 */
[----:B------:R-:W-:Y:S02]  /*89c0*/  IMAD.MOV.U32 R23, RZ, RZ, R4 ;  /* 0x000000ffff177224 */ /* 0x000fe400078e0004 */
[C---:B---3--:R-:W-:Y:S02]  /*89d0*/  FMUL R54, R61.reuse, R7 ;  /* 0x000000073d367220 */ /* 0x048fe40000400000 */
[----:B----4-:R-:W-:-:S07]  /*89e0*/  FMUL R55, R61, R6 ;  /* 0x000000063d377220 */ /* 0x010fce0000400000 */
[----:B------:R-:W-:Y:S07]  /*89f0*/  HMMA.16816.F32.BF16 R52, R56, R20, R52 ;  /* 0x000000143834723c */ /* 0x000fee0000041834 */
[----:B------:R-:W-:Y:S02]  /*8a00*/  FADD R20, R47, R40 ;  /* 0x000000282f147221 */ /* 0x000fe40000000000 */
[----:B------:R-:W-:Y:S01]  /*8a10*/  FADD R21, R46, R41 ;  /* 0x000000292e157221 */ /* 0x000fe20000000000 */
[----:B------:R-:W2:Y:S04]  /*8a20*/  LDL.LU R40, [R1+0x230] ;  /* 0x0002300001287983 */ /* 0x000ea80000300800 */
[----:B------:R-:W3:Y:S04]  /*8a30*/  LDL.LU R41, [R1+0x234] ;  /* 0x0002340001297983 */ /* 0x000ee80000300800 */
[----:B------:R-:W4:Y:S04]  /*8a40*/  LDL.LU R42, [R1+0x238] ;  /* 0x00023800012a7983 */ /* 0x000f280000300800 */
[----:B------:R-:W4:Y:S04]  /*8a50*/  LDL.LU R43, [R1+0x23c] ;  /* 0x00023c00012b7983 */ /* 0x000f280000300800 */
[----:B------:R-:W4:Y:S04]  /*8a60*/  LDL.LU R9, [R1+0x2b0] ;  /* 0x0002b00001097983 */ /* 0x000f280000300800 */
[----:B------:R-:W4:Y:S04]  /*8a70*/  LDL.LU R8, [R1+0x2b4] ;  /* 0x0002b40001087983 */ /* 0x000f280000300800 */
[----:B------:R-:W4:Y:S04]  /*8a80*/  LDL.LU R5, [R1+0x2b8] ;  /* 0x0002b80001057983 */ /* 0x000f280000300800 */
[----:B------:R-:W4:Y:S04]  /*8a90*/  LDL.LU R4, [R1+0x2bc] ;  /* 0x0002bc0001047983 */ /* 0x000f280000300800 */
[----:B------:R-:W0:Y:S01]  /*8aa0*/  LDSM.16.M88.4 R44, [R0+0x23c00] ;  /* 0x023c0000002c783b */ /* 0x000e220000000200 */
[----:B------:R-:W-:Y:S01]  /*8ab0*/  IMAD.MOV.U32 R26, RZ, RZ, R15 ;  /* 0x000000ffff1a7224 */ /* 0x000fe200078e000f */
[----:B------:R-:W-:Y:S01]  /*8ac0*/  MOV R6, R51 ;  /* 0x0000003300067202 */ /* 0x000fe20000000f00 */
[----:B------:R-:W-:Y:S01]  /*8ad0*/  IMAD.MOV.U32 R27, RZ, RZ, R14 ;  /* 0x000000ffff1b7224 */ /* 0x000fe200078e000e */
[----:B------:R-:W-:Y:S01]  /*8ae0*/  MOV R14, R49 ;  /* 0x00000031000e7202 */ /* 0x000fe20000000f00 */
[----:B------:R-:W-:-:S02]  /*8af0*/  IMAD.MOV.U32 R7, RZ, RZ, R50 ;  /* 0x000000ffff077224 */ /* 0x000fc400078e0032 */
[----:B------:R-:W-:Y:S02]  /*8b00*/  IMAD.MOV.U32 R15, RZ, RZ, R48 ;  /* 0x000000ffff0f7224 */ /* 0x000fe400078e0030 */
[----:B------:R-:W1:Y:S01]  /*8b10*/  LDSM.16.M88.4 R48, [R0+0x23e00] ;  /* 0x023e00000030783b */ /* 0x000e620000000200 */
[----:B------:R-:W-:Y:S02]  /*8b20*/  FADD R3, R3, R21 ;  /* 0x0000001503037221 */ /* 0x000fe40000000000 */
[----:B------:R-:W-:Y:S02]  /*8b30*/  FADD R60, R60, R20 ;  /* 0x000000143c3c7221 */ /* 0x000fe40000000000 */
[----:B0-----:R-:W-:Y:S02]  /*8b40*/  IMAD.MOV.U32 R25, RZ, RZ, R46 ;  /* 0x000000ffff197224 */ /* 0x001fe400078e002e */
[----:B------:R-:W-:Y:S01]  /*8b50*/  IMAD.MOV.U32 R24, RZ, RZ, R47 ;  /* 0x000000ffff187224 */ /* 0x000fe200078e002f */
[----:B-1----:R-:W-:Y:S01]  /*8b60*/  MOV R21, R50 ;  /* 0x0000003200157202 */ /* 0x002fe20000000f00 */
[----:B------:R-:W-:-:S02]  /*8b70*/  IMAD.MOV.U32 R20, RZ, RZ, R51 ;  /* 0x000000ffff147224 */ /* 0x000fc400078e0033 */
[C---:B--2---:R-:W-:Y:S02]  /*8b80*/  FMUL R40, R2.reuse, R40 ;  /* 0x0000002802287220 */ /* 0x044fe40000400000 */
[----:B---3--:R-:W-:Y:S02]  /*8b90*/  FMUL R41, R2, R41 ;  /* 0x0000002902297220 */ /* 0x008fe40000400000 */
[C---:B----4-:R-:W-:Y:S02]  /*8ba0*/  FMUL R42, R61.reuse, R42 ;  /* 0x0000002a3d2a7220 */ /* 0x050fe40000400000 */
[----:B------:R-:W-:-:S07]  /*8bb0*/  FMUL R43, R61, R43 ;  /* 0x0000002b3d2b7220 */ /* 0x000fce0000400000 */
[----:B------:R-:W-:Y:S01]  /*8bc0*/  HMMA.16816.F32.BF16 R40, R56, R44, R40 ;  /* 0x0000002c3828723c */ /* 0x000fe20000041828 */
[----:B------:R-:W-:-:S06]  /*8bd0*/  FMUL R46, R61, R5 ;  /* 0x000000053d2e7220 */ /* 0x000fcc0000400000 */
[C---:B------:R-:W-:Y:S02]  /*8be0*/  FMUL R44, R2.reuse, R9 ;  /* 0x00000009022c7220 */ /* 0x040fe40000400000 */
[----:B------:R-:W-:Y:S02]  /*8bf0*/  FMUL R45, R2, R8 ;  /* 0x00000008022d7220 */ /* 0x000fe40000400000 */
[----:B------:R-:W-:-:S07]  /*8c00*/  FMUL R47, R61, R4 ;  /* 0x000000043d2f7220 */ /* 0x000fce0000400000 */
[----:B------:R-:W-:Y:S01]  /*8c10*/  HMMA.16816.F32.BF16 R56, R56, R48, R44 ;  /* 0x000000303838723c */ /* 0x000fe2000004182c */
[----:B------:R-:W2:Y:S04]  /*8c20*/  LDL.LU.64 R46, [R1+0x4b8] ;  /* 0x0004b800012e7983 */ /* 0x000ea80000300a00 */
[----:B------:R-:W2:Y:S04]  /*8c30*/  LDL.LU.64 R44, [R1+0x4b0] ;  /* 0x0004b000012c7983 */ /* 0x000ea80000300a00 */
[----:B------:R-:W2:Y:S04]  /*8c40*/  LDL.LU.64 R50, [R1+0x4a8] ;  /* 0x0004a80001327983 */ /* 0x000ea80000300a00 */
[----:B------:R-:W2:Y:S02]  /*8c50*/  LDL.LU.64 R48, [R1+0x4a0] ;  /* 0x0004a00001307983 */ /* 0x000ea40000300a00 */
[C---:B--2---:R-:W-:Y:S02]  /*8c60*/  HMMA.16816.F32.BF16 R44, R48.reuse, R6, R44 ;  /* 0x00000006302c723c */ /* 0x044fe4000004182c */
[----:B------:R-:W2:Y:S04]  /*8c70*/  LDL.LU.64 R6, [R1+0x498] ;  /* 0x0004980001067983 */ /* 0x000ea80000300a00 */
[----:B------:R-:W2:Y:S11]  /*8c80*/  LDL.LU.64 R4, [R1+0x490] ;  /* 0x0004900001047983 */ /* 0x000eb60000300a00 */
[----:B------:R-:W-:Y:S06]  /*8c90*/  @!UPT UIADD3 URZ, URZ, URZ, URZ ;  /* 0x0000003f3f3ff290 */ /* 0x000fec000fffe03f */
[----:B------:R-:W-:Y:S04]  /*8ca0*/  STL.64 [R1], R44 ;  /* 0x0000002c01007387 */ /* 0x000fe80000100a00 */
[----:B------:R0:W-:Y:S04]  /*8cb0*/  STL.64 [R1+0x8], R46 ;  /* 0x0000082e01007387 */ /* 0x0001e80000100a00 */
[----:B0-----:R-:W3:Y:S04]  /*8cc0*/  LDL R46, [R1+0xe8] ;  /* 0x0000e800012e7983 */ /* 0x001ee80000100800 */
[----:B------:R-:W4:Y:S01]  /*8cd0*/  LDL R47, [R1+0xe4] ;  /* 0x0000e400012f7983 */ /* 0x000f220000100800 */
[C---:B--2---:R-:W-:Y:S03]  /*8ce0*/  HMMA.16816.F32.BF16 R4, R48.reuse, R10, R4 ;  /* 0x0000000a3004723c */ /* 0x044fe60000041804 */
[----:B------:R-:W2:Y:S04]  /*8cf0*/  LDL.LU.64 R10, [R1+0x488] ;  /* 0x00048800010a7983 */ /* 0x000ea80000300a00 */
[----:B------:R-:W2:Y:S11]  /*8d00*/  LDL.LU.64 R8, [R1+0x480] ;  /* 0x0004800001087983 */ /* 0x000eb60000300a00 */
[----:B------:R-:W-:Y:S05]  /*8d10*/  @!UPT UIADD3 URZ, URZ, URZ, URZ ;  /* 0x0000003f3f3ff290 */ /* 0x000fea000fffe03f */
[----:B------:R-:W-:Y:S04]  /*8d20*/  STL.64 [R1+0xf0], R4 ;  /* 0x0000f00401007387 */ /* 0x000fe80000100a00 */
[----:B------:R0:W-:Y:S02]  /*8d30*/  STL.64 [R1+0xf8], R6 ;  /* 0x0000f80601007387 */ /* 0x0001e40000100a00 */
[----:B0-----:R-:W-:Y:S02]  /*8d40*/  IMAD.MOV.U32 R6, RZ, RZ, R13 ;  /* 0x000000ffff067224 */ /* 0x001fe400078e000d */
[----:B------:R-:W-:Y:S01]  /*8d50*/  IMAD.MOV.U32 R7, RZ, RZ, R12 ;  /* 0x000000ffff077224 */ /* 0x000fe200078e000c */
[C---:B--2---:R-:W-:Y:S01]  /*8d60*/  HMMA.16816.F32.BF16 R8, R48.reuse, R14, R8 ;  /* 0x0000000e3008723c */ /* 0x044fe20000041808 */
[----:B------:R-:W2:Y:S04]  /*8d70*/  LDL.LU.64 R14, [R1+0x478] ;  /* 0x00047800010e7983 */ /* 0x000ea80000300a00 */
[----:B------:R-:W2:Y:S11]  /*8d80*/  LDL.LU.64 R12, [R1+0x470] ;  /* 0x00047000010c7983 */ /* 0x000eb60000300a00 */
[----:B------:R-:W-:Y:S07]  /*8d90*/  @!UPT UIADD3 URZ, URZ, URZ, URZ ;  /* 0x0000003f3f3ff290 */ /* 0x000fee000fffe03f */
[----:B------:R-:W-:Y:S04]  /*8da0*/  STL.64 [R1+0x100], R8 ;  /* 0x0001000801007387 */ /* 0x000fe80000100a00 */
[----:B------:R0:W-:Y:S02]  /*8db0*/  STL.64 [R1+0x108], R10 ;  /* 0x0001080a01007387 */ /* 0x0001e40000100a00 */
[----:B0-----:R-:W-:Y:S01]  /*8dc0*/  MOV R10, R17 ;  /* 0x00000011000a7202 */ /* 0x001fe20000000f00 */
[----:B------:R-:W-:Y:S01]  /*8dd0*/  IMAD.MOV.U32 R11, RZ, RZ, R16 ;  /* 0x000000ffff0b7224 */ /* 0x000fe200078e0010 */
[C---:B--2---:R-:W-:Y:S01]  /*8de0*/  HMMA.16816.F32.BF16 R12, R48.reuse, R18, R12 ;  /* 0x00000012300c723c */ /* 0x044fe2000004180c */
[----:B------:R-:W2:Y:S04]  /*8df0*/  LDL.LU.64 R18, [R1+0x468] ;  /* 0x0004680001127983 */ /* 0x000ea80000300a00 */
[----:B------:R-:W2:Y:S11]  /*8e00*/  LDL.LU.64 R16, [R1+0x460] ;  /* 0x0004600001107983 */ /* 0x000eb60000300a00 */
[----:B------:R-:W-:Y:S07]  /*8e10*/  @!UPT UIADD3 URZ, URZ, URZ, URZ ;  /* 0x0000003f3f3ff290 */ /* 0x000fee000fffe03f */
        /* <DEDUP_REMOVED lines=25> */
[----:B------:R0:W-:Y:S04]  /*8fb0*/  STL.64 [R1+0x1a8], R26 ;  /* 0x0001a81a01007387 */ /* 0x0001e80000100a00 */
[----:B0-----:R-:W2:Y:S04]  /*8fc0*/  LDL.LU R26, [R1+0x68] ;  /* 0x00006800011a7983 */ /* 0x001ea80000300800 */
[----:B------:R-:W2:Y:S01]  /*8fd0*/  LDL.LU R27, [R1+0x6c] ;  /* 0x00006c00011b7983 */ /* 0x000ea20000300800 */
[C---:B------:R-:W-:Y:S03]  /*8fe0*/  HMMA.16816.F32.BF16 R4, R48.reuse, R6, R36 ;  /* 0x000000063004723c */ /* 0x040fe60000041824 */
[----:B------:R-:W0:Y:S04]  /*8ff0*/  SHFL.BFLY PT, R44, R3, 0x2, 0x1f ;  /* 0x0c401f00032c7f89 */ /* 0x000e2800000e0000 */
[----:B------:R-:W1:Y:S01]  /*9000*/  SHFL.BFLY PT, R45, R60, 0x2, 0x1f ;  /* 0x0c401f003c2d7f89 */ /* 0x000e6200000e0000 */
[C---:B--2---:R-:W-:Y:S08]  /*9010*/  HMMA.16816.F32.BF16 R28, R48.reuse, R26, R28 ;  /* 0x0000001a301c723c */ /* 0x044ff0000004181c */
[----:B------:R-:W-:Y:S11]  /*9020*/  HMMA.16816.F32.BF16 R24, R48, R10, R32 ;  /* 0x0000000a3018723c */ /* 0x000ff60000041820 */
[----:B------:R-:W-:Y:S04]  /*9030*/  @!UPT UIADD3 URZ, URZ, URZ, URZ ;  /* 0x0000003f3f3ff290 */ /* 0x000fe8000fffe03f */
[----:B------:R-:W-:Y:S04]  /*9040*/  STL.64 [R1+0x1b0], R28 ;  /* 0x0001b01c01007387 */ /* 0x000fe80000100a00 */
[----:B------:R-:W-:Y:S04]  /*9050*/  STL.64 [R1+0x1b8], R30 ;  /* 0x0001b81e01007387 */ /* 0x000fe80000100a00 */
[----:B------:R-:W2:Y:S04]  /*9060*/  LDL.LU R11, [R1+0x2fc] ;  /* 0x0002fc00010b7983 */ /* 0x000ea80000300800 */
[----:B------:R-:W-:Y:S04]  /*9070*/  STL.64 [R1+0x1c0], R24 ;  /* 0x0001c01801007387 */ /* 0x000fe80000100a00 */
[----:B------:R-:W-:Y:S04]  /*9080*/  STL.64 [R1+0x1c8], R26 ;  /* 0x0001c81a01007387 */ /* 0x000fe80000100a00 */
[----:B------:R-:W2:Y:S04]  /*9090*/  LDL.LU R10, [R1+0x300] ;  /* 0x00030000010a7983 */ /* 0x000ea80000300800 */
[----:B------:R0:W-:Y:S04]  /*90a0*/  STL.64 [R1+0x1d0], R4 ;  /* 0x0001d00401007387 */ /* 0x0001e80000100a00 */
[----:B------:R-:W-:Y:S01]  /*90b0*/  STL.64 [R1+0x1d8], R6 ;  /* 0x0001d80601007387 */ /* 0x000fe20000100a00 */
[----:B0-----:R-:W-:-:S03]  /*90c0*/  FADD R4, R3, R44 ;  /* 0x0000002c03047221 */ /* 0x001fc60000000000 */
[----:B------:R-:W2:Y:S01]  /*90d0*/  LDL.LU R3, [R1+0x428] ;  /* 0x0004280001037983 */ /* 0x000ea20000300800 */
[----:B-1----:R-:W-:-:S03]  /*90e0*/  FADD R5, R60, R45 ;  /* 0x0000002d3c057221 */ /* 0x002fc60000000000 */
[----:B------:R-:W2:Y:S01]  /*90f0*/  LDL.LU R60, [R1+0x424] ;  /* 0x00042400013c7983 */ /* 0x000ea20000300800 */
[C---:B------:R-:W-:Y:S03]  /*9100*/  HMMA.16816.F32.BF16 R20, R48.reuse, R22, R52 ;  /* 0x000000163014723c */ /* 0x040fe60000041834 */
[----:B------:R-:W0:Y:S04]  /*9110*/  SHFL.BFLY PT, R6, R4, 0x1, 0x1f ;  /* 0x0c201f0004067f89 */ /* 0x000e2800000e0000 */
[----:B------:R-:W1:Y:S04]  /*9120*/  S2R R9, SR_CTAID.X ;  /* 0x0000000000097919 */ /* 0x000e680000002500 */
[----:B------:R-:W3:Y:S01]  /*9130*/  SHFL.BFLY PT, R7, R5, 0x1, 0x1f ;  /* 0x0c201f0005077f89 */ /* 0x000ee200000e0000 */
[C---:B------:R-:W-:Y:S08]  /*9140*/  HMMA.16816.F32.BF16 R16, R48.reuse, R18, R40 ;  /* 0x000000123010723c */ /* 0x040ff00000041828 */
[----:B------:R-:W-:Y:S01]  /*9150*/  HMMA.16816.F32.BF16 R12, R48, R14, R56 ;  /* 0x0000000e300c723c */ /* 0x000fe20000041838 */
[----:B------:R-:W-:-:S02]  /*9160*/  UIADD3 UR4, UP0, UR4, 0x20, URZ ;  /* 0x0000002004047890 */ /* 0x000fc4000ff1e03f */
[----:B------:R2:W-:Y:S01]  /*9170*/  STL.64 [R1+0x200], R20 ;  /* 0x0002001401007387 */ /* 0x0005e20000100a00 */
[----:B0-----:R-:W-:-:S03]  /*9180*/  FADD R6, R4, R6 ;  /* 0x0000000604067221 */ /* 0x001fc60000000000 */
[----:B------:R0:W-:Y:S01]  /*9190*/  STL.64 [R1+0x208], R22 ;  /* 0x0002081601007387 */ /* 0x0001e20000100a00 */
[----:B-1----:R-:W-:Y:S01]  /*91a0*/  SHF.L.U32 R8, R9, 0x8, RZ ;  /* 0x0000000809087819 */ /* 0x002fe200000006ff */
[----:B------:R-:W-:Y:S01]  /*91b0*/  UIADD3.X UR5, URZ, UR5, URZ, UP0, !UPT ;  /* 0x000000053f057290 */ /* 0x000fe200087fe43f */
[----:B---3--:R-:W-:-:S05]  /*91c0*/  FADD R7, R5, R7 ;  /* 0x0000000705077221 */ /* 0x008fca0000000000 */
[----:B------:R0:W-:Y:S01]  /*91d0*/  STL.64 [R1+0x230], R16 ;  /* 0x0002301001007387 */ /* 0x0001e20000100a00 */
[----:B------:R-:W-:-:S03]  /*91e0*/  IADD3 R8, R8, 0x100, RZ ;  /* 0x0000010008087810 */ /* 0x000fc60007ffe0ff */
[----:B------:R0:W-:Y:S01]  /*91f0*/  STL.64 [R1+0x238], R18 ;  /* 0x0002381201007387 */ /* 0x0001e20000100a00 */
[----:B------:R-:W-:-:S03]  /*9200*/  ISETP.LE.U32.AND P0, PT, R8, UR4, PT ;  /* 0x0000000408007c0c */ /* 0x000fc6000bf03070 */
[----:B------:R0:W-:Y:S01]  /*9210*/  STL.64 [R1+0x2b0], R12 ;  /* 0x0002b00c01007387 */ /* 0x0001e20000100a00 */
[----:B------:R-:W-:-:S03]  /*9220*/  IMAD.U32 R8, RZ, RZ, UR5 ;  /* 0x00000005ff087e24 */ /* 0x000fc6000f8e00ff */
[----:B------:R0:W-:Y:S02]  /*9230*/  STL.64 [R1+0x2b8], R14 ;  /* 0x0002b80e01007387 */ /* 0x0001e40000100a00 */
[----:B------:R-:W-:Y:S01]  /*9240*/  ISETP.GE.U32.AND.EX P0, PT, R8, RZ, PT, P0 ;  /* 0x000000ff0800720c */ /* 0x000fe20003f06100 */
[----:B------:R-:W-:Y:S01]  /*9250*/  IMAD.MOV.U32 R9, RZ, RZ, 0x20 ;  /* 0x00000020ff097424 */ /* 0x000fe200078e00ff */
[----:B----4-:R-:W-:Y:S01]  /*9260*/  MOV R56, R47 ;  /* 0x0000002f00387202 */ /* 0x010fe20000000f00 */
[----:B------:R-:W-:Y:S02]  /*9270*/  IMAD.MOV.U32 R55, RZ, RZ, R46 ;  /* 0x000000ffff377224 */ /* 0x000fe400078e002e */
[----:B--2---:R-:W-:Y:S02]  /*9280*/  FFMA R11, R2, R11, R6 ;  /* 0x0000000b020b7223 */ /* 0x004fe40000000006 */
[----:B------:R0:W5:Y:S04]  /*9290*/  LDL.LU R2, [R1+0x420] ;  /* 0x0004200001027983 */ /* 0x0001680000300800 */
[----:B------:R0:W-:Y:S01]  /*92a0*/  STL [R1+0x2fc], R11 ;  /* 0x0002fc0b01007387 */ /* 0x0001e20000100800 */
[----:B------:R-:W-:-:S05]  /*92b0*/  FFMA R10, R61, R10, R7 ;  /* 0x0000000a3d0a7223 */ /* 0x000fca0000000007 */
[----:B------:R0:W-:Y:S01]  /*92c0*/  STL [R1+0x300], R10 ;  /* 0x0003000a01007387 */ /* 0x0001e20000100800 */
[C---:B------:R-:W-:Y:S02]  /*92d0*/  IMAD R3, R9.reuse, c[0x0][0x1b4], R3 ;  /* 0x00006d0009037a24 */ /* 0x040fe400078e0203 */
[----:B------:R-:W-:Y:S01]  /*92e0*/  IMAD R60, R9, c[0x0][0x1a4], R60 ;  /* 0x00006900093c7a24 */ /* 0x000fe200078e023c */
[----:B0-----:R-:W-:Y:S01]  /*92f0*/  @P0 CALL.REL.NOINC `(.L_x_1) ;  /* 0x0000001000000944 */ /* 0x001fe20003c00000 */
[----:B------:R-:W-:Y:S05]  /*9300*/  BRA `(.L_x_2) ;  /* 0xffffbe2000007947 */ /* 0x000fea000383ffff */
.L_x_1:
[----:B------:R-:W-:Y:S02]  /*9310*/  IMAD.MOV.U32 R0, RZ, RZ, R47 ;  /* 0x000000ffff007224 */ /* 0x000fe400078e002f */
[----:B-----5:R-:W-:-:S03]  /*9320*/  IMAD.MOV.U32 R2, RZ, RZ, R46 ;  /* 0x000000ffff027224 */ /* 0x020fc600078e002e */
[----:B------:R0:W-:Y:S04]  /*9330*/  STL [R1+0x304], R0 ;  /* 0x0003040001007387 */ /* 0x0001e80000100800 */
[----:B------:R0:W-:Y:S02]  /*9340*/  STL [R1+0x308], R2 ;  /* 0x0003080201007387 */ /* 0x0001e40000100800 */
.L_x_0:
[----:B-1----:R-:W2:Y:S04]  /*9350*/  LDL.LU R8, [R1+0x300] ;  /* 0x0003000001087983 */ /* 0x002ea80000300800 */
[----:B------:R-:W3:Y:S01]  /*9360*/  LDL.LU R7, [R1+0x2fc] ;  /* 0x0002fc0001077983 */ /* 0x000ee20000300800 */
[----:B------:R-:W-:-:S03]  /*9370*/  MOV R6, 0x3dc6b27f ;  /* 0x3dc6b27f00067802 */ /* 0x000fc60000000f00 */
[----:B------:R-:W1:Y:S04]  /*9380*/  S2R R9, SR_TID.X ;  /* 0x0000000000097919 */ /* 0x000e680000002100 */
[----:B------:R-:W4:Y:S04]  /*9390*/  S2R R12, SR_CTAID.X ;  /* 0x00000000000c7919 */ /* 0x000f280000002500 */
[----:B------:R-:W-:Y:S01]  /*93a0*/  BAR.SYNC.DEFER_BLOCKING 0x0 ;  /* 0x0000000000007b1d */ /* 0x000fe20000010000 */
[C---:B0--3--:R-:W-:Y:S01]  /*93b0*/  FMUL R2, R7.reuse, 8388608 ;  /* 0x4b00000007027820 */ /* 0x049fe20000400000 */
[----:B------:R-:W-:-:S04]  /*93c0*/  FSETP.GEU.AND P0, PT, R7, 1.175494350822287508e-38, PT ;  /* 0x008000000700780b */ /* 0x000fc80003f0e000 */
[----:B------:R-:W-:Y:S01]  /*93d0*/  STL [R1+0x4cc], R7 ;  /* 0x0004cc0701007387 */ /* 0x000fe20000100800 */
[----:B------:R-:W-:Y:S02]  /*93e0*/  FSEL R2, R2, R7, !P0 ;  /* 0x0000000702027208 */ /* 0x000fe40004000000 */
[----:B------:R-:W-:Y:S02]  /*93f0*/  FSEL R3, RZ, -23, P0 ;  /* 0xc1b80000ff037808 */ /* 0x000fe40000000000 */
[C---:B------:R-:W-:Y:S02]  /*9400*/  IADD3 R0, R2.reuse, -0x3f3504f3, RZ ;  /* 0xc0cafb0d02007810 */ /* 0x040fe40007ffe0ff */
[----:B------:R-:W-:Y:S02]  /*9410*/  ISETP.GE.U32.AND P0, PT, R2, 0x7f800000, PT ;  /* 0x7f8000000200780c */ /* 0x000fe40003f06070 */
[----:B------:R-:W-:-:S04]  /*9420*/  LOP3.LUT R0, R0, 0xff800000, RZ, 0xc0, !PT ;  /* 0xff80000000007812 */ /* 0x000fc800078ec0ff */
[----:B------:R0:W3:Y:S02]  /*9430*/  I2F R4, R0 ;  /* 0x0000000000047306 */ /* 0x0000e40000201400 */
[----:B0-----:R-:W-:-:S04]  /*9440*/  IMAD.IADD R0, R2, 0x1, -R0 ;  /* 0x0000000102007824 */ /* 0x001fc800078e0a00 */
[----:B------:R-:W-:Y:S02]  /*9450*/  FADD R0, R0, -1 ;  /* 0xbf80000000007421 */ /* 0x000fe40000000000 */
[----:B---3--:R-:W-:Y:S02]  /*9460*/  FFMA.FTZ R4, R4, 1.1920928955078125e-07, R3 ;  /* 0x3400000004047823 */ /* 0x008fe40000010003 */
[----:B------:R-:W-:-:S04]  /*9470*/  FFMA.FTZ R3, R0, R6, -0.16845393180847167969 ;  /* 0xbe2c7f3000037423 */ /* 0x000fc80000010006 */
[----:B------:R-:W-:-:S04]  /*9480*/  FFMA.FTZ R3, R0, R3, 0.1716887056827545166 ;  /* 0x3e2fcf2a00037423 */ /* 0x000fc80000010003 */
[----:B------:R-:W-:-:S04]  /*9490*/  FFMA.FTZ R3, R0, R3, -0.17900948226451873779 ;  /* 0xbe374e4300037423 */ /* 0x000fc80000010003 */
[----:B------:R-:W-:-:S04]  /*94a0*/  FFMA.FTZ R3, R0, R3, 0.20512372255325317383 ;  /* 0x3e520bf400037423 */ /* 0x000fc80000010003 */
[----:B------:R-:W-:-:S04]  /*94b0*/  FFMA.FTZ R3, R0, R3, -0.24046532809734344482 ;  /* 0xbe763c8b00037423 */ /* 0x000fc80000010003 */
[----:B------:R-:W-:-:S04]  /*94c0*/  FFMA.FTZ R3, R0, R3, 0.28857114911079406738 ;  /* 0x3e93bf9900037423 */ /* 0x000fc80000010003 */
[----:B------:R-:W-:-:S04]  /*94d0*/  FFMA.FTZ R3, R0, R3, -0.36067417263984680176 ;  /* 0xbeb8aa4900037423 */ /* 0x000fc80000010003 */
[----:B------:R-:W-:-:S04]  /*94e0*/  FFMA.FTZ R3, R0, R3, 0.48089820146560668945 ;  /* 0x3ef6384a00037423 */ /* 0x000fc80000010003 */
[----:B------:R-:W-:-:S04]  /*94f0*/  FFMA.FTZ R3, R0, R3, -0.72134751081466674805 ;  /* 0xbf38aa3b00037423 */ /* 0x000fc80000010003 */
[----:B------:R-:W-:-:S04]  /*9500*/  FMUL R3, R0, R3 ;  /* 0x0000000300037220 */ /* 0x000fc80000400000 */
[----:B------:R-:W-:-:S04]  /*9510*/  FMUL R3, R0, R3 ;  /* 0x0000000300037220 */ /* 0x000fc80000400000 */
[----:B------:R-:W-:Y:S02]  /*9520*/  FFMA.FTZ R0, R0, 1.4426950216293334961, R3 ;  /* 0x3fb8aa3b00007823 */ /* 0x000fe40000010003 */
[----:B--2---:R-:W-:Y:S02]  /*9530*/  IMAD.MOV.U32 R3, RZ, RZ, R8 ;  /* 0x000000ffff037224 */ /* 0x004fe400078e0008 */
[----:B------:R-:W-:Y:S01]  /*9540*/  FADD R5, R4, R0 ;  /* 0x0000000004057221 */ /* 0x000fe20000000000 */
[----:B------:R-:W0:Y:S01]  /*9550*/  S2R R8, SR_TID.X ;  /* 0x0000000000087919 */ /* 0x000e220000002100 */
[----:B------:R-:W-:Y:S01]  /*9560*/  @P0 IMAD.MOV.U32 R0, RZ, RZ, 0x7f800000 ;  /* 0x7f800000ff000424 */ /* 0x000fe200078e00ff */
[----:B------:R-:W-:-:S03]  /*9570*/  FSETP.GEU.AND P1, PT, R3, 1.175494350822287508e-38, PT ;  /* 0x008000000300780b */ /* 0x000fc60003f2e000 */
[C---:B------:R-:W-:Y:S01]  /*9580*/  @P0 FFMA.FTZ R5, R2.reuse, R0, +INF ;  /* 0x7f80000002050423 */ /* 0x040fe20000010000 */
[----:B------:R-:W-:Y:S01]  /*9590*/  FSETP.NEU.AND P0, PT, R2, RZ, PT ;  /* 0x000000ff0200720b */ /* 0x000fe20003f0d000 */
[----:B------:R-:W-:Y:S01]  /*95a0*/  FMUL R0, R3, 8388608 ;  /* 0x4b00000003007820 */ /* 0x000fe20000400000 */
[----:B------:R-:W-:Y:S02]  /*95b0*/  FSEL R2, RZ, -23, P1 ;  /* 0xc1b80000ff027808 */ /* 0x000fe40000800000 */
[----:B------:R2:W-:Y:S02]  /*95c0*/  STL [R1+0x2f4], R5 ;  /* 0x0002f40501007387 */ /* 0x0005e40000100800 */
[----:B--2---:R-:W-:-:S04]  /*95d0*/  FSEL R5, R0, R3, !P1 ;  /* 0x0000000300057208 */ /* 0x004fc80004800000 */
[----:B------:R-:W-:Y:S01]  /*95e0*/  IADD3 R0, R5, -0x3f3504f3, RZ ;  /* 0xc0cafb0d05007810 */ /* 0x000fe20007ffe0ff */
[----:B------:R2:W-:Y:S01]  /*95f0*/  STL [R1+0x30], R5 ;  /* 0x0000300501007387 */ /* 0x0005e20000100800 */
[----:B0-----:R-:W-:Y:S02]  /*9600*/  LOP3.LUT R11, R8, 0x1c, RZ, 0xc0, !PT ;  /* 0x0000001c080b7812 */ /* 0x001fe400078ec0ff */
[----:B------:R-:W-:Y:S02]  /*9610*/  LOP3.LUT R0, R0, 0xff800000, RZ, 0xc0, !PT ;  /* 0xff80000000007812 */ /* 0x000fe400078ec0ff */
[C---:B------:R-:W-:Y:S02]  /*9620*/  LOP3.LUT R10, R8.reuse, 0x1e0, RZ, 0xc0, !PT ;  /* 0x000001e0080a7812 */ /* 0x040fe400078ec0ff */
[----:B------:R0:W2:Y:S01]  /*9630*/  I2F R4, R0 ;  /* 0x0000000000047306 */ /* 0x0000a20000201400 */
[----:B------:R-:W-:Y:S02]  /*9640*/  LOP3.LUT R8, R8, 0x3, RZ, 0xc0, !PT ;  /* 0x0000000308087812 */ /* 0x000fe400078ec0ff */
[----:B------:R-:W-:-:S02]  /*9650*/  LEA R60, R10, R11, 0x1 ;  /* 0x0000000b0a3c7211 */ /* 0x000fc400078e08ff */
[----:B------:R-:W3:Y:S03]  /*9660*/  S2R R11, SR_TID.X ;  /* 0x00000000000b7919 */ /* 0x000ee60000002100 */
[----:B------:R-:W-:Y:S02]  /*9670*/  IMAD.SHL.U32 R60, R60, 0x4, RZ ;  /* 0x000000043c3c7824 */ /* 0x000fe400078e00ff */
[----:B0-----:R-:W-:-:S04]  /*9680*/  IMAD.IADD R0, R5, 0x1, -R0 ;  /* 0x0000000105007824 */ /* 0x001fc800078e0a00 */
[----:B------:R-:W-:Y:S02]  /*9690*/  FADD R0, R0, -1 ;  /* 0xbf80000000007421 */ /* 0x000fe40000000000 */
[----:B--2---:R-:W-:Y:S02]  /*96a0*/  FFMA.FTZ R5, R4, 1.1920928955078125e-07, R2 ;  /* 0x3400000004057823 */ /* 0x004fe40000010002 */
[C---:B------:R-:W-:Y:S02]  /*96b0*/  FFMA.FTZ R2, R0.reuse, R6, -0.16845393180847167969 ;  /* 0xbe2c7f3000027423 */ /* 0x040fe40000010006 */
[----:B-1----:R-:W-:Y:S02]  /*96c0*/  IMAD.SHL.U32 R4, R9, 0x400, RZ ;  /* 0x0000040009047824 */ /* 0x002fe400078e00ff */
[----:B------:R-:W-:-:S03]  /*96d0*/  FFMA.FTZ R2, R0, R2, 0.1716887056827545166 ;  /* 0x3e2fcf2a00027423 */ /* 0x000fc60000010002 */
[----:B------:R-:W-:Y:S01]  /*96e0*/  LOP3.LUT R4, R4, 0x6000, RZ, 0xc0, !PT ;  /* 0x0000600004047812 */ /* 0x000fe200078ec0ff */
[----:B------:R-:W-:Y:S01]  /*96f0*/  FFMA.FTZ R2, R0, R2, -0.17900948226451873779 ;  /* 0xbe374e4300027423 */ /* 0x000fe20000010002 */
[----:B---3--:R-:W-:-:S03]  /*9700*/  LOP3.LUT R10, R11, 0x1ff, RZ, 0xc0, !PT ;  /* 0x000001ff0b0a7812 */ /* 0x008fc600078ec0ff */
[----:B------:R-:W-:Y:S01]  /*9710*/  FFMA.FTZ R2, R0, R2, 0.20512372255325317383 ;  /* 0x3e520bf400027423 */ /* 0x000fe20000010002 */
[----:B----4-:R-:W-:Y:S01]  /*9720*/  PRMT R7, R11, 0x6540, R12 ;  /* 0x000065400b077816 */ /* 0x010fe2000000000c */
[----:B------:R-:W-:Y:S02]  /*9730*/  IMAD R4, R8, 0x20, R4 ;  /* 0x0000002008047824 */ /* 0x000fe400078e0204 */
[----:B------:R-:W-:Y:S01]  /*9740*/  FFMA.FTZ R2, R0, R2, -0.24046532809734344482 ;  /* 0xbe763c8b00027423 */ /* 0x000fe20000010002 */
[----:B------:R-:W0:Y:S02]  /*9750*/  S2R R8, SR_CTAID.Y ;  /* 0x0000000000087919 */ /* 0x000e240000002600 */
[----:B------:R-:W-:Y:S01]  /*9760*/  LOP3.LUT R60, R4, R60, RZ, 0x3c, !PT ;  /* 0x0000003c043c7212 */ /* 0x000fe200078e3cff */
[----:B------:R-:W-:Y:S01]  /*9770*/  FFMA.FTZ R2, R0, R2, 0.28857114911079406738 ;  /* 0x3e93bf9900027423 */ /* 0x000fe20000010002 */
[----:B------:R-:W-:-:S03]  /*9780*/  SHF.L.U32 R4, R9, 0xc, RZ ;  /* 0x0000000c09047819 */ /* 0x000fc600000006ff */
[----:B------:R-:W-:Y:S01]  /*9790*/  FFMA.FTZ R2, R0, R2, -0.36067417263984680176 ;  /* 0xbeb8aa4900027423 */ /* 0x000fe20000010002 */
[----:B------:R-:W-:Y:S01]  /*97a0*/  LOP3.LUT R4, R4, 0x6000, RZ, 0xc0, !PT ;  /* 0x0000600004047812 */ /* 0x000fe200078ec0ff */
[----:B------:R-:W-:Y:S02]  /*97b0*/  STL [R1+0x4a0], R60 ;  /* 0x0004a03c01007387 */ /* 0x000fe40000100800 */
[----:B------:R-:W-:Y:S02]  /*97c0*/  FFMA.FTZ R2, R0, R2, 0.48089820146560668945 ;  /* 0x3ef6384a00027423 */ /* 0x000fe40000010002 */
[----:B------:R-:W-:Y:S02]  /*97d0*/  IMAD R10, R10, 0x10, R4 ;  /* 0x000000100a0a7824 */ /* 0x000fe400078e0204 */
[----:B------:R-:W-:-:S04]  /*97e0*/  FFMA.FTZ R2, R0, R2, -0.72134751081466674805 ;  /* 0xbf38aa3b00027423 */ /* 0x000fc80000010002 */
[----:B------:R-:W-:-:S04]  /*97f0*/  FMUL R2, R0, R2 ;  /* 0x0000000200027220 */ /* 0x000fc80000400000 */
[----:B------:R-:W-:Y:S02]  /*9800*/  FMUL R2, R0, R2 ;  /* 0x0000000200027220 */ /* 0x000fe40000400000 */
[----:B0-----:R-:W-:Y:S02]  /*9810*/  IMAD R6, R8, c[0x0][0x1c0], RZ ;  /* 0x0000700008067a24 */ /* 0x001fe400078e02ff */
[----:B------:R-:W-:Y:S02]  /*9820*/  FFMA.FTZ R4, R0, 1.4426950216293334961, R2 ;  /* 0x3fb8aa3b00047823 */ /* 0x000fe40000010002 */
[----:B------:R-:W-:Y:S01]  /*9830*/  IMAD R2, R7, c[0x0][0x1c4], RZ ;  /* 0x0000710007027a24 */ /* 0x000fe200078e02ff */
[----:B------:R-:W-:Y:S01]  /*9840*/  SHF.L.U32 R7, R9, 0x3, RZ ;  /* 0x0000000309077819 */ /* 0x000fe200000006ff */
[----:B------:R-:W-:Y:S02]  /*9850*/  IMAD.SHL.U32 R8, R6, 0x2, RZ ;  /* 0x0000000206087824 */ /* 0x000fe400078e00ff */
[----:B------:R-:W-:-:S02]  /*9860*/  IMAD.SHL.U32 R0, R2, 0x2, RZ ;  /* 0x0000000202007824 */ /* 0x000fc400078e00ff */
[----:B------:R-:W-:-:S03]  /*9870*/  IMAD.HI R6, R6, 0x2, RZ ;  /* 0x0000000206067827 */ /* 0x000fc600078e02ff */
[----:B------:R-:W-:Y:S01]  /*9880*/  IADD3 R0, P1, P2, R0, c[0x0][0x178], R8 ;  /* 0x00005e0000007a10 */ /* 0x000fe20007a3e008 */
[----:B------:R-:W-:-:S04]  /*9890*/  IMAD.HI R2, R2, 0x2, RZ ;  /* 0x0000000202027827 */ /* 0x000fc800078e02ff */
[----:B------:R0:W-:Y:S01]  /*98a0*/  STL [R1+0x484], R0 ;  /* 0x0004840001007387 */ /* 0x0001e20000100800 */
[----:B------:R-:W-:Y:S01]  /*98b0*/  IADD3.X R2, R2, c[0x0][0x17c], R6, P1, P2 ;  /* 0x00005f0002027a10 */ /* 0x000fe20000fe4406 */
[C---:B------:R-:W-:Y:S01]  /*98c0*/  IMAD.SHL.U32 R8, R9.reuse, 0x4, RZ ;  /* 0x0000000409087824 */ /* 0x040fe200078e00ff */
[----:B------:R-:W-:Y:S02]  /*98d0*/  LOP3.LUT P1, RZ, R9, 0x100, RZ, 0xc0, !PT ;  /* 0x0000010009ff7812 */ /* 0x000fe4000782c0ff */
[----:B------:R-:W-:Y:S01]  /*98e0*/  SHF.R.U32.HI R6, RZ, 0x1, R9 ;  /* 0x00000001ff067819 */ /* 0x000fe20000011609 */
[----:B------:R1:W-:Y:S01]  /*98f0*/  STL [R1+0x480], R2 ;  /* 0x0004800201007387 */ /* 0x0003e20000100800 */
[----:B------:R-:W-:Y:S02]  /*9900*/  LOP3.LUT R9, R7, 0x38, RZ, 0xc0, !PT ;  /* 0x0000003807097812 */ /* 0x000fe400078ec0ff */
[----:B------:R-:W-:Y:S01]  /*9910*/  LOP3.LUT R8, R8, 0x3c0, RZ, 0xc0, !PT ;  /* 0x000003c008087812 */ /* 0x000fe200078ec0ff */
[----:B------:R-:W2:Y:S01]  /*9920*/  LDL.LU R7, [R1+0x128] ;  /* 0x0001280001077983 */ /* 0x000ea20000300800 */
[----:B------:R-:W-:Y:S01]  /*9930*/  LOP3.LUT R6, R6, 0x4, RZ, 0xc0, !PT ;  /* 0x0000000406067812 */ /* 0x000fe200078ec0ff */
[----:B0-----:R-:W-:-:S03]  /*9940*/  FADD R0, R5, R4 ;  /* 0x0000000405007221 */ /* 0x001fc60000000000 */
[----:B-1----:R-:W-:-:S05]  /*9950*/  IADD3 R2, R6, R9, R8 ;  /* 0x0000000906027210 */ /* 0x002fca0007ffe008 */
[----:B------:R-:W-:Y:S04]  /*9960*/  STL [R1+0x2f8], R2 ;  /* 0x0002f80201007387 */ /* 0x000fe80000100800 */
[----:B------:R-:W-:Y:S04]  /*9970*/  STL [R1+0x2f0], R0 ;  /* 0x0002f00001007387 */ /* 0x000fe80000100800 */
[----:B--2---:R0:W-:Y:S04]  /*9980*/  STL [R1+0x4e0], R7 ;  /* 0x0004e00701007387 */ /* 0x0041e80000100800 */
[----:B0-----:R-:W2:Y:S04]  /*9990*/  LDL.LU R7, [R1+0x12c] ;  /* 0x00012c0001077983 */ /* 0x001ea80000300800 */
[----:B--2---:R0:W-:Y:S04]  /*99a0*/  STL [R1+0x4e4], R7 ;  /* 0x0004e40701007387 */ /* 0x0041e80000100800 */
[----:B0-----:R-:W2:Y:S04]  /*99b0*/  LDL.LU R7, [R1+0x118] ;  /* 0x0001180001077983 */ /* 0x001ea80000300800 */
[----:B--2---:R0:W-:Y:S04]  /*99c0*/  STL [R1+0x4e8], R7 ;  /* 0x0004e80701007387 */ /* 0x0041e80000100800 */
[----:B0-----:R-:W2:Y:S01]  /*99d0*/  LDL.LU R7, [R1+0x11c] ;  /* 0x00011c0001077983 */ /* 0x001ea20000300800 */
[----:B------:R-:W-:-:S03]  /*99e0*/  FSETP.GT.AND P2, PT, |R3|, 8.50705917302346158658e+37, PT ;  /* 0x7e8000000300780b */ /* 0x000fc60003f44200 */
[----:B--2---:R0:W-:Y:S04]  /*99f0*/  STL [R1+0x4ec], R7 ;  /* 0x0004ec0701007387 */ /* 0x0041e80000100800 */
[----:B------:R-:W2:Y:S04]  /*9a00*/  LDL.LU R60, [R1+0x138] ;  /* 0x00013800013c7983 */ /* 0x000ea80000300800 */
[----:B0-----:R-:W3:Y:S04]  /*9a10*/  LDL.LU R7, [R1+0x13c] ;  /* 0x00013c0001077983 */ /* 0x001ee80000300800 */
[----:B------:R-:W4:Y:S04]  /*9a20*/  LDL.LU R2, [R1+0x168] ;  /* 0x0001680001027983 */ /* 0x000f280000300800 */
[----:B------:R-:W5:Y:S04]  /*9a30*/  LDL.LU R0, [R1+0x16c] ;  /* 0x00016c0001007983 */ /* 0x000f680000300800 */
[----:B------:R-:W2:Y:S04]  /*9a40*/  LDL.LU R61, [R1+0x188] ;  /* 0x00018800013d7983 */ /* 0x000ea80000300800 */
[----:B------:R-:W2:Y:S04]  /*9a50*/  LDL.LU R59, [R1+0x18c] ;  /* 0x00018c00013b7983 */ /* 0x000ea80000300800 */
        /* <DEDUP_REMOVED lines=54> */
[----:B---3--:R-:W-:-:S05]  /*9dc0*/  @P2 FMUL R7, R7, 0.25 ;  /* 0x3e80000007072820 */ /* 0x008fca0000400000 */
[----:B------:R0:W-:Y:S04]  /*9dd0*/  STL [R1+0x18], R7 ;  /* 0x0000180701007387 */ /* 0x0001e80000100800 */
[----:B0-----:R-:W3:Y:S01]  /*9de0*/  LDL.LU R7, [R1+0x4ec] ;  /* 0x0004ec0001077983 */ /* 0x001ee20000300800 */
[----:B--2---:R-:W-:-:S05]  /*9df0*/  @P2 FMUL R60, R60, 0.25 ;  /* 0x3e8000003c3c2820 */ /* 0x004fca0000400000 */
[----:B------:R0:W-:Y:S04]  /*9e00*/  STL [R1+0x4dc], R60 ;  /* 0x0004dc3c01007387 */ /* 0x0001e80000100800 */
[----:B0-----:R-:W2:Y:S01]  /*9e10*/  LDL R60, [R1+0x18] ;  /* 0x00001800013c7983 */ /* 0x001ea20000100800 */
[----:B---3--:R-:W-:-:S05]  /*9e20*/  @P2 FMUL R7, R7, 0.25 ;  /* 0x3e80000007072820 */ /* 0x008fca0000400000 */
[----:B------:R0:W-:Y:S04]  /*9e30*/  STL [R1+0x20], R7 ;  /* 0x0000200701007387 */ /* 0x0001e80000100800 */
[----:B0-----:R-:W3:Y:S02]  /*9e40*/  LDL.LU R7, [R1+0x4e8] ;  /* 0x0004e80001077983 */ /* 0x001ee40000300800 */
        /* <DEDUP_REMOVED lines=8> */
[----:B0-----:R-:W3:Y:S04]  /*9ed0*/  LDL R7, [R1+0x28] ;  /* 0x0000280001077983 */ /* 0x001ee80000100800 */
[----:B---3--:R0:W-:Y:S04]  /*9ee0*/  STL [R1+0x4d4], R7 ;  /* 0x0004d40701007387 */ /* 0x0081e80000100800 */
[----:B0-----:R-:W3:Y:S01]  /*9ef0*/  LDL R7, [R1+0x24] ;  /* 0x0000240001077983 */ /* 0x001ee20000100800 */
[----:B------:R-:W-:-:S03]  /*9f00*/  FSETP.GEU.AND P3, PT, |R3|, 1.175494350822287508e-38, PT ;  /* 0x008000000300780b */ /* 0x000fc60003f6e200 */
[----:B---3--:R0:W-:Y:S04]  /*9f10*/  STL [R1+0x4d8], R7 ;  /* 0x0004d80701007387 */ /* 0x0081e80000100800 */
[----:B0-----:R-:W3:Y:S06]  /*9f20*/  LDL R7, [R1+0x20] ;  /* 0x0000200001077983 */ /* 0x001eec0000100800 */
[----:B--2---:R-:W-:-:S05]  /*9f30*/  @!P3 FMUL R60, R60, 16777216 ;  /* 0x4b8000003c3cb820 */ /* 0x004fca0000400000 */
[----:B------:R0:W-:Y:S04]  /*9f40*/  @!P3 STL [R1+0x18], R60 ;  /* 0x0000183c0100b387 */ /* 0x0001e80000100800 */
[----:B0-----:R-:W2:Y:S01]  /*9f50*/  LDL.LU R60, [R1+0x4dc] ;  /* 0x0004dc00013c7983 */ /* 0x001ea20000300800 */
[----:B---3--:R-:W-:-:S05]  /*9f60*/  @!P3 FMUL R7, R7, 16777216 ;  /* 0x4b8000000707b820 */ /* 0x008fca0000400000 */
[----:B------:R0:W-:Y:S04]  /*9f70*/  @!P3 STL [R1+0x20], R7 ;  /* 0x000020070100b387 */ /* 0x0001e80000100800 */
[----:B0-----:R-:W3:Y:S01]  /*9f80*/  LDL.LU R7, [R1+0x4d8] ;  /* 0x0004d80001077983 */ /* 0x001ee20000300800 */
[----:B------:R-:W-:-:S04]  /*9f90*/  @P2 FMUL R3, R3, 0.25 ;  /* 0x3e80000003032820 */ /* 0x000fc80000400000 */
[----:B------:R-:W-:Y:S02]  /*9fa0*/  @!P3 FMUL R3, R3, 16777216 ;  /* 0x4b8000000303b820 */ /* 0x000fe40000400000 */
[----:B---3--:R-:W-:-:S05]  /*9fb0*/  @!P3 FMUL R7, R7, 16777216 ;  /* 0x4b8000000707b820 */ /* 0x008fca0000400000 */
[----:B------:R0:W-:Y:S04]  /*9fc0*/  @!P3 STL [R1+0x24], R7 ;  /* 0x000024070100b387 */ /* 0x0001e80000100800 */
[----:B0-----:R-:W3:Y:S01]  /*9fd0*/  LDL.LU R7, [R1+0x4d4] ;  /* 0x0004d40001077983 */ /* 0x001ee20000300800 */
[----:B------:R-:W0:Y:S01]  /*9fe0*/  MUFU.RCP R3, R3 ;  /* 0x0000000300037308 */ /* 0x000e220000001000 */
[----:B----4-:R-:W-:-:S04]  /*9ff0*/  @P2 FMUL R8, R8, 0.25 ;  /* 0x3e80000008082820 */ /* 0x010fc80000400000 */
[----:B------:R-:W-:-:S04]  /*a000*/  @!P3 FMUL R8, R8, 16777216 ;  /* 0x4b8000000808b820 */ /* 0x000fc80000400000 */
[----:B0-----:R-:W-:Y:S02]  /*a010*/  FMUL R8, R3, R8 ;  /* 0x0000000803087220 */ /* 0x001fe40000400000 */
[----:B------:R-:W-:Y:S02]  /*a020*/  @P2 FMUL R6, R6, 0.25 ;  /* 0x3e80000006062820 */ /* 0x000fe40000400000 */
[----:B------:R-:W-:Y:S02]  /*a030*/  @P2 FMUL R5, R5, 0.25 ;  /* 0x3e80000005052820 */ /* 0x000fe40000400000 */
[----:B------:R-:W-:Y:S02]  /*a040*/  @!P3 FMUL R6, R6, 16777216 ;  /* 0x4b8000000606b820 */ /* 0x000fe40000400000 */
[----:B------:R-:W-:Y:S02]  /*a050*/  @!P3 FMUL R5, R5, 16777216 ;  /* 0x4b8000000505b820 */ /* 0x000fe40000400000 */
[----:B------:R-:W-:-:S02]  /*a060*/  @P2 FMUL R4, R4, 0.25 ;  /* 0x3e80000004042820 */ /* 0x000fc40000400000 */
[----:B------:R-:W-:Y:S02]  /*a070*/  @P2 FMUL R9, R9, 0.25 ;  /* 0x3e80000009092820 */ /* 0x000fe40000400000 */
[C---:B------:R-:W-:Y:S02]  /*a080*/  FMUL R6, R3.reuse, R6 ;  /* 0x0000000603067220 */ /* 0x040fe40000400000 */
[----:B------:R-:W-:Y:S02]  /*a090*/  FMUL R5, R3, R5 ;  /* 0x0000000503057220 */ /* 0x000fe40000400000 */
[----:B------:R-:W-:Y:S02]  /*a0a0*/  @!P3 FMUL R4, R4, 16777216 ;  /* 0x4b8000000404b820 */ /* 0x000fe40000400000 */
[----:B------:R-:W-:Y:S02]  /*a0b0*/  @!P3 FMUL R9, R9, 16777216 ;  /* 0x4b8000000909b820 */ /* 0x000fe40000400000 */
[----:B------:R-:W-:-:S02]  /*a0c0*/  @P2 FMUL R10, R10, 0.25 ;  /* 0x3e8000000a0a2820 */ /* 0x000fc40000400000 */
[----:B------:R-:W-:Y:S02]  /*a0d0*/  @P2 FMUL R2, R2, 0.25 ;  /* 0x3e80000002022820 */ /* 0x000fe40000400000 */
[----:B------:R-:W-:Y:S02]  /*a0e0*/  @P2 FMUL R11, R11, 0.25 ;  /* 0x3e8000000b0b2820 */ /* 0x000fe40000400000 */
[----:B-----5:R-:W-:Y:S02]  /*a0f0*/  @P2 FMUL R0, R0, 0.25 ;  /* 0x3e80000000002820 */ /* 0x020fe40000400000 */
[----:B------:R-:W-:Y:S02]  /*a100*/  @P2 FMUL R12, R12, 0.25 ;  /* 0x3e8000000c0c2820 */ /* 0x000fe40000400000 */
[----:B------:R-:W-:Y:S02]  /*a110*/  @!P3 FMUL R10, R10, 16777216 ;  /* 0x4b8000000a0ab820 */ /* 0x000fe40000400000 */
[----:B------:R-:W-:-:S02]  /*a120*/  @!P3 FMUL R2, R2, 16777216 ;  /* 0x4b8000000202b820 */ /* 0x000fc40000400000 */
[----:B------:R-:W-:Y:S02]  /*a130*/  @!P3 FMUL R11, R11, 16777216 ;  /* 0x4b8000000b0bb820 */ /* 0x000fe40000400000 */
[----:B------:R-:W-:Y:S02]  /*a140*/  @!P3 FMUL R0, R0, 16777216 ;  /* 0x4b8000000000b820 */ /* 0x000fe40000400000 */
[----:B------:R-:W-:Y:S02]  /*a150*/  @!P3 FMUL R12, R12, 16777216 ;  /* 0x4b8000000c0cb820 */ /* 0x000fe40000400000 */
[----:B---3--:R-:W-:-:S05]  /*a160*/  @!P3 FMUL R7, R7, 16777216 ;  /* 0x4b8000000707b820 */ /* 0x008fca0000400000 */
[----:B------:R0:W-:Y:S04]  /*a170*/  @!P3 STL [R1+0x28], R7 ;  /* 0x000028070100b387 */ /* 0x0001e80000100800 */
[----:B0-----:R-:W3:Y:S04]  /*a180*/  LDL.LU R7, [R1+0x4d0] ;  /* 0x0004d00001077983 */ /* 0x001ee80000300800 */
[----:B------:R0:W-:Y:S04]  /*a190*/  STL [R1+0x1d8], R8 ;  /* 0x0001d80801007387 */ /* 0x0001e80000100800 */
[----:B0-----:R-:W4:Y:S04]  /*a1a0*/  LDL.LU R8, [R1+0x18] ;  /* 0x0000180001087983 */ /* 0x001f280000300800 */
[----:B------:R0:W-:Y:S04]  /*a1b0*/  STL [R1+0x1c8], R6 ;  /* 0x0001c80601007387 */ /* 0x0001e80000100800 */
[----:B------:R1:W-:Y:S01]  /*a1c0*/  STL [R1+0x1cc], R5 ;  /* 0x0001cc0501007387 */ /* 0x0003e20000100800 */
[----:B------:R-:W-:-:S02]  /*a1d0*/  @P2 FMUL R13, R13, 0.25 ;  /* 0x3e8000000d0d2820 */ /* 0x000fc40000400000 */
[C---:B0-----:R-:W-:Y:S02]  /*a1e0*/  FMUL R6, R3.reuse, R4 ;  /* 0x0000000403067220 */ /* 0x041fe40000400000 */
[----:B-1----:R-:W-:-:S03]  /*a1f0*/  FMUL R5, R3, R9 ;  /* 0x0000000903057220 */ /* 0x002fc60000400000 */
[----:B------:R0:W-:Y:S01]  /*a200*/  STL [R1+0x1bc], R6 ;  /* 0x0001bc0601007387 */ /* 0x0001e20000100800 */
[----:B------:R-:W-:Y:S02]  /*a210*/  @P2 FMUL R15, R15, 0.25 ;  /* 0x3e8000000f0f2820 */ /* 0x000fe40000400000 */
[----:B------:R-:W-:Y:S01]  /*a220*/  FMUL R4, R3, R10 ;  /* 0x0000000a03047220 */ /* 0x000fe20000400000 */
[----:B------:R1:W-:Y:S01]  /*a230*/  STL [R1+0x1b8], R5 ;  /* 0x0001b80501007387 */ /* 0x0003e20000100800 */
[----:B------:R-:W-:Y:S02]  /*a240*/  @P2 FMUL R14, R14, 0.25 ;  /* 0x3e8000000e0e2820 */ /* 0x000fe40000400000 */
[----:B------:R-:W-:Y:S02]  /*a250*/  @!P3 FMUL R13, R13, 16777216 ;  /* 0x4b8000000d0db820 */ /* 0x000fe40000400000 */
[----:B0-----:R-:W-:Y:S02]  /*a260*/  IMAD.MOV.U32 R6, RZ, RZ, R2 ;  /* 0x000000ffff067224 */ /* 0x001fe400078e0002 */
[----:B------:R-:W-:-:S02]  /*a270*/  FMUL R2, R3, R11 ;  /* 0x0000000b03027220 */ /* 0x000fc40000400000 */
[----:B-1----:R-:W-:Y:S02]  /*a280*/  IMAD.MOV.U32 R5, RZ, RZ, R0 ;  /* 0x000000ffff057224 */ /* 0x002fe400078e0000 */
[----:B------:R-:W-:Y:S01]  /*a290*/  FMUL R0, R3, R12 ;  /* 0x0000000c03007220 */ /* 0x000fe20000400000 */
[----:B------:R0:W-:Y:S01]  /*a2a0*/  STL [R1+0x1a8], R4 ;  /* 0x0001a80401007387 */ /* 0x0001e20000100800 */
[----:B------:R-:W-:Y:S02]  /*a2b0*/  @!P3 FMUL R15, R15, 16777216 ;  /* 0x4b8000000f0fb820 */ /* 0x000fe40000400000 */
[----:B------:R-:W-:Y:S01]  /*a2c0*/  @!P3 FMUL R14, R14, 16777216 ;  /* 0x4b8000000e0eb820 */ /* 0x000fe20000400000 */
[----:B------:R1:W-:Y:S01]  /*a2d0*/  STL [R1+0x488], R2 ;  /* 0x0004880201007387 */ /* 0x0003e20000100800 */
[----:B------:R-:W-:Y:S02]  /*a2e0*/  @P2 FMUL R16, R16, 0.25 ;  /* 0x3e80000010102820 */ /* 0x000fe40000400000 */
[----:B------:R-:W-:Y:S01]  /*a2f0*/  @P2 FMUL R17, R17, 0.25 ;  /* 0x3e80000011112820 */ /* 0x000fe20000400000 */
[----:B------:R5:W-:Y:S01]  /*a300*/  STL [R1+0x19c], R0 ;  /* 0x00019c0001007387 */ /* 0x000be20000100800 */
[----:B0-----:R-:W-:-:S02]  /*a310*/  FMUL R4, R3, R13 ;  /* 0x0000000d03047220 */ /* 0x001fc40000400000 */
[----:B------:R-:W-:Y:S02]  /*a320*/  @!P3 FMUL R16, R16, 16777216 ;  /* 0x4b8000001010b820 */ /* 0x000fe40000400000 */
[C---:B-1----:R-:W-:Y:S02]  /*a330*/  FMUL R2, R3.reuse, R14 ;  /* 0x0000000e03027220 */ /* 0x042fe40000400000 */
[----:B-----5:R-:W-:Y:S01]  /*a340*/  FMUL R0, R3, R15 ;  /* 0x0000000f03007220 */ /* 0x020fe20000400000 */
[----:B------:R-:W-:Y:S01]  /*a350*/  STL [R1+0x198], R4 ;  /* 0x0001980401007387 */ /* 0x000fe20000100800 */
[----:B------:R-:W-:Y:S02]  /*a360*/  @!P3 FMUL R17, R17, 16777216 ;  /* 0x4b8000001111b820 */ /* 0x000fe40000400000 */
[----:B------:R-:W-:Y:S01]  /*a370*/  @P2 FMUL R18, R18, 0.25 ;  /* 0x3e80000012122820 */ /* 0x000fe20000400000 */
[----:B------:R0:W-:Y:S01]  /*a380*/  STL [R1+0x48c], R0 ;  /* 0x00048c0001007387 */ /* 0x0001e20000100800 */
[----:B------:R-:W-:-:S02]  /*a390*/  @P2 FMUL R20, R20, 0.25 ;  /* 0x3e80000014142820 */ /* 0x000fc40000400000 */
[----:B------:R-:W-:Y:S01]  /*a3a0*/  @P2 FMUL R19, R19, 0.25 ;  /* 0x3e80000013132820 */ /* 0x000fe20000400000 */
[----:B------:R1:W-:Y:S01]  /*a3b0*/  STL [R1+0x18c], R2 ;  /* 0x00018c0201007387 */ /* 0x0003e20000100800 */
[----:B------:R-:W-:Y:S02]  /*a3c0*/  @!P3 FMUL R18, R18, 16777216 ;  /* 0x4b8000001212b820 */ /* 0x000fe40000400000 */
[----:B------:R-:W-:Y:S02]  /*a3d0*/  @!P3 FMUL R20, R20, 16777216 ;  /* 0x4b8000001414b820 */ /* 0x000fe40000400000 */
[C---:B0-----:R-:W-:Y:S02]  /*a3e0*/  FMUL R0, R3.reuse, R16 ;  /* 0x0000001003007220 */ /* 0x041fe40000400000 */
[----:B-1----:R-:W-:-:S03]  /*a3f0*/  FMUL R2, R3, R17 ;  /* 0x0000001103027220 */ /* 0x002fc60000400000 */
[----:B------:R0:W-:Y:S01]  /*a400*/  STL [R1+0x17c], R0 ;  /* 0x00017c0001007387 */ /* 0x0001e20000100800 */
[----:B------:R-:W-:Y:S02]  /*a410*/  @!P3 FMUL R19, R19, 16777216 ;  /* 0x4b8000001313b820 */ /* 0x000fe40000400000 */
[----:B------:R-:W-:Y:S01]  /*a420*/  @P2 FMUL R21, R21, 0.25 ;  /* 0x3e80000015152820 */ /* 0x000fe20000400000 */
[----:B------:R1:W-:Y:S01]  /*a430*/  STL [R1+0x178], R2 ;  /* 0x0001780201007387 */ /* 0x0003e20000100800 */
[----:B------:R-:W-:Y:S02]  /*a440*/  @P2 FMUL R22, R22, 0.25 ;  /* 0x3e80000016162820 */ /* 0x000fe40000400000 */
[----:B------:R-:W-:Y:S02]  /*a450*/  FMUL R4, R3, R18 ;  /* 0x0000001203047220 */ /* 0x000fe40000400000 */
[----:B------:R-:W-:Y:S02]  /*a460*/  @!P3 FMUL R21, R21, 16777216 ;  /* 0x4b8000001515b820 */ /* 0x000fe40000400000 */
[----:B0-----:R-:W-:-:S02]  /*a470*/  FMUL R0, R3, R19 ;  /* 0x0000001303007220 */ /* 0x001fc40000400000 */
[----:B-1----:R-:W-:Y:S01]  /*a480*/  FMUL R2, R3, R20 ;  /* 0x0000001403027220 */ /* 0x002fe20000400000 */
[----:B------:R-:W-:Y:S01]  /*a490*/  STL [R1+0x16c], R4 ;  /* 0x00016c0401007387 */ /* 0x000fe20000100800 */
[----:B------:R-:W-:Y:S02]  /*a4a0*/  @P2 FMUL R23, R23, 0.25 ;  /* 0x3e80000017172820 */ /* 0x000fe40000400000 */
[----:B------:R-:W-:Y:S01]  /*a4b0*/  @!P3 FMUL R22, R22, 16777216 ;  /* 0x4b8000001616b820 */ /* 0x000fe20000400000 */
[----:B------:R0:W-:Y:S01]  /*a4c0*/  STL [R1+0x490], R2 ;  /* 0x0004900201007387 */ /* 0x0001e20000100800 */
[----:B------:R-:W-:Y:S02]  /*a4d0*/  @P2 FMUL R24, R24, 0.25 ;  /* 0x3e80000018182820 */ /* 0x000fe40000400000 */
[----:B------:R-:W-:Y:S01]  /*a4e0*/  @P2 FMUL R25, R25, 0.25 ;  /* 0x3e80000019192820 */ /* 0x000fe20000400000 */
[----:B------:R1:W-:Y:S01]  /*a4f0*/  STL [R1+0x168], R0 ;  /* 0x0001680001007387 */ /* 0x0003e20000100800 */
[----:B------:R-:W-:-:S02]  /*a500*/  @!P3 FMUL R23, R23, 16777216 ;  /* 0x4b8000001717b820 */ /* 0x000fc40000400000 */
[----:B------:R-:W-:Y:S02]  /*a510*/  @!P3 FMUL R24, R24, 16777216 ;  /* 0x4b8000001818b820 */ /* 0x000fe40000400000 */
[C---:B0-----:R-:W-:Y:S02]  /*a520*/  FMUL R2, R3.reuse, R21 ;  /* 0x0000001503027220 */ /* 0x041fe40000400000 */
[----:B------:R-:W-:Y:S02]  /*a530*/  @P2 FMUL R26, R26, 0.25 ;  /* 0x3e8000001a1a2820 */ /* 0x000fe40000400000 */
[----:B-1----:R-:W-:Y:S02]  /*a540*/  FMUL R0, R3, R22 ;  /* 0x0000001603007220 */ /* 0x002fe40000400000 */
[----:B------:R-:W-:Y:S01]  /*a550*/  @!P3 FMUL R25, R25, 16777216 ;  /* 0x4b8000001919b820 */ /* 0x000fe20000400000 */
[----:B------:R0:W-:Y:S01]  /*a560*/  STL [R1+0x158], R2 ;  /* 0x0001580201007387 */ /* 0x0001e20000100800 */
[----:B------:R-:W-:-:S02]  /*a570*/  @P2 FMUL R27, R27, 0.25 ;  /* 0x3e8000001b1b2820 */ /* 0x000fc40000400000 */
[----:B------:R-:W-:Y:S01]  /*a580*/  @P2 FMUL R28, R28, 0.25 ;  /* 0x3e8000001c1c2820 */ /* 0x000fe20000400000 */
[----:B------:R1:W-:Y:S01]  /*a590*/  STL [R1+0x14c], R0 ;  /* 0x00014c0001007387 */ /* 0x0003e20000100800 */
[C---:B------:R-:W-:Y:S02]  /*a5a0*/  FMUL R4, R3.reuse, R23 ;  /* 0x0000001703047220 */ /* 0x040fe40000400000 */
[----:B------:R-:W-:Y:S02]  /*a5b0*/  @!P3 FMUL R26, R26, 16777216 ;  /* 0x4b8000001a1ab820 */ /* 0x000fe40000400000 */
[----:B0-----:R-:W-:Y:S02]  /*a5c0*/  FMUL R2, R3, R24 ;  /* 0x0000001803027220 */ /* 0x001fe40000400000 */
[----:B------:R-:W-:Y:S02]  /*a5d0*/  @!P3 FMUL R27, R27, 16777216 ;  /* 0x4b8000001b1bb820 */ /* 0x000fe40000400000 */
[----:B-1----:R-:W-:Y:S01]  /*a5e0*/  FMUL R0, R3, R25 ;  /* 0x0000001903007220 */ /* 0x002fe20000400000 */
[----:B------:R0:W-:Y:S01]  /*a5f0*/  STL [R1+0x148], R4 ;  /* 0x0001480401007387 */ /* 0x0001e20000100800 */
[----:B------:R-:W-:-:S02]  /*a600*/  @P2 FMUL R29, R29, 0.25 ;  /* 0x3e8000001d1d2820 */ /* 0x000fc40000400000 */
[----:B------:R-:W-:Y:S01]  /*a610*/  @!P3 FMUL R28, R28, 16777216 ;  /* 0x4b8000001c1cb820 */ /* 0x000fe20000400000 */
[----:B------:R1:W-:Y:S01]  /*a620*/  STL [R1+0x144], R2 ;  /* 0x0001440201007387 */ /* 0x0003e20000100800 */
[----:B------:R-:W-:Y:S02]  /*a630*/  @P2 FMUL R30, R30, 0.25 ;  /* 0x3e8000001e1e2820 */ /* 0x000fe40000400000 */
[----:B------:R-:W-:Y:S01]  /*a640*/  @P2 FMUL R31, R31, 0.25 ;  /* 0x3e8000001f1f2820 */ /* 0x000fe20000400000 */
[----:B------:R5:W-:Y:S01]  /*a650*/  STL [R1+0x13c], R0 ;  /* 0x00013c0001007387 */ /* 0x000be20000100800 */
[----:B0-----:R-:W-:Y:S02]  /*a660*/  FMUL R4, R3, R26 ;  /* 0x0000001a03047220 */ /* 0x001fe40000400000 */
[----:B------:R-:W-:Y:S02]  /*a670*/  @!P3 FMUL R29, R29, 16777216 ;  /* 0x4b8000001d1db820 */ /* 0x000fe40000400000 */
[----:B-1----:R-:W-:-:S02]  /*a680*/  FMUL R2, R3, R27 ;  /* 0x0000001b03027220 */ /* 0x002fc40000400000 */
[----:B------:R-:W-:Y:S02]  /*a690*/  @!P3 FMUL R30, R30, 16777216 ;  /* 0x4b8000001e1eb820 */ /* 0x000fe40000400000 */
[----:B-----5:R-:W-:Y:S01]  /*a6a0*/  FMUL R0, R3, R28 ;  /* 0x0000001c03007220 */ /* 0x020fe20000400000 */
[----:B------:R0:W-:Y:S01]  /*a6b0*/  STL [R1+0x138], R4 ;  /* 0x0001380401007387 */ /* 0x0001e20000100800 */
[----:B------:R-:W-:Y:S02]  /*a6c0*/  @P2 FMUL R32, R32, 0.25 ;  /* 0x3e80000020202820 */ /* 0x000fe40000400000 */
[----:B------:R-:W-:Y:S01]  /*a6d0*/  @!P3 FMUL R31, R31, 16777216 ;  /* 0x4b8000001f1fb820 */ /* 0x000fe20000400000 */
[----:B------:R1:W-:Y:S01]  /*a6e0*/  STL [R1+0x12c], R2 ;  /* 0x00012c0201007387 */ /* 0x0003e20000100800 */
[----:B------:R-:W-:Y:S02]  /*a6f0*/  @P2 FMUL R33, R33, 0.25 ;  /* 0x3e80000021212820 */ /* 0x000fe40000400000 */
[----:B------:R-:W-:Y:S01]  /*a700*/  @P2 FMUL R34, R34, 0.25 ;  /* 0x3e80000022222820 */ /* 0x000fe20000400000 */
[----:B------:R5:W-:Y:S01]  /*a710*/  STL [R1+0x128], R0 ;  /* 0x0001280001007387 */ /* 0x000be20000100800 */
[----:B0-----:R-:W-:-:S02]  /*a720*/  FMUL R4, R3, R29 ;  /* 0x0000001d03047220 */ /* 0x001fc40000400000 */
[----:B------:R-:W-:Y:S02]  /*a730*/  @!P3 FMUL R32, R32, 16777216 ;  /* 0x4b8000002020b820 */ /* 0x000fe40000400000 */
[----:B-1----:R-:W-:Y:S02]  /*a740*/  FMUL R2, R3, R30 ;  /* 0x0000001e03027220 */ /* 0x002fe40000400000 */
[----:B------:R-:W-:Y:S02]  /*a750*/  @!P3 FMUL R33, R33, 16777216 ;  /* 0x4b8000002121b820 */ /* 0x000fe40000400000 */
[----:B-----5:R-:W-:Y:S01]  /*a760*/  FMUL R0, R3, R31 ;  /* 0x0000001f03007220 */ /* 0x020fe20000400000 */
[----:B------:R0:W-:Y:S01]  /*a770*/  STL [R1+0x11c], R4 ;  /* 0x00011c0401007387 */ /* 0x0001e20000100800 */
[----:B------:R-:W-:Y:S02]  /*a780*/  @P2 FMUL R35, R35, 0.25 ;  /* 0x3e80000023232820 */ /* 0x000fe40000400000 */
[----:B------:R-:W-:Y:S01]  /*a790*/  @!P3 FMUL R34, R34, 16777216 ;  /* 0x4b8000002222b820 */ /* 0x000fe20000400000 */
[----:B------:R1:W-:Y:S01]  /*a7a0*/  STL [R1+0x10c], R2 ;  /* 0x00010c0201007387 */ /* 0x0003e20000100800 */
[----:B------:R-:W-:-:S02]  /*a7b0*/  @P2 FMUL R36, R36, 0.25 ;  /* 0x3e80000024242820 */ /* 0x000fc40000400000 */
[----:B------:R-:W-:Y:S01]  /*a7c0*/  @P2 FMUL R37, R37, 0.25 ;  /* 0x3e80000025252820 */ /* 0x000fe20000400000 */
[----:B------:R5:W-:Y:S01]  /*a7d0*/  STL [R1+0x108], R0 ;  /* 0x0001080001007387 */ /* 0x000be20000100800 */
[----:B0-----:R-:W-:Y:S02]  /*a7e0*/  FMUL R4, R3, R32 ;  /* 0x0000002003047220 */ /* 0x001fe40000400000 */
[----:B------:R-:W-:Y:S02]  /*a7f0*/  @!P3 FMUL R35, R35, 16777216 ;  /* 0x4b8000002323b820 */ /* 0x000fe40000400000 */
[C---:B-1----:R-:W-:Y:S02]  /*a800*/  FMUL R2, R3.reuse, R33 ;  /* 0x0000002103027220 */ /* 0x042fe40000400000 */
[----:B------:R-:W-:Y:S02]  /*a810*/  @!P3 FMUL R36, R36, 16777216 ;  /* 0x4b8000002424b820 */ /* 0x000fe40000400000 */
[----:B-----5:R-:W-:Y:S01]  /*a820*/  FMUL R0, R3, R34 ;  /* 0x0000002203007220 */ /* 0x020fe20000400000 */
[----:B------:R0:W-:Y:S01]  /*a830*/  STL [R1+0xfc], R4 ;  /* 0x0000fc0401007387 */ /* 0x0001e20000100800 */
[----:B------:R-:W-:-:S03]  /*a840*/  @!P3 FMUL R37, R37, 16777216 ;  /* 0x4b8000002525b820 */ /* 0x000fc60000400000 */
[----:B------:R1:W-:Y:S04]  /*a850*/  STL [R1+0xf8], R2 ;  /* 0x0000f80201007387 */ /* 0x0003e80000100800 */
[----:B------:R5:W-:Y:S01]  /*a860*/  STL [R1+0xec], R0 ;  /* 0x0000ec0001007387 */ /* 0x000be20000100800 */
[C---:B0-----:R-:W-:Y:S02]  /*a870*/  FMUL R4, R3.reuse, R35 ;  /* 0x0000002303047220 */ /* 0x041fe40000400000 */
[----:B-1----:R-:W-:-:S03]  /*a880*/  FMUL R2, R3, R36 ;  /* 0x0000002403027220 */ /* 0x002fc60000400000 */
[----:B------:R-:W-:Y:S01]  /*a890*/  STL [R1+0xe8], R4 ;  /* 0x0000e80401007387 */ /* 0x000fe20000100800 */
[----:B-----5:R-:W-:-:S03]  /*a8a0*/  FMUL R0, R3, R37 ;  /* 0x0000002503007220 */ /* 0x020fc60000400000 */
[----:B------:R0:W-:Y:S01]  /*a8b0*/  STL [R1+0xe4], R2 ;  /* 0x0000e40201007387 */ /* 0x0001e20000100800 */
[----:B------:R-:W-:Y:S01]  /*a8c0*/  MOV R11, R5 ;  /* 0x00000005000b7202 */ /* 0x000fe20000000f00 */
[----:B------:R-:W-:Y:S02]  /*a8d0*/  IMAD.MOV.U32 R10, RZ, RZ, R6 ;  /* 0x000000ffff0a7224 */ /* 0x000fe400078e0006 */
[----:B------:R1:W-:Y:S04]  /*a8e0*/  STL [R1+0xe0], R0 ;  /* 0x0000e00001007387 */ /* 0x0003e80000100800 */
[----:B------:R-:W5:Y:S04]  /*a8f0*/  LDL.LU R5, [R1+0x20] ;  /* 0x0000200001057983 */ /* 0x000f680000300800 */
[----:B------:R-:W5:Y:S01]  /*a900*/  LDL.LU R6, [R1+0x24] ;  /* 0x0000240001067983 */ /* 0x000f620000300800 */
[----:B----4-:R-:W-:-:S03]  /*a910*/  IMAD.MOV.U32 R9, RZ, RZ, R8 ;  /* 0x000000ffff097224 */ /* 0x010fc600078e0008 */
[----:B------:R-:W4:Y:S01]  /*a920*/  LDL.LU R8, [R1+0x28] ;  /* 0x0000280001087983 */ /* 0x000f220000300800 */
[----:B------:R-:W-:Y:S02]  /*a930*/  @P2 FMUL R38, R38, 0.25 ;  /* 0x3e80000026262820 */ /* 0x000fe40000400000 */
[----:B------:R-:W-:Y:S02]  /*a940*/  @P2 FMUL R39, R39, 0.25 ;  /* 0x3e80000027272820 */ /* 0x000fe40000400000 */
[----:B------:R-:W-:Y:S02]  /*a950*/  @P2 FMUL R40, R40, 0.25 ;  /* 0x3e80000028282820 */ /* 0x000fe40000400000 */
[----:B------:R-:W-:Y:S02]  /*a960*/  @!P3 FMUL R38, R38, 16777216 ;  /* 0x4b8000002626b820 */ /* 0x000fe40000400000 */
[----:B------:R-:W-:Y:S02]  /*a970*/  @!P3 FMUL R39, R39, 16777216 ;  /* 0x4b8000002727b820 */ /* 0x000fe40000400000 */
[----:B------:R-:W-:-:S02]  /*a980*/  @P2 FMUL R41, R41, 0.25 ;  /* 0x3e80000029292820 */ /* 0x000fc40000400000 */
[----:B------:R-:W-:Y:S02]  /*a990*/  @P2 FMUL R42, R42, 0.25 ;  /* 0x3e8000002a2a2820 */ /* 0x000fe40000400000 */
[----:B------:R-:W-:Y:S02]  /*a9a0*/  @!P3 FMUL R40, R40, 16777216 ;  /* 0x4b8000002828b820 */ /* 0x000fe40000400000 */
[----:B------:R-:W-:Y:S02]  /*a9b0*/  FMUL R12, R3, R38 ;  /* 0x00000026030c7220 */ /* 0x000fe40000400000 */
[----:B------:R-:W-:Y:S02]  /*a9c0*/  @P2 FMUL R43, R43, 0.25 ;  /* 0x3e8000002b2b2820 */ /* 0x000fe40000400000 */
[----:B0-----:R-:W-:Y:S02]  /*a9d0*/  FMUL R2, R3, R39 ;  /* 0x0000002703027220 */ /* 0x001fe40000400000 */
[----:B------:R-:W-:-:S02]  /*a9e0*/  @!P3 FMUL R41, R41, 16777216 ;  /* 0x4b8000002929b820 */ /* 0x000fc40000400000 */
[----:B------:R-:W-:Y:S02]  /*a9f0*/  @!P3 FMUL R42, R42, 16777216 ;  /* 0x4b8000002a2ab820 */ /* 0x000fe40000400000 */
[----:B-1----:R-:W-:Y:S01]  /*aa00*/  FMUL R0, R3, R40 ;  /* 0x0000002803007220 */ /* 0x002fe20000400000 */
[----:B------:R0:W-:Y:S01]  /*aa10*/  STL [R1+0xdc], R12 ;  /* 0x0000dc0c01007387 */ /* 0x0001e20000100800 */
[----:B------:R-:W-:Y:S02]  /*aa20*/  @P2 FMUL R44, R44, 0.25 ;  /* 0x3e8000002c2c2820 */ /* 0x000fe40000400000 */
[----:B------:R-:W-:Y:S01]  /*aa30*/  @P2 FMUL R45, R45, 0.25 ;  /* 0x3e8000002d2d2820 */ /* 0x000fe20000400000 */
[----:B------:R1:W-:Y:S01]  /*aa40*/  STL [R1+0xd8], R2 ;  /* 0x0000d80201007387 */ /* 0x0003e20000100800 */
[----:B------:R-:W-:Y:S02]  /*aa50*/  @!P3 FMUL R43, R43, 16777216 ;  /* 0x4b8000002b2bb820 */ /* 0x000fe40000400000 */
[----:B------:R-:W-:Y:S01]  /*aa60*/  @P2 FMUL R46, R46, 0.25 ;  /* 0x3e8000002e2e2820 */ /* 0x000fe20000400000 */
[----:B------:R2:W-:Y:S01]  /*aa70*/  STL [R1+0xd4], R0 ;  /* 0x0000d40001007387 */ /* 0x0005e20000100800 */
[----:B0-----:R-:W-:-:S02]  /*aa80*/  FMUL R12, R3, R41 ;  /* 0x00000029030c7220 */ /* 0x001fc40000400000 */
[----:B------:R-:W-:Y:S02]  /*aa90*/  @!P3 FMUL R44, R44, 16777216 ;  /* 0x4b8000002c2cb820 */ /* 0x000fe40000400000 */
[----:B-1----:R-:W-:Y:S02]  /*aaa0*/  FMUL R2, R3, R42 ;  /* 0x0000002a03027220 */ /* 0x002fe40000400000 */
[----:B------:R-:W-:Y:S02]  /*aab0*/  @!P3 FMUL R45, R45, 16777216 ;  /* 0x4b8000002d2db820 */ /* 0x000fe40000400000 */
[----:B--2---:R-:W-:Y:S01]  /*aac0*/  FMUL R0, R3, R43 ;  /* 0x0000002b03007220 */ /* 0x004fe20000400000 */
[----:B------:R0:W-:Y:S01]  /*aad0*/  STL [R1+0xd0], R12 ;  /* 0x0000d00c01007387 */ /* 0x0001e20000100800 */
[----:B------:R-:W-:Y:S02]  /*aae0*/  @P2 FMUL R47, R47, 0.25 ;  /* 0x3e8000002f2f2820 */ /* 0x000fe40000400000 */
[----:B------:R-:W-:Y:S01]  /*aaf0*/  @P2 FMUL R48, R48, 0.25 ;  /* 0x3e80000030302820 */ /* 0x000fe20000400000 */
[----:B------:R1:W-:Y:S01]  /*ab00*/  STL [R1+0xcc], R2 ;  /* 0x0000cc0201007387 */ /* 0x0003e20000100800 */
[----:B------:R-:W-:-:S02]  /*ab10*/  @!P3 FMUL R46, R46, 16777216 ;  /* 0x4b8000002e2eb820 */ /* 0x000fc40000400000 */
[----:B------:R-:W-:Y:S01]  /*ab20*/  @P2 FMUL R49, R49, 0.25 ;  /* 0x3e80000031312820 */ /* 0x000fe20000400000 */
[----:B------:R2:W-:Y:S01]  /*ab30*/  STL [R1+0xc8], R0 ;  /* 0x0000c80001007387 */ /* 0x0005e20000100800 */
[----:B0-----:R-:W-:Y:S02]  /*ab40*/  FMUL R12, R3, R44 ;  /* 0x0000002c030c7220 */ /* 0x001fe40000400000 */
[----:B------:R-:W-:Y:S02]  /*ab50*/  @!P3 FMUL R47, R47, 16777216 ;  /* 0x4b8000002f2fb820 */ /* 0x000fe40000400000 */
[C---:B-1----:R-:W-:Y:S02]  /*ab60*/  FMUL R2, R3.reuse, R45 ;  /* 0x0000002d03027220 */ /* 0x042fe40000400000 */
[----:B------:R-:W-:Y:S02]  /*ab70*/  @!P3 FMUL R48, R48, 16777216 ;  /* 0x4b8000003030b820 */ /* 0x000fe40000400000 */
[----:B--2---:R-:W-:Y:S01]  /*ab80*/  FMUL R0, R3, R46 ;  /* 0x0000002e03007220 */ /* 0x004fe20000400000 */
[----:B------:R0:W-:Y:S01]  /*ab90*/  STL [R1+0xc4], R12 ;  /* 0x0000c40c01007387 */ /* 0x0001e20000100800 */
[----:B------:R-:W-:-:S02]  /*aba0*/  @P2 FMUL R50, R50, 0.25 ;  /* 0x3e80000032322820 */ /* 0x000fc40000400000 */
[----:B------:R-:W-:Y:S01]  /*abb0*/  @P2 FMUL R51, R51, 0.25 ;  /* 0x3e80000033332820 */ /* 0x000fe20000400000 */
[----:B------:R1:W-:Y:S01]  /*abc0*/  STL [R1+0xc0], R2 ;  /* 0x0000c00201007387 */ /* 0x0003e20000100800 */
[----:B------:R-:W-:Y:S02]  /*abd0*/  @!P3 FMUL R49, R49, 16777216 ;  /* 0x4b8000003131b820 */ /* 0x000fe40000400000 */
[----:B------:R-:W-:Y:S01]  /*abe0*/  @P2 FMUL R52, R52, 0.25 ;  /* 0x3e80000034342820 */ /* 0x000fe20000400000 */
[----:B------:R2:W-:Y:S01]  /*abf0*/  STL [R1+0xbc], R0 ;  /* 0x0000bc0001007387 */ /* 0x0005e20000100800 */
[C---:B0-----:R-:W-:Y:S02]  /*ac00*/  FMUL R12, R3.reuse, R47 ;  /* 0x0000002f030c7220 */ /* 0x041fe40000400000 */
[----:B------:R-:W-:Y:S02]  /*ac10*/  @!P3 FMUL R50, R50, 16777216 ;  /* 0x4b8000003232b820 */ /* 0x000fe40000400000 */
[----:B-1----:R-:W-:-:S02]  /*ac20*/  FMUL R2, R3, R48 ;  /* 0x0000003003027220 */ /* 0x002fc40000400000 */
[----:B------:R-:W-:Y:S02]  /*ac30*/  @!P3 FMUL R51, R51, 16777216 ;  /* 0x4b8000003333b820 */ /* 0x000fe40000400000 */
[----:B--2---:R-:W-:Y:S01]  /*ac40*/  FMUL R0, R3, R49 ;  /* 0x0000003103007220 */ /* 0x004fe20000400000 */
        /* <DEDUP_REMOVED lines=9> */
[C---:B-1----:R-:W-:Y:S02]  /*ace0*/  FMUL R2, R3.reuse, R51 ;  /* 0x0000003303027220 */ /* 0x042fe40000400000 */
        /* <DEDUP_REMOVED lines=9> */
[----:B------:R-:W-:Y:S02]  /*ad80*/  @P2 FMUL R58, R58, 0.25 ;  /* 0x3e8000003a3a2820 */ /* 0x000fe40000400000 */
[C---:B0-----:R-:W-:Y:S02]  /*ad90*/  FMUL R12, R3.reuse, R53 ;  /* 0x00000035030c7220 */ /* 0x041fe40000400000 */
[----:B------:R-:W-:Y:S02]  /*ada0*/  @!P3 FMUL R56, R56, 16777216 ;  /* 0x4b8000003838b820 */ /* 0x000fe40000400000 */
[----:B-1----:R-:W-:Y:S02]  /*adb0*/  FMUL R2, R3, R54 ;  /* 0x0000003603027220 */ /* 0x002fe40000400000 */
[----:B------:R-:W-:-:S02]  /*adc0*/  @!P3 FMUL R57, R57, 16777216 ;  /* 0x4b8000003939b820 */ /* 0x000fc40000400000 */
[----:B------:R-:W-:Y:S02]  /*add0*/  @!P3 FMUL R60, R60, 16777216 ;  /* 0x4b8000003c3cb820 */ /* 0x000fe40000400000 */
[----:B--2---:R-:W-:Y:S01]  /*ade0*/  FMUL R0, R3, R55 ;  /* 0x0000003703007220 */ /* 0x004fe20000400000 */
[----:B------:R0:W-:Y:S01]  /*adf0*/  STL [R1+0xa0], R12 ;  /* 0x0000a00c01007387 */ /* 0x0001e20000100800 */
[----:B------:R-:W-:Y:S02]  /*ae00*/  @!P3 FMUL R59, R59, 16777216 ;  /* 0x4b8000003b3bb820 */ /* 0x000fe40000400000 */
[----:B------:R-:W-:Y:S01]  /*ae10*/  @!P3 FMUL R58, R58, 16777216 ;  /* 0x4b8000003a3ab820 */ /* 0x000fe20000400000 */
[----:B------:R1:W-:Y:S01]  /*ae20*/  STL [R1+0x9c], R2 ;  /* 0x00009c0201007387 */ /* 0x0003e20000100800 */
[----:B------:R-:W-:Y:S02]  /*ae30*/  @P2 FMUL R61, R61, 0.25 ;  /* 0x3e8000003d3d2820 */ /* 0x000fe40000400000 */
[----:B------:R-:W-:Y:S01]  /*ae40*/  IMAD.MOV.U32 R4, RZ, RZ, R60 ;  /* 0x000000ffff047224 */ /* 0x000fe200078e003c */
[----:B------:R2:W-:Y:S01]  /*ae50*/  STL [R1+0x98], R0 ;  /* 0x0000980001007387 */ /* 0x0005e20000100800 */
[----:B0-----:R-:W-:-:S02]  /*ae60*/  FMUL R12, R3, R56 ;  /* 0x00000038030c7220 */ /* 0x001fc40000400000 */
[C---:B------:R-:W-:Y:S02]  /*ae70*/  FMUL R60, R3.reuse, R59 ;  /* 0x0000003b033c7220 */ /* 0x040fe40000400000 */
[----:B-1----:R-:W-:Y:S01]  /*ae80*/  FMUL R2, R3, R57 ;  /* 0x0000003903027220 */ /* 0x002fe20000400000 */
[----:B------:R-:W-:Y:S01]  /*ae90*/  STL [R1+0x94], R12 ;  /* 0x0000940c01007387 */ /* 0x000fe20000100800 */
[----:B------:R-:W-:Y:S02]  /*aea0*/  @!P3 FMUL R61, R61, 16777216 ;  /* 0x4b8000003d3db820 */ /* 0x000fe40000400000 */
[C---:B--2---:R-:W-:Y:S01]  /*aeb0*/  FMUL R0, R3.reuse, R58 ;  /* 0x0000003a03007220 */ /* 0x044fe20000400000 */
[----:B------:R0:W-:Y:S04]  /*aec0*/  STL [R1+0x90], R2 ;  /* 0x0000900201007387 */ /* 0x0001e80000100800 */
[----:B------:R-:W-:Y:S04]  /*aed0*/  STL [R1+0x4a4], R60 ;  /* 0x0004a43c01007387 */ /* 0x000fe80000100800 */
[----:B------:R1:W-:Y:S01]  /*aee0*/  STL [R1+0x88], R0 ;  /* 0x0000880001007387 */ /* 0x0003e20000100800 */
[----:B------:R-:W-:-:S02]  /*aef0*/  FMUL R11, R3, R11 ;  /* 0x0000000b030b7220 */ /* 0x000fc40000400000 */
[C---:B0-----:R-:W-:Y:S02]  /*af00*/  FMUL R2, R3.reuse, R10 ;  /* 0x0000000a03027220 */ /* 0x041fe40000400000 */
[----:B-1----:R-:W-:-:S05]  /*af10*/  FMUL R0, R3, R61 ;  /* 0x0000003d03007220 */ /* 0x002fca0000400000 */
[----:B------:R0:W-:Y:S01]  /*af20*/  STL [R1+0x78], R0 ;  /* 0x0000780001007387 */ /* 0x0001e20000100800 */
[----:B------:R-:W-:-:S03]  /*af30*/  FMUL R4, R3, R4 ;  /* 0x0000000403047220 */ /* 0x000fc60000400000 */
[----:B------:R-:W-:Y:S01]  /*af40*/  STL [R1+0x6c], R11 ;  /* 0x00006c0b01007387 */ /* 0x000fe20000100800 */
[----:B0-----:R-:W-:-:S03]  /*af50*/  FMUL R0, R3, R9 ;  /* 0x0000000903007220 */ /* 0x001fc60000400000 */
[----:B------:R5:W-:Y:S01]  /*af60*/  STL [R1+0x60], R2 ;  /* 0x0000600201007387 */ /* 0x000be20000100800 */
[----:B---3--:R-:W-:-:S03]  /*af70*/  @!P3 FMUL R7, R7, 16777216 ;  /* 0x4b8000000707b820 */ /* 0x008fc60000400000 */
[----:B------:R0:W-:Y:S04]  /*af80*/  STL [R1+0x5c], R0 ;  /* 0x00005c0001007387 */ /* 0x0001e80000100800 */
[----:B------:R-:W-:Y:S01]  /*af90*/  STL [R1+0x54], R4 ;  /* 0x0000540401007387 */ /* 0x000fe20000100800 */
[C---:B-----5:R-:W-:Y:S02]  /*afa0*/  FMUL R2, R3.reuse, R5 ;  /* 0x0000000503027220 */ /* 0x060fe40000400000 */
[----:B0-----:R-:W-:-:S03]  /*afb0*/  FMUL R0, R3, R6 ;  /* 0x0000000603007220 */ /* 0x001fc60000400000 */
[----:B------:R0:W-:Y:S02]  /*afc0*/  STL [R1+0x44], R2 ;  /* 0x0000440201007387 */ /* 0x0001e40000100800 */
[C---:B0-----:R-:W-:Y:S02]  /*afd0*/  FMUL R2, R3.reuse, R7 ;  /* 0x0000000703027220 */ /* 0x041fe40000400000 */
[----:B----4-:R-:W-:-:S05]  /*afe0*/  FMUL R60, R3, R8 ;  /* 0x00000008033c7220 */ /* 0x010fca0000400000 */
[----:B------:R-:W-:Y:S04]  /*aff0*/  STL [R1+0x4a8], R60 ;  /* 0x0004a83c01007387 */ /* 0x000fe80000100800 */
[----:B------:R0:W-:Y:S04]  /*b000*/  STL [R1+0x3c], R0 ;  /* 0x00003c0001007387 */ /* 0x0001e80000100800 */
[----:B------:R-:W2:Y:S04]  /*b010*/  LDL.LU R7, [R1+0x4cc] ;  /* 0x0004cc0001077983 */ /* 0x000ea80000300800 */
[----:B0-----:R-:W3:Y:S04]  /*b020*/  LDL.LU R0, [R1+0x120] ;  /* 0x0001200001007983 */ /* 0x001ee80000300800 */
[----:B------:R0:W-:Y:S04]  /*b030*/  STL [R1+0x2c], R2 ;  /* 0x00002c0201007387 */ /* 0x0001e80000100800 */
[----:B---3--:R1:W-:Y:S04]  /*b040*/  STL [R1+0x4c0], R0 ;  /* 0x0004c00001007387 */ /* 0x0083e80000100800 */
[----:B------:R-:W3:Y:S04]  /*b050*/  LDL.LU R60, [R1+0x124] ;  /* 0x00012400013c7983 */ /* 0x000ee80000300800 */
[----:B---3--:R-:W-:Y:S04]  /*b060*/  STL [R1+0x4c4], R60 ;  /* 0x0004c43c01007387 */ /* 0x008fe80000100800 */
[----:B0-----:R-:W3:Y:S04]  /*b070*/  LDL.LU R2, [R1+0x110] ;  /* 0x0001100001027983 */ /* 0x001ee80000300800 */
[----:B-1----:R-:W4:Y:S01]  /*b080*/  LDL.LU R0, [R1+0x114] ;  /* 0x0001140001007983 */ /* 0x002f220000300800 */
[----:B--2---:R-:W-:-:S03]  /*b090*/  FSETP.GT.AND P2, PT, |R7|, 8.50705917302346158658e+37, PT ;  /* 0x7e8000000700780b */ /* 0x004fc60003f44200 */
[----:B---3--:R0:W-:Y:S04]  /*b0a0*/  STL [R1+0x18], R2 ;  /* 0x0000180201007387 */ /* 0x0081e80000100800 */
[----:B----4-:R1:W-:Y:S04]  /*b0b0*/  STL [R1+0x4c8], R0 ;  /* 0x0004c80001007387 */ /* 0x0103e80000100800 */
[----:B0-----:R-:W2:Y:S04]  /*b0c0*/  LDL.LU R2, [R1+0x130] ;  /* 0x0001300001027983 */ /* 0x001ea80000300800 */
[----:B------:R-:W3:Y:S04]  /*b0d0*/  LDL.LU R60, [R1+0x134] ;  /* 0x00013400013c7983 */ /* 0x000ee80000300800 */
[----:B-1----:R-:W4:Y:S04]  /*b0e0*/  LDL.LU R0, [R1+0x160] ;  /* 0x0001600001007983 */ /* 0x002f280000300800 */
[----:B------:R-:W5:Y:S04]  /*b0f0*/  LDL.LU R3, [R1+0x164] ;  /* 0x0001640001037983 */ /* 0x000f680000300800 */
        /* <DEDUP_REMOVED lines=30> */
[----:B------:R-:W5:Y:S04]  /*b2e0*/  LDL.LU R35, [R1] ;  /* 0x0000000001237983 */ /* 0x000f680000300800 */
        /* <DEDUP_REMOVED lines=24> */
[----:B------:R-:W5:Y:S01]  /*b470*/  LDL.LU R61, [R1+0x230] ;  /* 0x00023000013d7983 */ /* 0x000f620000300800 */
[----:B--2---:R-:W-:-:S02]  /*b480*/  @P2 FMUL R2, R2, 0.25 ;  /* 0x3e80000002022820 */ /* 0x004fc40000400000 */
[----:B---3--:R-:W-:Y:S02]  /*b490*/  @P2 FMUL R60, R60, 0.25 ;  /* 0x3e8000003c3c2820 */ /* 0x008fe40000400000 */
[----:B----4-:R-:W-:-:S05]  /*b4a0*/  @P2 FMUL R0, R0, 0.25 ;  /* 0x3e80000000002820 */ /* 0x010fca0000400000 */
[----:B------:R0:W-:Y:S04]  /*b4b0*/  STL [R1+0x8], R0 ;  /* 0x0000080001007387 */ /* 0x0001e80000100800 */
[----:B0-----:R-:W2:Y:S04]  /*b4c0*/  LDL.LU R0, [R1+0x4c8] ;  /* 0x0004c80001007983 */ /* 0x001ea80000300800 */
[----:B------:R0:W-:Y:S04]  /*b4d0*/  STL [R1+0xc], R60 ;  /* 0x00000c3c01007387 */ /* 0x0001e80000100800 */
[----:B0-----:R-:W3:Y:S04]  /*b4e0*/  LDL.LU R60, [R1+0x4c4] ;  /* 0x0004c400013c7983 */ /* 0x001ee80000300800 */
[----:B------:R0:W-:Y:S04]  /*b4f0*/  STL [R1+0x4b8], R2 ;  /* 0x0004b80201007387 */ /* 0x0001e80000100800 */
[----:B0-----:R-:W4:Y:S01]  /*b500*/  LDL R2, [R1+0x18] ;  /* 0x0000180001027983 */ /* 0x001f220000100800 */
[----:B--2---:R-:W-:-:S05]  /*b510*/  @P2 FMUL R0, R0, 0.25 ;  /* 0x3e80000000002820 */ /* 0x004fca0000400000 */
[----:B------:R0:W-:Y:S04]  /*b520*/  STL [R1+0x14], R0 ;  /* 0x0000140001007387 */ /* 0x0001e80000100800 */
[----:B0-----:R-:W2:Y:S01]  /*b530*/  LDL.LU R0, [R1+0x4c0] ;  /* 0x0004c00001007983 */ /* 0x001ea20000300800 */
[----:B----4-:R-:W-:-:S05]  /*b540*/  @P2 FMUL R2, R2, 0.25 ;  /* 0x3e80000002022820 */ /* 0x010fca0000400000 */
[----:B------:R0:W-:Y:S04]  /*b550*/  @P2 STL [R1+0x18], R2 ;  /* 0x0000180201002387 */ /* 0x0001e80000100800 */
[----:B0-----:R-:W4:Y:S01]  /*b560*/  LDL R2, [R1+0xc] ;  /* 0x00000c0001027983 */ /* 0x001f220000100800 */
[----:B------:R-:W-:Y:S01]  /*b570*/  FSETP.GEU.AND P3, PT, |R7|, 1.175494350822287508e-38, PT ;  /* 0x008000000700780b */ /* 0x000fe20003f6e200 */
[----:B-----5:R-:W-:Y:S02]  /*b580*/  @P2 FMUL R54, R54, 0.25 ;  /* 0x3e80000036362820 */ /* 0x020fe40000400000 */
[----:B------:R-:W-:Y:S01]  /*b590*/  @P2 FMUL R51, R51, 0.25 ;  /* 0x3e80000033332820 */ /* 0x000fe20000400000 */
[----:B----4-:R0:W-:Y:S04]  /*b5a0*/  STL [R1+0x4bc], R2 ;  /* 0x0004bc0201007387 */ /* 0x0101e80000100800 */
[----:B0-----:R-:W4:Y:S05]  /*b5b0*/  LDL R2, [R1+0x8] ;  /* 0x0000080001027983 */ /* 0x001f2a0000100800 */
[----:B------:R-:W-:-:S02]  /*b5c0*/  @!P3 FMUL R54, R54, 16777216 ;  /* 0x4b8000003636b820 */ /* 0x000fc40000400000 */
[----:B------:R-:W-:-:S03]  /*b5d0*/  @!P3 FMUL R51, R51, 16777216 ;  /* 0x4b8000003333b820 */ /* 0x000fc60000400000 */
[----:B------:R0:W-:Y:S04]  /*b5e0*/  STL [R1+0x4b4], R54 ;  /* 0x0004b43601007387 */ /* 0x0001e80000100800 */
[----:B0-----:R-:W5:Y:S04]  /*b5f0*/  LDL.LU R54, [R1+0x18] ;  /* 0x0000180001367983 */ /* 0x001f680000300800 */
[----:B------:R0:W-:Y:S04]  /*b600*/  STL [R1+0x4b0], R51 ;  /* 0x0004b03301007387 */ /* 0x0001e80000100800 */
[----:B0-----:R-:W2:Y:S01]  /*b610*/  LDL.LU R51, [R1+0x14] ;  /* 0x0000140001337983 */ /* 0x001ea20000300800 */
[----:B----4-:R-:W-:-:S05]  /*b620*/  @!P3 FMUL R2, R2, 16777216 ;  /* 0x4b8000000202b820 */ /* 0x010fca0000400000 */
[----:B------:R0:W-:Y:S04]  /*b630*/  @!P3 STL [R1+0x8], R2 ;  /* 0x000008020100b387 */ /* 0x0001e80000100800 */
[----:B0-----:R-:W4:Y:S01]  /*b640*/  LDL.LU R2, [R1+0x4bc] ;  /* 0x0004bc0001027983 */ /* 0x001f220000300800 */
[----:B------:R-:W-:-:S04]  /*b650*/  @P2 FMUL R7, R7, 0.25 ;  /* 0x3e80000007072820 */ /* 0x000fc80000400000 */
[----:B------:R-:W-:Y:S02]  /*b660*/  @!P3 FMUL R7, R7, 16777216 ;  /* 0x4b8000000707b820 */ /* 0x000fe40000400000 */
[----:B----4-:R-:W-:-:S05]  /*b670*/  @!P3 FMUL R2, R2, 16777216 ;  /* 0x4b8000000202b820 */ /* 0x010fca0000400000 */
[----:B------:R0:W-:Y:S04]  /*b680*/  @!P3 STL [R1+0xc], R2 ;  /* 0x00000c020100b387 */ /* 0x0001e80000100800 */
[----:B0-----:R-:W4:Y:S01]  /*b690*/  LDL.LU R2, [R1+0x4b8] ;  /* 0x0004b80001027983 */ /* 0x001f220000300800 */
[----:B------:R-:W0:Y:S01]  /*b6a0*/  MUFU.RCP R7, R7 ;  /* 0x0000000700077308 */ /* 0x000e220000001000 */
[----:B------:R-:W-:Y:S02]  /*b6b0*/  @P2 FMUL R57, R57, 0.25 ;  /* 0x3e80000039392820 */ /* 0x000fe40000400000 */
[----:B------:R-:W-:Y:S02]  /*b6c0*/  @P2 FMUL R58, R58, 0.25 ;  /* 0x3e8000003a3a2820 */ /* 0x000fe40000400000 */
[----:B------:R-:W-:-:S02]  /*b6d0*/  @!P3 FMUL R57, R57, 16777216 ;  /* 0x4b8000003939b820 */ /* 0x000fc40000400000 */
[----:B------:R-:W-:Y:S02]  /*b6e0*/  @!P3 FMUL R58, R58, 16777216 ;  /* 0x4b8000003a3ab820 */ /* 0x000fe40000400000 */
[----:B-----5:R-:W-:Y:S02]  /*b6f0*/  @!P3 FMUL R54, R54, 16777216 ;  /* 0x4b8000003636b820 */ /* 0x020fe40000400000 */
[----:B--2---:R-:W-:Y:S02]  /*b700*/  @P2 FMUL R0, R0, 0.25 ;  /* 0x3e80000000002820 */ /* 0x004fe40000400000 */
[----:B------:R-:W-:Y:S02]  /*b710*/  @P2 FMUL R59, R59, 0.25 ;  /* 0x3e8000003b3b2820 */ /* 0x000fe40000400000 */
[----:B0-----:R-:W-:Y:S02]  /*b720*/  FMUL R58, R7, R58 ;  /* 0x0000003a073a7220 */ /* 0x001fe40000400000 */
[----:B------:R-:W-:-:S02]  /*b730*/  @!P3 FMUL R0, R0, 16777216 ;  /* 0x4b8000000000b820 */ /* 0x000fc40000400000 */
[----:B------:R-:W-:Y:S02]  /*b740*/  @!P3 FMUL R59, R59, 16777216 ;  /* 0x4b8000003b3bb820 */ /* 0x000fe40000400000 */
[----:B------:R-:W-:Y:S02]  /*b750*/  @!P3 FMUL R51, R51, 16777216 ;  /* 0x4b8000003333b820 */ /* 0x000fe40000400000 */
[----:B----4-:R-:W-:-:S05]  /*b760*/  @!P3 FMUL R2, R2, 16777216 ;  /* 0x4b8000000202b820 */ /* 0x010fca0000400000 */
[----:B------:R0:W-:Y:S02]  /*b770*/  STL [R1+0x10], R2 ;  /* 0x0000100201007387 */ /* 0x0001e40000100800 */
[----:B0-----:R-:W-:Y:S02]  /*b780*/  FMUL R2, R7, R57 ;  /* 0x0000003907027220 */ /* 0x001fe40000400000 */
[----:B------:R-:W2:Y:S04]  /*b790*/  LDL.LU R57, [R1+0x8] ;  /* 0x0000080001397983 */ /* 0x000ea80000300800 */
[----:B------:R0:W-:Y:S02]  /*b7a0*/  STL [R1+0x494], R2 ;  /* 0x0004940201007387 */ /* 0x0001e40000100800 */
[----:B0-----:R-:W-:-:S02]  /*b7b0*/  MOV R2, R54 ;  /* 0x0000003600027202 */ /* 0x001fc40000000f00 */
[----:B------:R-:W4:Y:S04]  /*b7c0*/  LDL.LU R54, [R1+0x4b4] ;  /* 0x0004b40001367983 */ /* 0x000f280000300800 */
[----:B------:R0:W-:Y:S02]  /*b7d0*/  STL [R1+0x80], R58 ;  /* 0x0000803a01007387 */ /* 0x0001e40000100800 */
[----:B0-----:R-:W-:Y:S02]  /*b7e0*/  IMAD.MOV.U32 R58, RZ, RZ, R0 ;  /* 0x000000ffff3a7224 */ /* 0x001fe400078e0000 */
[----:B------:R-:W-:Y:S02]  /*b7f0*/  FMUL R0, R7, R59 ;  /* 0x0000003b07007220 */ /* 0x000fe40000400000 */
[----:B------:R-:W-:-:S02]  /*b800*/  IMAD.MOV.U32 R59, RZ, RZ, R51 ;  /* 0x000000ffff3b7224 */ /* 0x000fc400078e0033 */
[----:B------:R-:W5:Y:S01]  /*b810*/  LDL.LU R51, [R1+0x4b0] ;  /* 0x0004b00001337983 */ /* 0x000f620000300800 */
[----:B------:R-:W-:Y:S02]  /*b820*/  @P2 FMUL R61, R61, 0.25 ;  /* 0x3e8000003d3d2820 */ /* 0x000fe40000400000 */
[----:B------:R-:W-:Y:S02]  /*b830*/  @P2 FMUL R56, R56, 0.25 ;  /* 0x3e80000038382820 */ /* 0x000fe40000400000 */
[----:B------:R-:W-:Y:S02]  /*b840*/  @!P3 FMUL R61, R61, 16777216 ;  /* 0x4b8000003d3db820 */ /* 0x000fe40000400000 */
[----:B------:R-:W-:Y:S01]  /*b850*/  @P2 FMUL R55, R55, 0.25 ;  /* 0x3e80000037372820 */ /* 0x000fe20000400000 */
[----:B------:R0:W-:Y:S01]  /*b860*/  STL [R1+0x498], R0 ;  /* 0x0004980001007387 */ /* 0x0001e20000100800 */
[----:B------:R-:W-:Y:S02]  /*b870*/  @!P3 FMUL R56, R56, 16777216 ;  /* 0x4b8000003838b820 */ /* 0x000fe40000400000 */
[----:B------:R-:W-:-:S02]  /*b880*/  @!P3 FMUL R55, R55, 16777216 ;  /* 0x4b8000003737b820 */ /* 0x000fc40000400000 */
[----:B------:R-:W-:Y:S02]  /*b890*/  @P2 FMUL R53, R53, 0.25 ;  /* 0x3e80000035352820 */ /* 0x000fe40000400000 */
[C---:B0-----:R-:W-:Y:S02]  /*b8a0*/  FMUL R0, R7.reuse, R61 ;  /* 0x0000003d07007220 */ /* 0x041fe40000400000 */
[C---:B------:R-:W-:Y:S02]  /*b8b0*/  FMUL R56, R7.reuse, R56 ;  /* 0x0000003807387220 */ /* 0x040fe40000400000 */
[----:B------:R-:W-:Y:S01]  /*b8c0*/  FMUL R55, R7, R55 ;  /* 0x0000003707377220 */ /* 0x000fe20000400000 */
[----:B------:R-:W-:Y:S01]  /*b8d0*/  STL [R1+0x74], R0 ;  /* 0x0000740001007387 */ /* 0x000fe20000100800 */
[----:B------:R-:W-:Y:S02]  /*b8e0*/  @!P3 FMUL R53, R53, 16777216 ;  /* 0x4b8000003535b820 */ /* 0x000fe40000400000 */
[----:B------:R-:W-:Y:S01]  /*b8f0*/  @P2 FMUL R52, R52, 0.25 ;  /* 0x3e80000034342820 */ /* 0x000fe20000400000 */
[----:B------:R-:W-:Y:S01]  /*b900*/  STL [R1+0x70], R56 ;  /* 0x0000703801007387 */ /* 0x000fe20000100800 */
[----:B------:R-:W-:-:S02]  /*b910*/  @P2 FMUL R50, R50, 0.25 ;  /* 0x3e80000032322820 */ /* 0x000fc40000400000 */
[----:B------:R-:W-:Y:S01]  /*b920*/  FMUL R53, R7, R53 ;  /* 0x0000003507357220 */ /* 0x000fe20000400000 */
[----:B------:R0:W-:Y:S01]  /*b930*/  STL [R1+0x68], R55 ;  /* 0x0000683701007387 */ /* 0x0001e20000100800 */
[----:B------:R-:W-:Y:S02]  /*b940*/  @!P3 FMUL R52, R52, 16777216 ;  /* 0x4b8000003434b820 */ /* 0x000fe40000400000 */
[----:B------:R-:W-:Y:S02]  /*b950*/  @P2 FMUL R49, R49, 0.25 ;  /* 0x3e80000031312820 */ /* 0x000fe40000400000 */
[----:B------:R-:W-:Y:S02]  /*b960*/  @!P3 FMUL R50, R50, 16777216 ;  /* 0x4b8000003232b820 */ /* 0x000fe40000400000 */
[----:B------:R-:W-:Y:S02]  /*b970*/  @P2 FMUL R48, R48, 0.25 ;  /* 0x3e80000030302820 */ /* 0x000fe40000400000 */
[----:B------:R-:W-:-:S02]  /*b980*/  FMUL R52, R7, R52 ;  /* 0x0000003407347220 */ /* 0x000fc40000400000 */
[----:B------:R-:W-:Y:S02]  /*b990*/  @P2 FMUL R40, R40, 0.25 ;  /* 0x3e80000028282820 */ /* 0x000fe40000400000 */
[----:B------:R-:W-:Y:S02]  /*b9a0*/  @!P3 FMUL R49, R49, 16777216 ;  /* 0x4b8000003131b820 */ /* 0x000fe40000400000 */
[----:B------:R-:W-:Y:S02]  /*b9b0*/  @P2 FMUL R47, R47, 0.25 ;  /* 0x3e8000002f2f2820 */ /* 0x000fe40000400000 */
[----:B------:R-:W-:Y:S02]  /*b9c0*/  @P2 FMUL R39, R39, 0.25 ;  /* 0x3e80000027272820 */ /* 0x000fe40000400000 */
[----:B------:R-:W-:Y:S02]  /*b9d0*/  @!P3 FMUL R48, R48, 16777216 ;  /* 0x4b8000003030b820 */ /* 0x000fe40000400000 */
[----:B------:R-:W-:-:S02]  /*b9e0*/  @P2 FMUL R46, R46, 0.25 ;  /* 0x3e8000002e2e2820 */ /* 0x000fc40000400000 */
[----:B------:R-:W-:Y:S02]  /*b9f0*/  @P2 FMUL R38, R38, 0.25 ;  /* 0x3e80000026262820 */ /* 0x000fe40000400000 */
[----:B------:R-:W-:Y:S02]  /*ba00*/  @!P3 FMUL R40, R40, 16777216 ;  /* 0x4b8000002828b820 */ /* 0x000fe40000400000 */
[----:B---3--:R-:W-:Y:S02]  /*ba10*/  @P2 FMUL R60, R60, 0.25 ;  /* 0x3e8000003c3c2820 */ /* 0x008fe40000400000 */
[----:B------:R-:W-:Y:S02]  /*ba20*/  @P2 FMUL R37, R37, 0.25 ;  /* 0x3e80000025252820 */ /* 0x000fe40000400000 */
[----:B------:R-:W-:Y:S02]  /*ba30*/  @!P3 FMUL R47, R47, 16777216 ;  /* 0x4b8000002f2fb820 */ /* 0x000fe40000400000 */
[----:B------:R-:W-:-:S02]  /*ba40*/  @!P3 FMUL R39, R39, 16777216 ;  /* 0x4b8000002727b820 */ /* 0x000fc40000400000 */
[----:B------:R-:W-:Y:S02]  /*ba50*/  @P2 FMUL R44, R44, 0.25 ;  /* 0x3e8000002c2c2820 */ /* 0x000fe40000400000 */
[----:B------:R-:W-:Y:S02]  /*ba60*/  @!P3 FMUL R46, R46, 16777216 ;  /* 0x4b8000002e2eb820 */ /* 0x000fe40000400000 */
[----:B------:R-:W-:Y:S02]  /*ba70*/  @!P3 FMUL R38, R38, 16777216 ;  /* 0x4b8000002626b820 */ /* 0x000fe40000400000 */
[----:B------:R-:W-:Y:S02]  /*ba80*/  @P2 FMUL R36, R36, 0.25 ;  /* 0x3e80000024242820 */ /* 0x000fe40000400000 */
[----:B------:R-:W-:Y:S02]  /*ba90*/  @P2 FMUL R33, R33, 0.25 ;  /* 0x3e80000021212820 */ /* 0x000fe40000400000 */
[----:B------:R-:W-:-:S02]  /*baa0*/  @!P3 FMUL R60, R60, 16777216 ;  /* 0x4b8000003c3cb820 */ /* 0x000fc40000400000 */
[----:B------:R-:W-:Y:S02]  /*bab0*/  @P2 FMUL R18, R18, 0.25 ;  /* 0x3e80000012122820 */ /* 0x000fe40000400000 */
[----:B------:R-:W-:Y:S02]  /*bac0*/  @!P3 FMUL R37, R37, 16777216 ;  /* 0x4b8000002525b820 */ /* 0x000fe40000400000 */
[----:B------:R-:W-:Y:S02]  /*bad0*/  @P2 FMUL R45, R45, 0.25 ;  /* 0x3e8000002d2d2820 */ /* 0x000fe40000400000 */
[----:B------:R-:W-:Y:S02]  /*bae0*/  @P2 FMUL R34, R34, 0.25 ;  /* 0x3e80000022222820 */ /* 0x000fe40000400000 */
[----:B------:R-:W-:Y:S02]  /*baf0*/  @P2 FMUL R15, R15, 0.25 ;  /* 0x3e8000000f0f2820 */ /* 0x000fe40000400000 */
[----:B------:R-:W-:-:S02]  /*bb00*/  @!P3 FMUL R44, R44, 16777216 ;  /* 0x4b8000002c2cb820 */ /* 0x000fc40000400000 */
[----:B------:R-:W-:Y:S02]  /*bb10*/  @P2 FMUL R32, R32, 0.25 ;  /* 0x3e80000020202820 */ /* 0x000fe40000400000 */
[----:B------:R-:W-:Y:S02]  /*bb20*/  @!P3 FMUL R36, R36, 16777216 ;  /* 0x4b8000002424b820 */ /* 0x000fe40000400000 */
[----:B------:R-:W-:Y:S02]  /*bb30*/  @!P3 FMUL R33, R33, 16777216 ;  /* 0x4b8000002121b820 */ /* 0x000fe40000400000 */
[----:B------:R-:W-:Y:S02]  /*bb40*/  @P2 FMUL R19, R19, 0.25 ;  /* 0x3e80000013132820 */ /* 0x000fe40000400000 */
[----:B------:R-:W-:Y:S02]  /*bb50*/  @P2 FMUL R14, R14, 0.25 ;  /* 0x3e8000000e0e2820 */ /* 0x000fe40000400000 */
[----:B------:R-:W-:-:S02]  /*bb60*/  @!P3 FMUL R18, R18, 16777216 ;  /* 0x4b8000001212b820 */ /* 0x000fc40000400000 */
[----:B------:R-:W-:Y:S02]  /*bb70*/  @!P3 FMUL R45, R45, 16777216 ;  /* 0x4b8000002d2db820 */ /* 0x000fe40000400000 */
[----:B------:R-:W-:Y:S02]  /*bb80*/  @P2 FMUL R13, R13, 0.25 ;  /* 0x3e8000000d0d2820 */ /* 0x000fe40000400000 */
[----:B------:R-:W-:Y:S02]  /*bb90*/  @!P3 FMUL R34, R34, 16777216 ;  /* 0x4b8000002222b820 */ /* 0x000fe40000400000 */
[----:B------:R-:W-:Y:S02]  /*bba0*/  @!P3 FMUL R15, R15, 16777216 ;  /* 0x4b8000000f0fb820 */ /* 0x000fe40000400000 */
[----:B0-----:R-:W-:Y:S02]  /*bbb0*/  FMUL R55, R7, R44 ;  /* 0x0000002c07377220 */ /* 0x001fe40000400000 */
[----:B------:R-:W-:-:S02]  /*bbc0*/  @!P3 FMUL R32, R32, 16777216 ;  /* 0x4b8000002020b820 */ /* 0x000fc40000400000 */
[----:B------:R-:W-:Y:S02]  /*bbd0*/  FMUL R44, R7, R33 ;  /* 0x00000021072c7220 */ /* 0x000fe40000400000 */
[----:B------:R-:W-:Y:S02]  /*bbe0*/  @P2 FMUL R12, R12, 0.25 ;  /* 0x3e8000000c0c2820 */ /* 0x000fe40000400000 */
[----:B------:R-:W-:Y:S02]  /*bbf0*/  @!P3 FMUL R19, R19, 16777216 ;  /* 0x4b8000001313b820 */ /* 0x000fe40000400000 */
[----:B------:R-:W-:Y:S02]  /*bc00*/  @!P3 FMUL R14, R14, 16777216 ;  /* 0x4b8000000e0eb820 */ /* 0x000fe40000400000 */
[C---:B------:R-:W-:Y:S02]  /*bc10*/  FMUL R33, R7.reuse, R18 ;  /* 0x0000001207217220 */ /* 0x040fe40000400000 */
[----:B------:R-:W-:-:S02]  /*bc20*/  FMUL R61, R7, R45 ;  /* 0x0000002d073d7220 */ /* 0x000fc40000400000 */
[----:B------:R-:W-:Y:S02]  /*bc30*/  @P2 FMUL R10, R10, 0.25 ;  /* 0x3e8000000a0a2820 */ /* 0x000fe40000400000 */
[----:B------:R-:W-:Y:S02]  /*bc40*/  @!P3 FMUL R13, R13, 16777216 ;  /* 0x4b8000000d0db820 */ /* 0x000fe40000400000 */
[C---:B------:R-:W-:Y:S02]  /*bc50*/  FMUL R45, R7.reuse, R34 ;  /* 0x00000022072d7220 */ /* 0x040fe40000400000 */
[C---:B------:R-:W-:Y:S02]  /*bc60*/  FMUL R34, R7.reuse, R32 ;  /* 0x0000002007227220 */ /* 0x040fe40000400000 */
[----:B------:R-:W-:Y:S02]  /*bc70*/  @!P3 FMUL R12, R12, 16777216 ;  /* 0x4b8000000c0cb820 */ /* 0x000fe40000400000 */
[----:B------:R-:W-:-:S02]  /*bc80*/  FMUL R32, R7, R19 ;  /* 0x0000001307207220 */ /* 0x000fc40000400000 */
[----:B------:R-:W-:Y:S02]  /*bc90*/  @!P3 FMUL R10, R10, 16777216 ;  /* 0x4b8000000a0ab820 */ /* 0x000fe40000400000 */
[----:B------:R-:W-:Y:S02]  /*bca0*/  @P2 FMUL R9, R9, 0.25 ;  /* 0x3e80000009092820 */ /* 0x000fe40000400000 */
[----:B------:R-:W-:Y:S02]  /*bcb0*/  @P2 FMUL R43, R43, 0.25 ;  /* 0x3e8000002b2b2820 */ /* 0x000fe40000400000 */
[----:B------:R-:W-:Y:S02]  /*bcc0*/  @P2 FMUL R8, R8, 0.25 ;  /* 0x3e80000008082820 */ /* 0x000fe40000400000 */
[----:B------:R-:W-:Y:S02]  /*bcd0*/  @P2 FMUL R42, R42, 0.25 ;  /* 0x3e8000002a2a2820 */ /* 0x000fe40000400000 */
[----:B------:R-:W-:-:S02]  /*bce0*/  @P2 FMUL R41, R41, 0.25 ;  /* 0x3e80000029292820 */ /* 0x000fc40000400000 */
[----:B------:R-:W-:Y:S02]  /*bcf0*/  @P2 FMUL R5, R5, 0.25 ;  /* 0x3e80000005052820 */ /* 0x000fe40000400000 */
[----:B------:R-:W-:Y:S02]  /*bd00*/  @!P3 FMUL R9, R9, 16777216 ;  /* 0x4b8000000909b820 */ /* 0x000fe40000400000 */
[----:B------:R-:W-:Y:S02]  /*bd10*/  @P2 FMUL R35, R35, 0.25 ;  /* 0x3e80000023232820 */ /* 0x000fe40000400000 */
[----:B------:R-:W-:Y:S02]  /*bd20*/  @P2 FMUL R17, R17, 0.25 ;  /* 0x3e80000011112820 */ /* 0x000fe40000400000 */
[----:B------:R-:W-:Y:S02]  /*bd30*/  @P2 FMUL R16, R16, 0.25 ;  /* 0x3e80000010102820 */ /* 0x000fe40000400000 */
[----:B------:R-:W-:-:S02]  /*bd40*/  @P2 FMUL R4, R4, 0.25 ;  /* 0x3e80000004042820 */ /* 0x000fc40000400000 */
[----:B------:R-:W-:Y:S02]  /*bd50*/  @!P3 FMUL R43, R43, 16777216 ;  /* 0x4b8000002b2bb820 */ /* 0x000fe40000400000 */
[----:B------:R-:W-:Y:S02]  /*bd60*/  @!P3 FMUL R8, R8, 16777216 ;  /* 0x4b8000000808b820 */ /* 0x000fe40000400000 */
[----:B------:R-:W-:Y:S02]  /*bd70*/  @P2 FMUL R3, R3, 0.25 ;  /* 0x3e80000003032820 */ /* 0x000fe40000400000 */
[----:B------:R-:W-:Y:S02]  /*bd80*/  @!P3 FMUL R42, R42, 16777216 ;  /* 0x4b8000002a2ab820 */ /* 0x000fe40000400000 */
[----:B------:R-:W-:Y:S02]  /*bd90*/  @!P3 FMUL R41, R41, 16777216 ;  /* 0x4b8000002929b820 */ /* 0x000fe40000400000 */
[----:B------:R-:W-:-:S02]  /*bda0*/  @!P3 FMUL R5, R5, 16777216 ;  /* 0x4b8000000505b820 */ /* 0x000fc40000400000 */
[----:B------:R-:W-:Y:S02]  /*bdb0*/  @!P3 FMUL R35, R35, 16777216 ;  /* 0x4b8000002323b820 */ /* 0x000fe40000400000 */
[----:B------:R-:W-:Y:S02]  /*bdc0*/  @!P3 FMUL R17, R17, 16777216 ;  /* 0x4b8000001111b820 */ /* 0x000fe40000400000 */
[----:B------:R-:W-:Y:S02]  /*bdd0*/  @!P3 FMUL R16, R16, 16777216 ;  /* 0x4b8000001010b820 */ /* 0x000fe40000400000 */
[----:B------:R-:W-:Y:S02]  /*bde0*/  @!P3 FMUL R4, R4, 16777216 ;  /* 0x4b8000000404b820 */ /* 0x000fe40000400000 */
[----:B------:R-:W-:Y:S02]  /*bdf0*/  @!P3 FMUL R3, R3, 16777216 ;  /* 0x4b8000000303b820 */ /* 0x000fe40000400000 */
[----:B----4-:R-:W-:-:S05]  /*be00*/  FMUL R0, R7, R54 ;  /* 0x0000003607007220 */ /* 0x010fca0000400000 */
[----:B------:R5:W-:Y:S04]  /*be10*/  STL [R1+0x64], R0 ;  /* 0x0000640001007387 */ /* 0x000be80000100800 */
[----:B------:R-:W-:Y:S01]  /*be20*/  STL [R1+0x58], R53 ;  /* 0x0000583501007387 */ /* 0x000fe20000100800 */
[----:B-----5:R-:W-:-:S05]  /*be30*/  FMUL R0, R7, R51 ;  /* 0x0000003307007220 */ /* 0x020fca0000400000 */
[----:B------:R0:W-:Y:S04]  /*be40*/  STL [R1+0x49c], R0 ;  /* 0x00049c0001007387 */ /* 0x0001e80000100800 */
[----:B------:R-:W-:Y:S01]  /*be50*/  STL [R1+0x50], R52 ;  /* 0x0000503401007387 */ /* 0x000fe20000100800 */
[C---:B0-----:R-:W-:Y:S02]  /*be60*/  FMUL R0, R7.reuse, R50 ;  /* 0x0000003207007220 */ /* 0x041fe40000400000 */
[----:B------:R-:W-:Y:S02]  /*be70*/  IMAD.MOV.U32 R50, RZ, RZ, R2 ;  /* 0x000000ffff327224 */ /* 0x000fe400078e0002 */
[C---:B------:R-:W-:Y:S01]  /*be80*/  FMUL R2, R7.reuse, R49 ;  /* 0x0000003107027220 */ /* 0x040fe20000400000 */
[----:B------:R0:W-:Y:S01]  /*be90*/  STL [R1+0x48], R0 ;  /* 0x0000480001007387 */ /* 0x0001e20000100800 */
[----:B------:R-:W-:Y:S01]  /*bea0*/  MOV R49, R59 ;  /* 0x0000003b00317202 */ /* 0x000fe20000000f00 */
[C---:B------:R-:W-:Y:S01]  /*beb0*/  FMUL R51, R7.reuse, R40 ;  /* 0x0000002807337220 */ /* 0x040fe20000400000 */
[----:B------:R-:W-:Y:S01]  /*bec0*/  MOV R40, R50 ;  /* 0x0000003200287202 */ /* 0x000fe20000000f00 */
[----:B------:R1:W-:Y:S01]  /*bed0*/  STL [R1+0x4ac], R2 ;  /* 0x0004ac0201007387 */ /* 0x0003e20000100800 */
[----:B------:R-:W-:-:S02]  /*bee0*/  FMUL R50, R7, R39 ;  /* 0x0000002707327220 */ /* 0x000fc40000400000 */
[C---:B0-----:R-:W-:Y:S02]  /*bef0*/  FMUL R0, R7.reuse, R48 ;  /* 0x0000003007007220 */ /* 0x041fe40000400000 */
[----:B------:R-:W-:Y:S02]  /*bf00*/  IMAD.MOV.U32 R48, RZ, RZ, R58 ;  /* 0x000000ffff307224 */ /* 0x000fe400078e003a */
[C---:B-1----:R-:W-:Y:S01]  /*bf10*/  FMUL R2, R7.reuse, R47 ;  /* 0x0000002f07027220 */ /* 0x042fe20000400000 */
[----:B------:R0:W-:Y:S01]  /*bf20*/  STL [R1+0x34], R0 ;  /* 0x0000340001007387 */ /* 0x0001e20000100800 */
[----:B--2---:R-:W-:Y:S02]  /*bf30*/  IMAD.MOV.U32 R47, RZ, RZ, R57 ;  /* 0x000000ffff2f7224 */ /* 0x004fe400078e0039 */
[----:B------:R-:W-:Y:S02]  /*bf40*/  IMAD.MOV.U32 R39, RZ, RZ, R49 ;  /* 0x000000ffff277224 */ /* 0x000fe400078e0031 */
[----:B------:R-:W-:-:S02]  /*bf50*/  FMUL R49, R7, R38 ;  /* 0x0000002607317220 */ /* 0x000fc40000400000 */
[----:B------:R-:W-:Y:S02]  /*bf60*/  IMAD.MOV.U32 R38, RZ, RZ, R48 ;  /* 0x000000ffff267224 */ /* 0x000fe400078e0030 */
[C---:B0-----:R-:W-:Y:S02]  /*bf70*/  FMUL R0, R7.reuse, R46 ;  /* 0x0000002e07007220 */ /* 0x041fe40000400000 */
[----:B------:R-:W-:Y:S02]  /*bf80*/  IMAD.MOV.U32 R46, RZ, RZ, R60 ;  /* 0x000000ffff2e7224 */ /* 0x000fe400078e003c */
[C---:B------:R-:W-:Y:S02]  /*bf90*/  FMUL R48, R7.reuse, R37 ;  /* 0x0000002507307220 */ /* 0x040fe40000400000 */
[----:B------:R-:W-:Y:S02]  /*bfa0*/  IMAD.MOV.U32 R37, RZ, RZ, R47 ;  /* 0x000000ffff257224 */ /* 0x000fe400078e002f */
[----:B------:R-:W-:Y:S01]  /*bfb0*/  FMUL R47, R7, R36 ;  /* 0x00000024072f7220 */ /* 0x000fe20000400000 */
[----:B------:R-:W-:Y:S01]  /*bfc0*/  MOV R36, R46 ;  /* 0x0000002e00247202 */ /* 0x000fe20000000f00 */
[----:B------:R-:W-:-:S02]  /*bfd0*/  IMAD.MOV.U32 R18, RZ, RZ, R37 ;  /* 0x000000ffff127224 */ /* 0x000fc400078e0025 */
[C---:B------:R-:W-:Y:S02]  /*bfe0*/  FMUL R37, R7.reuse, R15 ;  /* 0x0000000f07257220 */ /* 0x040fe40000400000 */
[----:B------:R-:W-:Y:S02]  /*bff0*/  IMAD.MOV.U32 R15, RZ, RZ, R38 ;  /* 0x000000ffff0f7224 */ /* 0x000fe400078e0026 */
[C---:B------:R-:W-:Y:S01]  /*c000*/  FMUL R38, R7.reuse, R14 ;  /* 0x0000000e07267220 */ /* 0x040fe20000400000 */
[----:B------:R-:W-:Y:S01]  /*c010*/  MOV R14, R39 ;  /* 0x00000027000e7202 */ /* 0x000fe20000000f00 */
[----:B------:R-:W-:Y:S02]  /*c020*/  IMAD.MOV.U32 R19, RZ, RZ, R36 ;  /* 0x000000ffff137224 */ /* 0x000fe400078e0024 */
[----:B------:R-:W-:Y:S02]  /*c030*/  FMUL R39, R7, R13 ;  /* 0x0000000d07277220 */ /* 0x000fe40000400000 */
[----:B------:R-:W-:-:S02]  /*c040*/  IMAD.MOV.U32 R13, RZ, RZ, R15 ;  /* 0x000000ffff0d7224 */ /* 0x000fc400078e000f */
[C---:B------:R-:W-:Y:S01]  /*c050*/  FMUL R15, R7.reuse, R12 ;  /* 0x0000000c070f7220 */ /* 0x040fe20000400000 */
[----:B------:R0:W-:Y:S01]  /*c060*/  STL [R1+0x28], R2 ;  /* 0x0000280201007387 */ /* 0x0001e20000100800 */
[----:B------:R-:W-:Y:S02]  /*c070*/  IMAD.MOV.U32 R12, RZ, RZ, R19 ;  /* 0x000000ffff0c7224 */ /* 0x000fe400078e0013 */
[C---:B------:R-:W-:Y:S02]  /*c080*/  FMUL R19, R7.reuse, R10 ;  /* 0x0000000a07137220 */ /* 0x040fe40000400000 */
[----:B------:R-:W-:Y:S01]  /*c090*/  IMAD.MOV.U32 R10, RZ, RZ, R40 ;  /* 0x000000ffff0a7224 */ /* 0x000fe200078e0028 */
[----:B0-----:R-:W2:Y:S01]  /*c0a0*/  LDL.LU R2, [R1+0x10] ;  /* 0x0000100001027983 */ /* 0x001ea20000300800 */
[----:B------:R-:W-:-:S03]  /*c0b0*/  FMUL R40, R7, R9 ;  /* 0x0000000907287220 */ /* 0x000fc60000400000 */
[----:B------:R0:W-:Y:S01]  /*c0c0*/  STL [R1+0x24], R0 ;  /* 0x0000240001007387 */ /* 0x0001e20000100800 */
[----:B------:R-:W-:-:S03]  /*c0d0*/  MOV R9, R10 ;  /* 0x0000000a00097202 */ /* 0x000fc60000000f00 */
[----:B------:R-:W3:Y:S01]  /*c0e0*/  LDL.LU R60, [R1+0x3c] ;  /* 0x00003c00013c7983 */ /* 0x000ee20000300800 */
[----:B------:R-:W-:-:S03]  /*c0f0*/  FMUL R10, R7, R8 ;  /* 0x00000008070a7220 */ /* 0x000fc60000400000 */
[----:B------:R-:W4:Y:S01]  /*c100*/  LDL.LU R56, [R1+0x9c] ;  /* 0x00009c0001387983 */ /* 0x000f220000300800 */
[----:B------:R-:W-:-:S03]  /*c110*/  FMUL R54, R7, R43 ;  /* 0x0000002b07367220 */ /* 0x000fc60000400000 */
[----:B------:R-:W4:Y:S01]  /*c120*/  LDL.LU R59, [R1+0x94] ;  /* 0x00009400013b7983 */ /* 0x000f220000300800 */
[----:B------:R-:W-:-:S03]  /*c130*/  IMAD.MOV.U32 R8, RZ, RZ, R14 ;  /* 0x000000ffff087224 */ /* 0x000fc600078e000e */
[----:B------:R-:W5:Y:S01]  /*c140*/  LDL.LU R58, [R1+0xa0] ;  /* 0x0000a000013a7983 */ /* 0x000f620000300800 */
[----:B------:R-:W-:-:S03]  /*c150*/  FMUL R53, R7, R42 ;  /* 0x0000002a07357220 */ /* 0x000fc60000400000 */
[----:B------:R-:W5:Y:S01]  /*c160*/  LDL.LU R57, [R1+0x98] ;  /* 0x0000980001397983 */ /* 0x000f620000300800 */
[----:B------:R-:W-:-:S03]  /*c170*/  FMUL R14, R7, R5 ;  /* 0x00000005070e7220 */ /* 0x000fc60000400000 */
[----:B0-----:R-:W2:Y:S01]  /*c180*/  LDL.LU R0, [R1+0x30] ;  /* 0x0000300001007983 */ /* 0x001ea20000300800 */
[C---:B------:R-:W-:Y:S02]  /*c190*/  FMUL R52, R7.reuse, R41 ;  /* 0x0000002907347220 */ /* 0x040fe40000400000 */
[C---:B------:R-:W-:Y:S01]  /*c1a0*/  FMUL R46, R7.reuse, R35 ;  /* 0x00000023072e7220 */ /* 0x040fe20000400000 */
[----:B------:R-:W2:Y:S01]  /*c1b0*/  LDL.LU R43, [R1+0x5c] ;  /* 0x00005c00012b7983 */ /* 0x000ea20000300800 */
[----:B------:R-:W-:Y:S02]  /*c1c0*/  IMAD.MOV.U32 R5, RZ, RZ, R18 ;  /* 0x000000ffff057224 */ /* 0x000fe400078e0012 */
[C---:B------:R-:W-:Y:S01]  /*c1d0*/  FMUL R35, R7.reuse, R17 ;  /* 0x0000001107237220 */ /* 0x040fe20000400000 */
[----:B------:R-:W2:Y:S01]  /*c1e0*/  LDL.LU R42, [R1+0x78] ;  /* 0x00007800012a7983 */ /* 0x000ea20000300800 */
[C---:B------:R-:W-:Y:S02]  /*c1f0*/  FMUL R18, R7.reuse, R4 ;  /* 0x0000000407127220 */ /* 0x040fe40000400000 */
[----:B------:R-:W-:Y:S01]  /*c200*/  FMUL R36, R7, R16 ;  /* 0x0000001007247220 */ /* 0x000fe20000400000 */
[----:B------:R-:W2:Y:S01]  /*c210*/  LDL.LU R41, [R1+0x88] ;  /* 0x0000880001297983 */ /* 0x000ea20000300800 */
[----:B------:R-:W-:-:S02]  /*c220*/  IMAD.MOV.U32 R4, RZ, RZ, R9 ;  /* 0x000000ffff047224 */ /* 0x000fc400078e0009 */
[----:B------:R-:W-:Y:S01]  /*c230*/  FMUL R9, R7, R3 ;  /* 0x0000000307097220 */ /* 0x000fe20000400000 */
[----:B------:R-:W2:Y:S04]  /*c240*/  LDL.LU R17, [R1+0x6c] ;  /* 0x00006c0001117983 */ /* 0x000ea80000300800 */
[----:B------:R-:W2:Y:S04]  /*c250*/  LDL.LU R16, [R1+0x44] ;  /* 0x0000440001107983 */ /* 0x000ea80000300800 */
[----:B------:R-:W2:Y:S01]  /*c260*/  LDL.LU R3, [R1+0xc] ;  /* 0x00000c0001037983 */ /* 0x000ea20000300800 */
[----:B------:R-:W-:-:S02]  /*c270*/  @P2 FMUL R31, R31, 0.25 ;  /* 0x3e8000001f1f2820 */ /* 0x000fc40000400000 */
[----:B------:R-:W-:Y:S02]  /*c280*/  @P2 FMUL R30, R30, 0.25 ;  /* 0x3e8000001e1e2820 */ /* 0x000fe40000400000 */
[----:B------:R-:W-:Y:S02]  /*c290*/  @P2 FMUL R29, R29, 0.25 ;  /* 0x3e8000001d1d2820 */ /* 0x000fe40000400000 */
[----:B------:R-:W-:Y:S02]  /*c2a0*/  @P2 FMUL R28, R28, 0.25 ;  /* 0x3e8000001c1c2820 */ /* 0x000fe40000400000 */
[----:B------:R-:W-:Y:S02]  /*c2b0*/  @P2 FMUL R27, R27, 0.25 ;  /* 0x3e8000001b1b2820 */ /* 0x000fe40000400000 */
[----:B------:R-:W-:Y:S02]  /*c2c0*/  @P2 FMUL R26, R26, 0.25 ;  /* 0x3e8000001a1a2820 */ /* 0x000fe40000400000 */
        /* <DEDUP_REMOVED lines=8> */
[----:B------:R-:W-:Y:S02]  /*c350*/  @!P3 FMUL R31, R31, 16777216 ;  /* 0x4b8000001f1fb820 */ /* 0x000fe40000400000 */
[----:B------:R-:W-:Y:S02]  /*c360*/  @!P3 FMUL R30, R30, 16777216 ;  /* 0x4b8000001e1eb820 */ /* 0x000fe40000400000 */
        /* <DEDUP_REMOVED lines=12> */
[C---:B------:R-:W-:Y:S02]  /*c430*/  FMUL R4, R7.reuse, R4 ;  /* 0x0000000407047220 */ /* 0x040fe40000400000 */
[C---:B------:R-:W-:Y:S02]  /*c440*/  FMUL R13, R7.reuse, R13 ;  /* 0x0000000d070d7220 */ /* 0x040fe40000400000 */
[----:B------:R-:W-:-:S02]  /*c450*/  FMUL R8, R7, R8 ;  /* 0x0000000807087220 */ /* 0x000fc40000400000 */
[C---:B------:R-:W-:Y:S02]  /*c460*/  FMUL R12, R7.reuse, R12 ;  /* 0x0000000c070c7220 */ /* 0x040fe40000400000 */
[C---:B------:R-:W-:Y:S02]  /*c470*/  FMUL R31, R7.reuse, R31 ;  /* 0x0000001f071f7220 */ /* 0x040fe40000400000 */
[C---:B------:R-:W-:Y:S02]  /*c480*/  FMUL R30, R7.reuse, R30 ;  /* 0x0000001e071e7220 */ /* 0x040fe40000400000 */
        /* <DEDUP_REMOVED lines=12> */
[C---:B------:R-:W-:Y:S01]  /*c550*/  FMUL R5, R7.reuse, R5 ;  /* 0x0000000507057220 */ /* 0x040fe20000400000 */
[----:B------:R-:W-:Y:S02]  /*c560*/  F2FP.BF16.PACK_AB R4, R4, R13 ;  /* 0x0000000d0404723e */ /* 0x000fe400000010ff */
[----:B------:R-:W-:Y:S01]  /*c570*/  F2FP.BF16.PACK_AB R8, R8, R12 ;  /* 0x0000000c0808723e */ /* 0x000fe200000010ff */
[----:B--2---:R-:W-:-:S02]  /*c580*/  FMUL R3, R7, R3 ;  /* 0x0000000307037220 */ /* 0x004fc40000400000 */
[----:B------:R-:W-:Y:S02]  /*c590*/  FMUL R7, R7, R2 ;  /* 0x0000000207077220 */ /* 0x000fe40000400000 */
[----:B------:R-:W2:Y:S04]  /*c5a0*/  LDL.LU R2, [R1+0x4ac] ;  /* 0x0004ac0001027983 */ /* 0x000ea80000300800 */
[----:B------:R-:W2:Y:S04]  /*c5b0*/  LDL.LU R13, [R1+0x54] ;  /* 0x00005400010d7983 */ /* 0x000ea80000300800 */
[----:B------:R-:W3:Y:S02]  /*c5c0*/  LDL.LU R12, [R1+0x2c] ;  /* 0x00002c00010c7983 */ /* 0x000ee40000300800 */
[----:B---3--:R-:W-:-:S02]  /*c5d0*/  F2FP.BF16.PACK_AB R12, R60, R12 ;  /* 0x0000000c3c0c723e */ /* 0x008fc400000010ff */
[----:B------:R-:W3:Y:S01]  /*c5e0*/  LDL.LU R60, [R1+0x4a8] ;  /* 0x0004a800013c7983 */ /* 0x000ee20000300800 */
[----:B------:R-:W-:Y:S02]  /*c5f0*/  F2FP.BF16.PACK_AB R5, R5, R7 ;  /* 0x000000070505723e */ /* 0x000fe400000010ff */
[----:B---3--:R-:W-:Y:S02]  /*c600*/  F2FP.BF16.PACK_AB R16, R16, R60 ;  /* 0x0000003c1010723e */ /* 0x008fe400000010ff */
[----:B------:R-:W3:Y:S04]  /*c610*/  LDL.LU R60, [R1+0x4a4] ;  /* 0x0004a400013c7983 */ /* 0x000ee80000300800 */
[----:B------:R-:W3:Y:S01]  /*c620*/  LDL.LU R7, [R1+0x90] ;  /* 0x0000900001077983 */ /* 0x000ee20000300800 */
[----:B------:R-:W-:-:S02]  /*c630*/  F2FP.BF16.PACK_AB R9, R9, R3 ;  /* 0x000000030909723e */ /* 0x000fc400000010ff */
[----:B------:R-:W-:Y:S01]  /*c640*/  F2FP.BF16.PACK_AB R17, R17, R43 ;  /* 0x0000002b1111723e */ /* 0x000fe200000010ff */
[----:B------:R-:W2:Y:S01]  /*c650*/  LDL.LU R3, [R1+0x60] ;  /* 0x0000600001037983 */ /* 0x000ea20000300800 */
[----:B------:R-:W-:Y:S02]  /*c660*/  F2FP.BF16.PACK_AB R10, R10, R14 ;  /* 0x0000000e0a0a723e */ /* 0x000fe400000010ff */
[----:B------:R-:W-:Y:S01]  /*c670*/  F2FP.BF16.PACK_AB R14, R41, R42 ;  /* 0x0000002a290e723e */ /* 0x000fe200000010ff */
[----:B------:R-:W2:Y:S01]  /*c680*/  LDL.LU R43, [R1+0xb8] ;  /* 0x0000b800012b7983 */ /* 0x000ea20000300800 */
[----:B------:R-:W-:-:S03]  /*c690*/  F2FP.BF16.PACK_AB R6, R6, R18 ;  /* 0x000000120606723e */ /* 0x000fc600000010ff */
[----:B------:R-:W2:Y:S04]  /*c6a0*/  LDL.LU R41, [R1+0xd0] ;  /* 0x0000d00001297983 */ /* 0x000ea80000300800 */
[----:B------:R-:W2:Y:S01]  /*c6b0*/  LDL.LU R42, [R1+0xc8] ;  /* 0x0000c800012a7983 */ /* 0x000ea20000300800 */
[----:B---3--:R-:W-:-:S03]  /*c6c0*/  F2FP.BF16.PACK_AB R18, R7, R60 ;  /* 0x0000003c0712723e */ /* 0x008fc600000010ff */
[----:B------:R-:W3:Y:S01]  /*c6d0*/  LDL.LU R60, [R1+0x4a0] ;  /* 0x0004a000013c7983 */ /* 0x000ee20000300800 */
[----:B------:R-:W-:Y:S02]  /*c6e0*/  F2FP.BF16.PACK_AB R7, R11, R40 ;  /* 0x000000280b07723e */ /* 0x000fe400000010ff */
[----:B------:R-:W-:Y:S01]  /*c6f0*/  F2FP.BF16.PACK_AB R11, R15, R19 ;  /* 0x000000130f0b723e */ /* 0x000fe200000010ff */
[----:B------:R-:W3:Y:S01]  /*c700*/  LDL.LU R40, [R1+0xc4] ;  /* 0x0000c40001287983 */ /* 0x000ee20000300800 */
[----:B----4-:R-:W-:Y:S02]  /*c710*/  F2FP.BF16.PACK_AB R15, R56, R59 ;  /* 0x0000003b380f723e */ /* 0x010fe400000010ff */
[----:B-----5:R-:W-:Y:S01]  /*c720*/  F2FP.BF16.PACK_AB R19, R58, R57 ;  /* 0x000000393a13723e */ /* 0x020fe200000010ff */
[----:B------:R-:W4:Y:S04]  /*c730*/  LDL.LU R56, [R1+0xdc] ;  /* 0x0000dc0001387983 */ /* 0x000f280000300800 */
[----:B------:R-:W4:Y:S04]  /*c740*/  LDL.LU R59, [R1+0xd4] ;  /* 0x0000d400013b7983 */ /* 0x000f280000300800 */
[----:B------:R-:W5:Y:S04]  /*c750*/  LDL.LU R58, [R1+0xe0] ;  /* 0x0000e000013a7983 */ /* 0x000f680000300800 */
[----:B------:R-:W5:Y:S01]  /*c760*/  LDL.LU R57, [R1+0xd8] ;  /* 0x0000d80001397983 */ /* 0x000f620000300800 */
[----:B--2---:R-:W-:-:S03]  /*c770*/  F2FP.BF16.PACK_AB R13, R3, R13 ;  /* 0x0000000d030d723e */ /* 0x004fc600000010ff */
[----:B---3--:R0:W-:Y:S04]  /*c780*/  STS.128 [R60], R4 ;  /* 0x000000043c007388 */ /* 0x0081e80000000c00 */
[----:B------:R1:W-:Y:S04]  /*c790*/  STS.128 [R60+0x1000], R8 ;  /* 0x001000083c007388 */ /* 0x0003e80000000c00 */
[----:B0-----:R0:W2:Y:S04]  /*c7a0*/  LDL R4, [R1+0x2f0] ;  /* 0x0002f00001047983 */ /* 0x0010a80000100800 */
[----:B------:R-:W3:Y:S04]  /*c7b0*/  LDL.LU R5, [R1+0xa8] ;  /* 0x0000a80001057983 */ /* 0x000ee80000300800 */
[----:B------:R-:W2:Y:S04]  /*c7c0*/  LDL.LU R6, [R1+0xc0] ;  /* 0x0000c00001067983 */ /* 0x000ea80000300800 */
[----:B------:R-:W3:Y:S04]  /*c7d0*/  LDL.LU R7, [R1+0xcc] ;  /* 0x0000cc0001077983 */ /* 0x000ee80000300800 */
[----:B-1----:R-:W3:Y:S04]  /*c7e0*/  LDL.LU R9, [R1+0xb0] ;  /* 0x0000b00001097983 */ /* 0x002ee80000300800 */
[----:B------:R-:W4:Y:S04]  /*c7f0*/  LDL.LU R10, [R1+0xbc] ;  /* 0x0000bc00010a7983 */ /* 0x000f280000300800 */
[----:B------:R-:W4:Y:S04]  /*c800*/  LDL.LU R11, [R1+0xb4] ;  /* 0x0000b400010b7983 */ /* 0x000f280000300800 */
[----:B------:R1:W-:Y:S04]  /*c810*/  STS.128 [R60+0x80], R12 ;  /* 0x0000800c3c007388 */ /* 0x0003e80000000c00 */
[----:B-1----:R-:W4:Y:S04]  /*c820*/  LDL.LU R14, [R1+0xac] ;  /* 0x0000ac00010e7983 */ /* 0x002f280000300800 */
[----:B------:R-:W4:Y:S04]  /*c830*/  LDL.LU R15, [R1+0xa4] ;  /* 0x0000a400010f7983 */ /* 0x000f280000300800 */
[----:B------:R1:W-:Y:S01]  /*c840*/  STS.128 [R60+0x1080], R16 ;  /* 0x001080103c007388 */ /* 0x0003e20000000c00 */
[----:B------:R-:W-:-:S02]  /*c850*/  ISETP.GE.U32.AND P3, PT, R0, 0x7f800000, PT ;  /* 0x7f8000000000780c */ /* 0x000fc40003f66070 */
[----:B-1----:R-:W-:-:S11]  /*c860*/  F2FP.BF16.PACK_AB R18, R41, R42 ;  /* 0x0000002a2912723e */ /* 0x002fd600000010ff */
[----:B------:R-:W-:Y:S02]  /*c870*/  @P3 MOV R3, 0x7f800000 ;  /* 0x7f80000000033802 */ /* 0x000fe40000000f00 */
[----:B------:R-:W-:Y:S02]  /*c880*/  FSETP.NEU.AND P2, PT, R0, RZ, PT ;  /* 0x000000ff0000720b */ /* 0x000fe40003f4d000 */
[----:B------:R-:W-:Y:S02]  /*c890*/  F2FP.BF16.PACK_AB R8, R36, R38 ;  /* 0x000000262408723e */ /* 0x000fe400000010ff */
[----:B-----5:R-:W-:Y:S01]  /*c8a0*/  F2FP.BF16.PACK_AB R19, R58, R57 ;  /* 0x000000393a13723e */ /* 0x020fe200000010ff */
[----:B------:R-:W-:Y:S01]  /*c8b0*/  BAR.SYNC.DEFER_BLOCKING 0x0 ;  /* 0x0000000000007b1d */ /* 0x000fe20000010000 */
[----:B--2---:R-:W-:Y:S02]  /*c8c0*/  F2FP.BF16.PACK_AB R17, R6, R43 ;  /* 0x0000002b0611723e */ /* 0x004fe400000010ff */
[----:B---3--:R-:W-:-:S02]  /*c8d0*/  F2FP.BF16.PACK_AB R16, R9, R5 ;  /* 0x000000050910723e */ /* 0x008fc400000010ff */
[----:B------:R-:W-:Y:S02]  /*c8e0*/  F2FP.BF16.PACK_AB R9, R20, R33 ;  /* 0x000000211409723e */ /* 0x000fe400000010ff */
[----:B------:R-:W1:Y:S04]  /*c8f0*/  S2R R33, SR_TID.X ;  /* 0x0000000000217919 */ /* 0x000e680000002100 */
[----:B------:R-:W2:Y:S01]  /*c900*/  S2R R43, SR_TID.X ;  /* 0x00000000002b7919 */ /* 0x000ea20000002100 */
[----:B------:R-:W-:Y:S02]  /*c910*/  F2FP.BF16.PACK_AB R5, R32, R35 ;  /* 0x000000232005723e */ /* 0x000fe400000010ff */
[----:B----4-:R-:W-:Y:S01]  /*c920*/  F2FP.BF16.PACK_AB R13, R10, R11 ;  /* 0x0000000b0a0d723e */ /* 0x010fe200000010ff */
[----:B-1----:R-:W-:Y:S01]  /*c930*/  IMAD.SHL.U32 R35, R33, 0x1000, RZ ;  /* 0x0000100021237824 */ /* 0x002fe200078e00ff */
[----:B--2---:R-:W-:-:S04]  /*c940*/  LOP3.LUT R11, R43, 0x1ff, RZ, 0xc0, !PT ;  /* 0x000001ff2b0b7812 */ /* 0x004fc800078ec0ff */
[----:B------:R-:W-:Y:S02]  /*c950*/  LOP3.LUT R35, R35, 0x6000, RZ, 0xc0, !PT ;  /* 0x0000600023237812 */ /* 0x000fe400078ec0ff */
[----:B------:R-:W-:-:S03]  /*c960*/  F2FP.BF16.PACK_AB R12, R14, R15 ;  /* 0x0000000f0e0c723e */ /* 0x000fc600000010ff */
[----:B------:R-:W-:Y:S01]  /*c970*/  IMAD R35, R11, 0x10, R35 ;  /* 0x000000100b237824 */ /* 0x000fe200078e0223 */
[----:B------:R-:W-:-:S04]  /*c980*/  F2FP.BF16.PACK_AB R14, R7, R40 ;  /* 0x00000028070e723e */ /* 0x000fc800000010ff */
[----:B------:R-:W1:Y:S01]  /*c990*/  LDS.128 R40, [R35] ;  /* 0x0000000023287984 */ /* 0x000e620000000c00 */
[----:B------:R-:W-:Y:S01]  /*c9a0*/  @P3 FFMA.FTZ R4, R0, R3, +INF ;  /* 0x7f80000000043423 */ /* 0x000fe20000010003 */
[----:B------:R-:W-:Y:S02]  /*c9b0*/  F2FP.BF16.PACK_AB R10, R24, R22 ;  /* 0x00000016180a723e */ /* 0x000fe400000010ff */
[----:B------:R-:W2:Y:S01]  /*c9c0*/  LDL.LU R0, [R1+0x49c] ;  /* 0x00049c0001007983 */ /* 0x000ea20000300800 */
[----:B------:R-:W-:-:S03]  /*c9d0*/  F2FP.BF16.PACK_AB R6, R23, R21 ;  /* 0x000000151706723e */ /* 0x000fc600000010ff */
[----:B------:R3:W-:Y:S01]  /*c9e0*/  @P3 STL [R1+0x2f0], R4 ;  /* 0x0002f00401003387 */ /* 0x0007e20000100800 */
[----:B------:R-:W-:-:S03]  /*c9f0*/  F2FP.BF16.PACK_AB R7, R27, R25 ;  /* 0x000000191b07723e */ /* 0x000fc600000010ff */
[----:B------:R-:W4:Y:S01]  /*ca00*/  LDL.LU R20, [R1+0xe4] ;  /* 0x0000e40001147983 */ /* 0x000f220000300800 */
[----:B------:R-:W-:-:S03]  /*ca10*/  LOP3.LUT R36, R35, 0x40, RZ, 0x3c, !PT ;  /* 0x0000004023247812 */ /* 0x000fc600078e3cff */
[----:B------:R-:W5:Y:S01]  /*ca20*/  LDL.LU R24, [R1+0xe8] ;  /* 0x0000e80001187983 */ /* 0x000f620000300800 */
[----:B------:R-:W-:-:S03]  /*ca30*/  F2FP.BF16.PACK_AB R11, R28, R26 ;  /* 0x0000001a1c0b723e */ /* 0x000fc600000010ff */
[----:B------:R-:W2:Y:S01]  /*ca40*/  LDL.LU R21, [R1+0xfc] ;  /* 0x0000fc0001157983 */ /* 0x000ea20000300800 */
[C---:B------:R-:W-:Y:S02]  /*ca50*/  LOP3.LUT R32, R35.reuse, 0x20, RZ, 0x3c, !PT ;  /* 0x0000002023207812 */ /* 0x040fe400078e3cff */
[----:B------:R-:W-:Y:S01]  /*ca60*/  LOP3.LUT R3, R35, 0x60, RZ, 0x3c, !PT ;  /* 0x0000006023037812 */ /* 0x000fe200078e3cff */
[----:B------:R-:W2:Y:S04]  /*ca70*/  LDL.LU R25, [R1+0x108] ;  /* 0x0001080001197983 */ /* 0x000ea80000300800 */
[----:B------:R-:W2:Y:S01]  /*ca80*/  LDL.LU R22, [R1+0x128] ;  /* 0x0001280001167983 */ /* 0x000ea20000300800 */
[----:B---3--:R-:W-:-:S03]  /*ca90*/  F2FP.BF16.PACK_AB R4, R37, R39 ;  /* 0x000000272504723e */ /* 0x008fc600000010ff */
[----:B------:R-:W3:Y:S01]  /*caa0*/  LDL.LU R26, [R1+0x12c] ;  /* 0x00012c00011a7983 */ /* 0x000ee20000300800 */
[----:B------:R-:W-:-:S03]  /*cab0*/  F2FP.BF16.PACK_AB R15, R56, R59 ;  /* 0x0000003b380f723e */ /* 0x000fc600000010ff */
[----:B------:R-:W-:Y:S04]  /*cac0*/  LDS.128 R56, [R32] ;  /* 0x0000000020387984 */ /* 0x000fe80000000c00 */
[----:B-1----:R-:W-:Y:S04]  /*cad0*/  STL.64 [R1], R40 ;  /* 0x0000002801007387 */ /* 0x002fe80000100a00 */
[----:B------:R-:W-:Y:S04]  /*cae0*/  STL.64 [R1+0x8], R42 ;  /* 0x0000082a01007387 */ /* 0x000fe80000100a00 */
[----:B------:R-:W-:Y:S04]  /*caf0*/  LDS.128 R40, [R36] ;  /* 0x0000000024287984 */ /* 0x000fe80000000c00 */
[----:B------:R-:W-:Y:S04]  /*cb00*/  LDS.128 R36, [R3] ;  /* 0x0000000003247984 */ /* 0x000fe80000000c00 */
[----:B------:R-:W-:Y:S06]  /*cb10*/  BAR.SYNC.DEFER_BLOCKING 0x0 ;  /* 0x0000000000007b1d */ /* 0x000fec0000010000 */
[----:B------:R-:W2:Y:S04]  /*cb20*/  LDL.LU R23, [R1+0x144] ;  /* 0x0001440001177983 */ /* 0x000ea80000300800 */
[----:B------:R-:W2:Y:S04]  /*cb30*/  LDL.LU R28, [R1+0x158] ;  /* 0x00015800011c7983 */ /* 0x000ea80000300800 */
[----:B------:R-:W2:Y:S04]  /*cb40*/  LDL.LU R27, [R1+0x148] ;  /* 0x00014800011b7983 */ /* 0x000ea80000300800 */
[----:B------:R1:W-:Y:S04]  /*cb50*/  STS.128 [R60], R4 ;  /* 0x000000043c007388 */ /* 0x0003e80000000c00 */
[----:B-1----:R-:W5:Y:S04]  /*cb60*/  LDL.LU R5, [R1+0xf8] ;  /* 0x0000f80001057983 */ /* 0x002f680000300800 */
[----:B------:R-:W2:Y:S04]  /*cb70*/  LDL.LU R6, [R1+0x11c] ;  /* 0x00011c0001067983 */ /* 0x000ea80000300800 */
[----:B------:R-:W3:Y:S04]  /*cb80*/  LDL.LU R7, [R1+0x13c] ;  /* 0x00013c0001077983 */ /* 0x000ee80000300800 */
[----:B------:R1:W-:Y:S04]  /*cb90*/  STS.128 [R60+0x1000], R8 ;  /* 0x001000083c007388 */ /* 0x0003e80000000c00 */
[----:B-1----:R-:W4:Y:S04]  /*cba0*/  LDL.LU R8, [R1+0xec] ;  /* 0x0000ec0001087983 */ /* 0x002f280000300800 */
[----:B------:R-:W3:Y:S04]  /*cbb0*/  LDL.LU R9, [R1+0x10c] ;  /* 0x00010c0001097983 */ /* 0x000ee80000300800 */
[----:B------:R-:W3:Y:S04]  /*cbc0*/  LDL.LU R10, [R1+0x138] ;  /* 0x00013800010a7983 */ /* 0x000ee80000300800 */
[----:B------:R-:W3:Y:S04]  /*cbd0*/  LDL.LU R11, [R1+0x14c] ;  /* 0x00014c00010b7983 */ /* 0x000ee80000300800 */
[----:B------:R1:W-:Y:S02]  /*cbe0*/  STS.128 [R60+0x1080], R16 ;  /* 0x001080103c007388 */ /* 0x0003e40000000c00 */
[----:B-1----:R-:W-:-:S02]  /*cbf0*/  F2FP.BF16.PACK_AB R17, R47, R45 ;  /* 0x0000002d2f11723e */ /* 0x002fc400000010ff */
[----:B-----5:R-:W-:Y:S02]  /*cc00*/  F2FP.BF16.PACK_AB R24, R5, R24 ;  /* 0x000000180518723e */ /* 0x020fe400000010ff */
[----:B------:R-:W-:Y:S02]  /*cc10*/  F2FP.BF16.PACK_AB R5, R46, R44 ;  /* 0x0000002c2e05723e */ /* 0x000fe400000010ff */
[----:B------:R-:W5:Y:S01]  /*cc20*/  LDL.LU R44, [R1+0x28] ;  /* 0x00002800012c7983 */ /* 0x000f620000300800 */
[----:B--2---:R-:W-:-:S03]  /*cc30*/  F2FP.BF16.PACK_AB R25, R6, R25 ;  /* 0x000000190619723e */ /* 0x004fc600000010ff */
[----:B------:R-:W2:Y:S01]  /*cc40*/  LDL.LU R45, [R1+0x24] ;  /* 0x00002400012d7983 */ /* 0x000ea20000300800 */
[----:B------:R-:W-:-:S03]  /*cc50*/  F2FP.BF16.PACK_AB R6, R50, R48 ;  /* 0x000000303206723e */ /* 0x000fc600000010ff */
[----:B------:R-:W2:Y:S04]  /*cc60*/  LDL.LU R46, [R1+0x58] ;  /* 0x00005800012e7983 */ /* 0x000ea80000300800 */
[----:B------:R-:W2:Y:S04]  /*cc70*/  LDL.LU R47, [R1+0x74] ;  /* 0x00007400012f7983 */ /* 0x000ea80000300800 */
[----:B------:R-:W2:Y:S04]  /*cc80*/  LDL.LU R48, [R1+0x34] ;  /* 0x0000340001307983 */ /* 0x000ea80000300800 */
[----:B------:R-:W-:Y:S01]  /*cc90*/  STS.128 [R60+0x80], R12 ;  /* 0x0000800c3c007388 */ /* 0x000fe20000000c00 */
[----:B----4-:R-:W-:-:S03]  /*cca0*/  F2FP.BF16.PACK_AB R20, R8, R20 ;  /* 0x000000140814723e */ /* 0x010fc600000010ff */
[----:B------:R-:W4:Y:S01]  /*ccb0*/  LDL.LU R50, [R1+0x64] ;  /* 0x0000640001327983 */ /* 0x000f220000300800 */
[----:B------:R-:W-:Y:S02]  /*ccc0*/  LOP3.LUT R8, R33, 0x1ff, RZ, 0xc0, !PT ;  /* 0x000001ff21087812 */ /* 0x000fe400078ec0ff */
[----:B---3--:R-:W-:Y:S01]  /*ccd0*/  F2FP.BF16.PACK_AB R23, R11, R23 ;  /* 0x000000170b17723e */ /* 0x008fe200000010ff */
[----:B------:R-:W-:-:S05]  /*cce0*/  IMAD.SHL.U32 R11, R33, 0x1000, RZ ;  /* 0x00001000210b7824 */ /* 0x000fca00078e00ff */
[----:B------:R-:W-:-:S04]  /*ccf0*/  LOP3.LUT R11, R11, 0x6000, RZ, 0xc0, !PT ;  /* 0x000060000b0b7812 */ /* 0x000fc800078ec0ff */
[----:B------:R-:W-:-:S04]  /*cd00*/  LEA R11, R8, R11, 0x4 ;  /* 0x0000000b080b7211 */ /* 0x000fc800078e20ff */
[----:B------:R-:W-:Y:S01]  /*cd10*/  LOP3.LUT R11, R11, 0x40, RZ, 0x3c, !PT ;  /* 0x000000400b0b7812 */ /* 0x000fe200078e3cff */
[----:B------:R-:W-:Y:S01]  /*cd20*/  BAR.SYNC.DEFER_BLOCKING 0x0 ;  /* 0x0000000000007b1d */ /* 0x000fe20000010000 */
[----:B------:R-:W-:Y:S02]  /*cd30*/  F2FP.BF16.PACK_AB R4, R31, R29 ;  /* 0x0000001d1f04723e */ /* 0x000fe400000010ff */
[----:B------:R-:W-:Y:S02]  /*cd40*/  F2FP.BF16.PACK_AB R16, R34, R30 ;  /* 0x0000001e2210723e */ /* 0x000fe400000010ff */
[----:B------:R-:W-:Y:S02]  /*cd50*/  F2FP.BF16.PACK_AB R27, R28, R27 ;  /* 0x0000001b1c1b723e */ /* 0x000fe400000010ff */
[----:B------:R-:W-:Y:S02]  /*cd60*/  F2FP.BF16.PACK_AB R21, R9, R21 ;  /* 0x000000150915723e */ /* 0x000fe400000010ff */
[----:B------:R-:W-:Y:S01]  /*cd70*/  F2FP.BF16.PACK_AB R22, R10, R22 ;  /* 0x000000160a16723e */ /* 0x000fe200000010ff */
[----:B------:R-:W-:Y:S04]  /*cd80*/  LDS.128 R28, [R35] ;  /* 0x00000000231c7984 */ /* 0x000fe80000000c00 */
[----:B------:R-:W-:Y:S04]  /*cd90*/  LDS.128 R12, [R11] ;  /* 0x000000000b0c7984 */ /* 0x000fe80000000c00 */
[----:B------:R-:W-:Y:S04]  /*cda0*/  LDS.128 R32, [R32] ;  /* 0x0000000020207984 */ /* 0x000fe80000000c00 */
[----:B------:R-:W-:Y:S04]  /*cdb0*/  LDS.128 R8, [R3] ;  /* 0x0000000003087984 */ /* 0x000fe80000000c00 */
[----:B------:R-:W-:Y:S01]  /*cdc0*/  BAR.SYNC.DEFER_BLOCKING 0x0 ;  /* 0x0000000000007b1d */ /* 0x000fe20000010000 */
[----:B------:R-:W-:-:S02]  /*cdd0*/  F2FP.BF16.PACK_AB R18, R51, R49 ;  /* 0x000000313312723e */ /* 0x000fc400000010ff */
[----:B------:R-:W-:-:S03]  /*cde0*/  F2FP.BF16.PACK_AB R26, R7, R26 ;  /* 0x0000001a071a723e */ /* 0x000fc600000010ff */
[----:B------:R-:W3:Y:S01]  /*cdf0*/  LDL.LU R49, [R1+0x48] ;  /* 0x0000480001317983 */ /* 0x000ee20000300800 */
[----:B------:R-:W-:-:S03]  /*ce00*/  F2FP.BF16.PACK_AB R7, R54, R52 ;  /* 0x000000343607723e */ /* 0x000fc600000010ff */
[----:B------:R-:W4:Y:S01]  /*ce10*/  LDL.LU R51, [R1+0x70] ;  /* 0x0000700001337983 */ /* 0x000f220000300800 */
[----:B------:R-:W-:-:S03]  /*ce20*/  F2FP.BF16.PACK_AB R19, R55, R53 ;  /* 0x000000353713723e */ /* 0x000fc600000010ff */
[----:B------:R-:W3:Y:S04]  /*ce30*/  LDL.LU R52, [R1+0x16c] ;  /* 0x00016c0001347983 */ /* 0x000ee80000300800 */
[----:B------:R-:W3:Y:S04]  /*ce40*/  LDL.LU R53, [R1+0x17c] ;  /* 0x00017c0001357983 */ /* 0x000ee80000300800 */
[----:B------:R-:W3:Y:S04]  /*ce50*/  LDL.LU R54, [R1+0x19c] ;  /* 0x00019c0001367983 */ /* 0x000ee80000300800 */
[----:B------:R-:W3:Y:S04]  /*ce60*/  LDL.LU R55, [R1+0x1bc] ;  /* 0x0001bc0001377983 */ /* 0x000ee80000300800 */
[----:B------:R1:W-:Y:S04]  /*ce70*/  STS.128 [R60], R4 ;  /* 0x000000043c007388 */ /* 0x0003e80000000c00 */
[----:B-1----:R-:W3:Y:S04]  /*ce80*/  LDL.LU R4, [R1+0x50] ;  /* 0x0000500001047983 */ /* 0x002ee80000300800 */
[----:B------:R-:W3:Y:S04]  /*ce90*/  LDL.LU R5, [R1+0x68] ;  /* 0x0000680001057983 */ /* 0x000ee80000300800 */
[----:B------:R-:W3:Y:S01]  /*cea0*/  LDL.LU R6, [R1+0x80] ;  /* 0x0000800001067983 */ /* 0x000ee20000300800 */
[----:B-----5:R-:W-:-:S03]  /*ceb0*/  F2FP.BF16.PACK_AB R44, R44, R61 ;  /* 0x0000003d2c2c723e */ /* 0x020fc600000010ff */
[----:B------:R-:W5:Y:S01]  /*cec0*/  LDL.LU R61, [R1+0x1cc] ;  /* 0x0001cc00013d7983 */ /* 0x000f620000300800 */
[----:B--2---:R-:W-:Y:S02]  /*ced0*/  F2FP.BF16.PACK_AB R48, R48, R45 ;  /* 0x0000002d3030723e */ /* 0x004fe400000010ff */
[----:B------:R-:W-:Y:S02]  /*cee0*/  F2FP.BF16.PACK_AB R45, R0, R2 ;  /* 0x00000002002d723e */ /* 0x000fe400000010ff */
[----:B------:R-:W2:Y:S04]  /*cef0*/  LDL.LU R0, [R1+0x498] ;  /* 0x0004980001007983 */ /* 0x000ea80000300800 */
[----:B------:R-:W2:Y:S04]  /*cf00*/  LDL.LU R2, [R1+0x494] ;  /* 0x0004940001027983 */ /* 0x000ea80000300800 */
[----:B------:R-:W1:Y:S01]  /*cf10*/  S2R R7, SR_TID.X ;  /* 0x0000000000077919 */ /* 0x000e620000002100 */
[----:B----4-:R-:W-:-:S02]  /*cf20*/  F2FP.BF16.PACK_AB R50, R51, R50 ;  /* 0x000000323332723e */ /* 0x010fc400000010ff */
[C---:B-1----:R-:W-:Y:S01]  /*cf30*/  LOP3.LUT R51, R7.reuse, 0x1ff, RZ, 0xc0, !PT ;  /* 0x000001ff07337812 */ /* 0x042fe200078ec0ff */
[----:B------:R-:W-:-:S05]  /*cf40*/  IMAD.SHL.U32 R7, R7, 0x1000, RZ ;  /* 0x0000100007077824 */ /* 0x000fca00078e00ff */
[----:B------:R-:W-:-:S05]  /*cf50*/  LOP3.LUT R7, R7, 0x6000, RZ, 0xc0, !PT ;  /* 0x0000600007077812 */ /* 0x000fca00078ec0ff */
[----:B------:R-:W-:Y:S01]  /*cf60*/  IMAD R7, R51, 0x10, R7 ;  /* 0x0000001033077824 */ /* 0x000fe200078e0207 */
[----:B--2---:R-:W-:Y:S02]  /*cf70*/  F2FP.BF16.PACK_AB R51, R2, R0 ;  /* 0x000000000233723e */ /* 0x004fe400000010ff */
[----:B------:R-:W2:Y:S01]  /*cf80*/  LDL.LU R2, [R1+0x490] ;  /* 0x0004900001027983 */ /* 0x000ea20000300800 */
[----:B---3--:R-:W-:-:S03]  /*cf90*/  F2FP.BF16.PACK_AB R47, R6, R47 ;  /* 0x0000002f062f723e */ /* 0x008fc600000010ff */
[----:B------:R-:W-:Y:S04]  /*cfa0*/  STS.128 [R60+0x1000], R16 ;  /* 0x001000103c007388 */ /* 0x000fe80000000c00 */
[----:B------:R-:W-:Y:S04]  /*cfb0*/  STS.128 [R60+0x80], R20 ;  /* 0x000080143c007388 */ /* 0x000fe80000000c00 */
[----:B------:R-:W-:Y:S04]  /*cfc0*/  STS.128 [R60+0x1080], R24 ;  /* 0x001080183c007388 */ /* 0x000fe80000000c00 */
[----:B------:R-:W-:Y:S06]  /*cfd0*/  BAR.SYNC.DEFER_BLOCKING 0x0 ;  /* 0x0000000000007b1d */ /* 0x000fec0000010000 */
[----:B------:R-:W1:Y:S01]  /*cfe0*/  S2R R6, SR_TID.X ;  /* 0x0000000000067919 */ /* 0x000e620000002100 */
[----:B------:R-:W-:-:S02]  /*cff0*/  F2FP.BF16.PACK_AB R46, R5, R46 ;  /* 0x0000002e052e723e */ /* 0x000fc400000010ff */
[----:B------:R-:W-:Y:S01]  /*d000*/  F2FP.BF16.PACK_AB R49, R4, R49 ;  /* 0x000000310431723e */ /* 0x000fe200000010ff */
[----:B------:R-:W3:Y:S04]  /*d010*/  LDL.LU R0, [R1+0x48c] ;  /* 0x00048c0001007983 */ /* 0x000ee80000300800 */
[----:B------:R4:W0:Y:S04]  /*d020*/  LDS.128 R20, [R7] ;  /* 0x0000000007147984 */ /* 0x0008280000000c00 */
[----:B------:R-:W-:Y:S01]  /*d030*/  LDS.128 R16, [R3] ;  /* 0x0000000003107984 */ /* 0x000fe20000000c00 */
[C---:B-1----:R-:W-:Y:S01]  /*d040*/  LOP3.LUT R5, R6.reuse, 0x1ff, RZ, 0xc0, !PT ;  /* 0x000001ff06057812 */ /* 0x042fe200078ec0ff */
[----:B----4-:R-:W-:-:S02]  /*d050*/  IMAD.SHL.U32 R7, R6, 0x1000, RZ ;  /* 0x0000100006077824 */ /* 0x010fc400078e00ff */
[----:B------:R-:W-:-:S03]  /*d060*/  IMAD.SHL.U32 R6, R6, 0x1000, RZ ;  /* 0x0000100006067824 */ /* 0x000fc600078e00ff */
[----:B------:R-:W-:Y:S02]  /*d070*/  LOP3.LUT R7, R7, 0x6000, RZ, 0xc0, !PT ;  /* 0x0000600007077812 */ /* 0x000fe400078ec0ff */
[----:B------:R-:W-:Y:S02]  /*d080*/  LOP3.LUT R6, R6, 0x6000, RZ, 0xc0, !PT ;  /* 0x0000600006067812 */ /* 0x000fe400078ec0ff */
[----:B------:R-:W-:-:S03]  /*d090*/  LEA R7, R5, R7, 0x4 ;  /* 0x0000000705077211 */ /* 0x000fc600078e20ff */
[----:B------:R-:W-:Y:S01]  /*d0a0*/  IMAD R6, R5, 0x10, R6 ;  /* 0x0000001005067824 */ /* 0x000fe200078e0206 */
[----:B------:R-:W-:-:S04]  /*d0b0*/  LOP3.LUT R7, R7, 0x40, RZ, 0x3c, !PT ;  /* 0x0000004007077812 */ /* 0x000fc800078e3cff */
[----:B------:R-:W-:-:S05]  /*d0c0*/  LOP3.LUT R6, R6, 0x20, RZ, 0x3c, !PT ;  /* 0x0000002006067812 */ /* 0x000fca00078e3cff */
[----:B------:R-:W1:Y:S04]  /*d0d0*/  LDS.128 R24, [R6] ;  /* 0x0000000006187984 */ /* 0x000e680000000c00 */
[----:B------:R-:W4:Y:S04]  /*d0e0*/  LDS.128 R4, [R7] ;  /* 0x0000000007047984 */ /* 0x000f280000000c00 */
[----:B------:R-:W-:Y:S06]  /*d0f0*/  BAR.SYNC.DEFER_BLOCKING 0x0 ;  /* 0x0000000000007b1d */ /* 0x000fec0000010000 */
[----:B0-----:R0:W-:Y:S04]  /*d100*/  STL.64 [R1+0x478], R22 ;  /* 0x0004781601007387 */ /* 0x0011e80000100a00 */
[----:B0-----:R-:W3:Y:S04]  /*d110*/  LDL.LU R22, [R1+0x1b8] ;  /* 0x0001b80001167983 */ /* 0x001ee80000300800 */
[----:B------:R-:W5:Y:S04]  /*d120*/  LDL.LU R23, [R1+0x1d8] ;  /* 0x0001d80001177983 */ /* 0x000f680000300800 */
[----:B------:R0:W-:Y:S04]  /*d130*/  STS.128 [R60], R44 ;  /* 0x0000002c3c007388 */ /* 0x0001e80000000c00 */
[----:B------:R1:W-:Y:S04]  /*d140*/  STS.128 [R60+0x1000], R48 ;  /* 0x001000303c007388 */ /* 0x0003e80000000c00 */
[----:B0-----:R-:W3:Y:S04]  /*d150*/  LDL.LU R44, [R1+0x168] ;  /* 0x00016800012c7983 */ /* 0x001ee80000300800 */
[----:B------:R-:W3:Y:S04]  /*d160*/  LDL.LU R45, [R1+0x198] ;  /* 0x00019800012d7983 */ /* 0x000ee80000300800 */
[----:B------:R-:W4:Y:S04]  /*d170*/  LDL.LU R46, [R1+0x1a8] ;  /* 0x0001a800012e7983 */ /* 0x000f280000300800 */
[----:B------:R-:W5:Y:S04]  /*d180*/  LDL.LU R47, [R1+0x1c8] ;  /* 0x0001c800012f7983 */ /* 0x000f680000300800 */
[----:B-1----:R-:W5:Y:S04]  /*d190*/  LDL.LU R50, [R1+0x178] ;  /* 0x0001780001327983 */ /* 0x002f680000300800 */
[----:B------:R-:W5:Y:S01]  /*d1a0*/  LDL.LU R51, [R1+0x18c] ;  /* 0x00018c0001337983 */ /* 0x000f620000300800 */
[----:B--2---:R-:W-:-:S03]  /*d1b0*/  F2FP.BF16.PACK_AB R52, R52, R2 ;  /* 0x000000023434723e */ /* 0x004fc600000010ff */
[----:B------:R-:W2:Y:S01]  /*d1c0*/  LDL.LU R2, [R1+0x488] ;  /* 0x0004880001027983 */ /* 0x000ea20000300800 */
[----:B---3--:R-:W-:-:S03]  /*d1d0*/  F2FP.BF16.PACK_AB R45, R45, R0 ;  /* 0x000000002d2d723e */ /* 0x008fc600000010ff */
[----:B------:R-:W3:Y:S01]  /*d1e0*/  LDL.LU R0, [R1+0x484] ;  /* 0x0004840001007983 */ /* 0x000ee20000300800 */
[----:B----4-:R-:W-:Y:S02]  /*d1f0*/  F2FP.BF16.PACK_AB R54, R46, R54 ;  /* 0x000000362e36723e */ /* 0x010fe400000010ff */
[----:B-----5:R-:W-:Y:S02]  /*d200*/  F2FP.BF16.PACK_AB R55, R47, R55 ;  /* 0x000000372f37723e */ /* 0x020fe400000010ff */
[----:B------:R-:W-:Y:S02]  /*d210*/  F2FP.BF16.PACK_AB R47, R23, R61 ;  /* 0x0000003d172f723e */ /* 0x000fe400000010ff */
[----:B------:R-:W-:-:S05]  /*d220*/  F2FP.BF16.PACK_AB R53, R51, R53 ;  /* 0x000000353335723e */ /* 0x000fca00000010ff */
[----:B------:R0:W-:Y:S01]  /*d230*/  STS.128 [R60+0x80], R52 ;  /* 0x000080343c007388 */ /* 0x0001e20000000c00 */
[----:B--2---:R-:W-:-:S03]  /*d240*/  F2FP.BF16.PACK_AB R46, R22, R2 ;  /* 0x00000002162e723e */ /* 0x004fc600000010ff */
[----:B------:R-:W2:Y:S04]  /*d250*/  LDL.LU R2, [R1+0x480] ;  /* 0x0004800001027983 */ /* 0x000ea80000300800 */
[----:B------:R-:W4:Y:S04]  /*d260*/  LDL.LU R22, [R1+0x4] ;  /* 0x0000040001167983 */ /* 0x000f280000300800 */
[----:B------:R-:W5:Y:S04]  /*d270*/  LDL.LU R23, [R1+0x8] ;  /* 0x0000080001177983 */ /* 0x000f680000300800 */
[----:B------:R-:W4:Y:S04]  /*d280*/  LDL.LU R61, [R1+0xc] ;  /* 0x00000c00013d7983 */ /* 0x000f280000300800 */
[----:B0-----:R-:W4:Y:S04]  /*d290*/  LDL.LU R55, [R1] ;  /* 0x0000000001377983 */ /* 0x001f280000300800 */
[----:B------:R-:W0:Y:S01]  /*d2a0*/  S2R R3, SR_TID.X ;  /* 0x0000000000037919 */ /* 0x000e220000002100 */
[----:B------:R-:W-:-:S05]  /*d2b0*/  F2FP.BF16.PACK_AB R44, R50, R44 ;  /* 0x0000002c322c723e */ /* 0x000fca00000010ff */
[----:B------:R1:W-:Y:S01]  /*d2c0*/  STS.128 [R60+0x1080], R44 ;  /* 0x0010802c3c007388 */ /* 0x0003e20000000c00 */
[----:B------:R-:W-:Y:S01]  /*d2d0*/  IMAD.MOV.U32 R53, RZ, RZ, c[0x0][0x1c8] ;  /* 0x00007200ff357624 */ /* 0x000fe200078e00ff */
[----:B0-----:R-:W-:-:S04]  /*d2e0*/  SHF.R.U32.HI R3, RZ, 0x8, R3 ;  /* 0x00000008ff037819 */ /* 0x001fc80000011603 */
[----:B------:R-:W-:-:S05]  /*d2f0*/  SGXT.U32 R3, R3, 0x1 ;  /* 0x000000010303781a */ /* 0x000fca0000000000 */
[----:B------:R-:W-:Y:S02]  /*d300*/  IMAD R49, R3, c[0x0][0x1c8], RZ ;  /* 0x0000720003317a24 */ /* 0x000fe400078e02ff */
[----:B------:R-:W-:-:S05]  /*d310*/  IMAD.MOV.U32 R3, RZ, RZ, c[0x0][0x1c8] ;  /* 0x00007200ff037624 */ /* 0x000fca00078e00ff */
[----:B------:R-:W-:-:S05]  /*d320*/  LEA R3, R3, R49, 0x1 ;  /* 0x0000003103037211 */ /* 0x000fca00078e08ff */
[----:B------:R-:W-:-:S04]  /*d330*/  IMAD R52, R53, 0x2, R3 ;  /* 0x0000000235347824 */ /* 0x000fc800078e0203 */
[----:B-1----:R-:W-:Y:S01]  /*d340*/  IMAD R46, R53, 0x2, R52 ;  /* 0x00000002352e7824 */ /* 0x002fe200078e0234 */
[----:B------:R-:W-:Y:S01]  /*d350*/  BAR.SYNC.DEFER_BLOCKING 0x0 ;  /* 0x0000000000007b1d */ /* 0x000fe20000010000 */
[-C--:B---3--:R-:W-:Y:S02]  /*d360*/  LEA R48, P3, R49, R0.reuse, 0x1 ;  /* 0x0000000031307211 */ /* 0x088fe400078608ff */
[----:B------:R-:W-:Y:S02]  /*d370*/  LEA R50, P4, R3, R0, 0x1 ;  /* 0x0000000003327211 */ /* 0x000fe400078808ff */
[----:B--2---:R-:W-:Y:S02]  /*d380*/  LEA.HI.X.SX32 R49, R49, R2, 0x1, P3 ;  /* 0x0000000231317211 */ /* 0x004fe400018f0eff */
[----:B------:R-:W-:Y:S02]  /*d390*/  LEA R44, P3, R52, R0, 0x1 ;  /* 0x00000000342c7211 */ /* 0x000fe400078608ff */
[----:B------:R-:W-:-:S02]  /*d3a0*/  LEA.HI.X.SX32 R51, R3, R2, 0x1, P4 ;  /* 0x0000000203337211 */ /* 0x000fc400020f0eff */
[----:B------:R-:W-:Y:S02]  /*d3b0*/  LEA.HI.X.SX32 R45, R52, R2, 0x1, P3 ;  /* 0x00000002342d7211 */ /* 0x000fe400018f0eff */
[----:B------:R-:W-:Y:S01]  /*d3c0*/  LEA R3, R53, R46, 0x1 ;  /* 0x0000002e35037211 */ /* 0x000fe200078e08ff */
[----:B----4-:R0:W-:Y:S04]  /*d3d0*/  STG.E.U16 [R48.64], R55 ;  /* 0x0000003730007986 */ /* 0x0101e8000c101506 */
[----:B------:R-:W-:Y:S04]  /*d3e0*/  STG.E.U16 [R50.64], R56 ;  /* 0x0000003832007986 */ /* 0x000fe8000c101506 */
[----:B------:R1:W-:Y:S01]  /*d3f0*/  STG.E.U16 [R44.64], R40 ;  /* 0x000000282c007986 */ /* 0x0003e2000c101506 */
[----:B0-----:R-:W-:-:S04]  /*d400*/  LEA R48, P3, R46, R0, 0x1 ;  /* 0x000000002e307211 */ /* 0x001fc800078608ff */
[----:B------:R-:W-:Y:S02]  /*d410*/  LEA.HI.X.SX32 R49, R46, R2, 0x1, P3 ;  /* 0x000000022e317211 */ /* 0x000fe400018f0eff */
[----:B------:R-:W-:Y:S01]  /*d420*/  LEA R46, P3, R3, R0, 0x1 ;  /* 0x00000000032e7211 */ /* 0x000fe200078608ff */
[----:B-1----:R-:W-:Y:S01]  /*d430*/  IMAD R45, R53, 0x2, R3 ;  /* 0x00000002352d7824 */ /* 0x002fe200078e0203 */
[----:B------:R-:W-:Y:S02]  /*d440*/  PRMT R40, R55, 0x7632, R40 ;  /* 0x0000763237287816 */ /* 0x000fe40000000028 */
[----:B------:R-:W-:Y:S01]  /*d450*/  LEA.HI.X.SX32 R47, R3, R2, 0x1, P3 ;  /* 0x00000002032f7211 */ /* 0x000fe200018f0eff */
[----:B------:R-:W-:Y:S01]  /*d460*/  IMAD R3, R53, 0x2, R45 ;  /* 0x0000000235037824 */ /* 0x000fe200078e022d */
[----:B------:R-:W-:Y:S01]  /*d470*/  LEA R44, P3, R45, R0, 0x1 ;  /* 0x000000002d2c7211 */ /* 0x000fe200078608ff */
[----:B------:R0:W-:Y:S01]  /*d480*/  STG.E.U16 [R48.64], R36 ;  /* 0x0000002430007986 */ /* 0x0001e2000c101506 */
[----:B------:R-:W-:-:S02]  /*d490*/  PRMT R56, R56, 0x7632, R56 ;  /* 0x0000763238387816 */ /* 0x000fc40000000038 */
[----:B------:R-:W-:Y:S01]  /*d4a0*/  LEA.HI.X.SX32 R45, R45, R2, 0x1, P3 ;  /* 0x000000022d2d7211 */ /* 0x000fe200018f0eff */
[----:B------:R1:W-:Y:S01]  /*d4b0*/  STG.E.U16 [R46.64], R40 ;  /* 0x000000282e007986 */ /* 0x0003e2000c101506 */
[----:B0-----:R-:W-:Y:S01]  /*d4c0*/  PRMT R36, R40, 0x7632, R36 ;  /* 0x0000763228247816 */ /* 0x001fe20000000024 */
[----:B-1----:R-:W-:Y:S01]  /*d4d0*/  IMAD R40, R53, 0x2, R3 ;  /* 0x0000000235287824 */ /* 0x002fe200078e0203 */
[C---:B------:R-:W-:Y:S01]  /*d4e0*/  LEA R46, P3, R3.reuse, R0, 0x1 ;  /* 0x00000000032e7211 */ /* 0x040fe200078608ff */
[----:B------:R0:W-:Y:S03]  /*d4f0*/  STG.E.U16 [R44.64], R56 ;  /* 0x000000382c007986 */ /* 0x0001e6000c101506 */
[----:B------:R-:W-:Y:S02]  /*d500*/  LEA.HI.X.SX32 R47, R3, R2, 0x1, P3 ;  /* 0x00000002032f7211 */ /* 0x000fe400018f0eff */
[----:B------:R-:W-:-:S02]  /*d510*/  LEA R48, P3, R40, R0, 0x1 ;  /* 0x0000000028307211 */ /* 0x000fc400078608ff */
[----:B0-----:R-:W-:Y:S01]  /*d520*/  LEA R45, R53, R40, 0x1 ;  /* 0x00000028352d7211 */ /* 0x001fe200078e08ff */
[----:B------:R0:W-:Y:S01]  /*d530*/  STG.E.U16 [R46.64], R36 ;  /* 0x000000242e007986 */ /* 0x0001e2000c101506 */
[----:B------:R-:W-:-:S03]  /*d540*/  LEA.HI.X.SX32 R49, R40, R2, 0x1, P3 ;  /* 0x0000000228317211 */ /* 0x000fc600018f0eff */
[----:B------:R-:W-:Y:S01]  /*d550*/  IMAD R3, R53, 0x2, R45 ;  /* 0x0000000235037824 */ /* 0x000fe200078e022d */
[----:B------:R-:W-:Y:S02]  /*d560*/  PRMT R40, R36, 0x7632, R40 ;  /* 0x0000763224287816 */ /* 0x000fe40000000028 */
[-C--:B------:R-:W-:Y:S02]  /*d570*/  LEA R44, P4, R45, R0.reuse, 0x1 ;  /* 0x000000002d2c7211 */ /* 0x080fe400078808ff */
[----:B0-----:R-:W-:Y:S01]  /*d580*/  LEA R46, P3, R3, R0, 0x1 ;  /* 0x00000000032e7211 */ /* 0x001fe200078608ff */
[----:B------:R-:W-:Y:S01]  /*d590*/  IMAD R36, R53, 0x2, R3 ;  /* 0x0000000235247824 */ /* 0x000fe200078e0203 */
[-C--:B------:R-:W-:Y:S01]  /*d5a0*/  LEA.HI.X.SX32 R45, R45, R2.reuse, 0x1, P4 ;  /* 0x000000022d2d7211 */ /* 0x080fe200020f0eff */
[----:B------:R0:W-:Y:S01]  /*d5b0*/  STG.E.U16 [R48.64], R40 ;  /* 0x0000002830007986 */ /* 0x0001e2000c101506 */
[----:B------:R-:W-:Y:S01]  /*d5c0*/  LEA.HI.X.SX32 R47, R3, R2, 0x1, P3 ;  /* 0x00000002032f7211 */ /* 0x000fe200018f0eff */
[----:B------:R-:W-:-:S02]  /*d5d0*/  IMAD R3, R53, 0x2, R36 ;  /* 0x0000000235037824 */ /* 0x000fc400078e0224 */
[----:B------:R1:W-:Y:S01]  /*d5e0*/  STG.E.U16 [R44.64], R22 ;  /* 0x000000162c007986 */ /* 0x0003e2000c101506 */
[----:B0-----:R-:W-:-:S04]  /*d5f0*/  LEA R48, P3, R36, R0, 0x1 ;  /* 0x0000000024307211 */ /* 0x001fc800078608ff */
[----:B------:R-:W-:Y:S02]  /*d600*/  LEA.HI.X.SX32 R49, R36, R2, 0x1, P3 ;  /* 0x0000000224317211 */ /* 0x000fe400018f0eff */
[----:B-1----:R-:W-:Y:S02]  /*d610*/  LEA R44, P3, R3, R0, 0x1 ;  /* 0x00000000032c7211 */ /* 0x002fe400078608ff */
[----:B------:R-:W-:Y:S01]  /*d620*/  LEA R36, R53, R3, 0x1 ;  /* 0x0000000335247211 */ /* 0x000fe200078e08ff */
[----:B------:R0:W-:Y:S01]  /*d630*/  STG.E.U16 [R46.64], R57 ;  /* 0x000000392e007986 */ /* 0x0001e2000c101506 */
[----:B------:R-:W-:-:S03]  /*d640*/  LEA.HI.X.SX32 R45, R3, R2, 0x1, P3 ;  /* 0x00000002032d7211 */ /* 0x000fc600018f0eff */
[----:B------:R-:W-:Y:S01]  /*d650*/  IMAD R3, R53, 0x2, R36 ;  /* 0x0000000235037824 */ /* 0x000fe200078e0224 */
[----:B------:R-:W-:Y:S01]  /*d660*/  STG.E.U16 [R48.64], R41 ;  /* 0x0000002930007986 */ /* 0x000fe2000c101506 */
[----:B0-----:R-:W-:-:S03]  /*d670*/  LEA R46, P3, R36, R0, 0x1 ;  /* 0x00000000242e7211 */ /* 0x001fc600078608ff */
[----:B------:R0:W-:Y:S01]  /*d680*/  STG.E.U16 [R44.64], R37 ;  /* 0x000000252c007986 */ /* 0x0001e2000c101506 */
[----:B------:R-:W-:Y:S01]  /*d690*/  LEA.HI.X.SX32 R47, R36, R2, 0x1, P3 ;  /* 0x00000002242f7211 */ /* 0x000fe200018f0eff */
[----:B------:R-:W-:Y:S01]  /*d6a0*/  IMAD R36, R53, 0x2, R3 ;  /* 0x0000000235247824 */ /* 0x000fe200078e0203 */
[----:B------:R-:W-:Y:S02]  /*d6b0*/  PRMT R40, R22, 0x7632, R40 ;  /* 0x0000763216287816 */ /* 0x000fe40000000028 */
[----:B------:R-:W-:Y:S02]  /*d6c0*/  PRMT R57, R57, 0x7632, R57 ;  /* 0x0000763239397816 */ /* 0x000fe40000000039 */
[C---:B0-----:R-:W-:Y:S01]  /*d6d0*/  LEA R44, P3, R3.reuse, R0, 0x1 ;  /* 0x00000000032c7211 */ /* 0x041fe200078608ff */
[----:B------:R0:W-:Y:S03]  /*d6e0*/  STG.E.U16 [R46.64], R40 ;  /* 0x000000282e007986 */ /* 0x0001e6000c101506 */
[----:B------:R-:W-:Y:S01]  /*d6f0*/  LEA.HI.X.SX32 R45, R3, R2, 0x1, P3 ;  /* 0x00000002032d7211 */ /* 0x000fe200018f0eff */
[----:B------:R-:W-:Y:S01]  /*d700*/  IMAD R3, R53, 0x2, R36 ;  /* 0x0000000235037824 */ /* 0x000fe200078e0224 */
[----:B------:R-:W-:-:S03]  /*d710*/  PRMT R37, R41, 0x7632, R37 ;  /* 0x0000763229257816 */ /* 0x000fc60000000025 */
[----:B------:R1:W-:Y:S01]  /*d720*/  STG.E.U16 [R44.64], R57 ;  /* 0x000000392c007986 */ /* 0x0003e2000c101506 */
[----:B0-----:R-:W-:-:S04]  /*d730*/  LEA R40, P3, R36, R0, 0x1 ;  /* 0x0000000024287211 */ /* 0x001fc800078608ff */
[----:B------:R-:W-:Y:S02]  /*d740*/  LEA.HI.X.SX32 R41, R36, R2, 0x1, P3 ;  /* 0x0000000224297211 */ /* 0x000fe400018f0eff */
[----:B-1----:R-:W-:Y:S02]  /*d750*/  LEA R44, R53, R3, 0x1 ;  /* 0x00000003352c7211 */ /* 0x002fe400078e08ff */
[----:B------:R-:W-:Y:S01]  /*d760*/  LEA R46, P3, R3, R0, 0x1 ;  /* 0x00000000032e7211 */ /* 0x000fe200078608ff */
[----:B------:R0:W-:Y:S02]  /*d770*/  STG.E.U16 [R40.64], R37 ;  /* 0x0000002528007986 */ /* 0x0001e4000c101506 */
[----:B------:R-:W-:Y:S01]  /*d780*/  IMAD R45, R53, 0x2, R44 ;  /* 0x00000002352d7824 */ /* 0x000fe200078e022c */
[----:B------:R-:W-:-:S03]  /*d790*/  LEA.HI.X.SX32 R47, R3, R2, 0x1, P3 ;  /* 0x00000002032f7211 */ /* 0x000fc600018f0eff */
[----:B------:R-:W-:Y:S01]  /*d7a0*/  IMAD R3, R53, 0x2, R45 ;  /* 0x0000000235037824 */ /* 0x000fe200078e022d */
[-C--:B------:R-:W-:Y:S02]  /*d7b0*/  LEA R36, P4, R45, R0.reuse, 0x1 ;  /* 0x000000002d247211 */ /* 0x080fe400078808ff */
[----:B0-----:R-:W-:Y:S02]  /*d7c0*/  PRMT R37, R37, 0x7632, R37 ;  /* 0x0000763225257816 */ /* 0x001fe40000000025 */
[----:B------:R-:W-:-:S03]  /*d7d0*/  LEA R40, P3, R44, R0, 0x1 ;  /* 0x000000002c287211 */ /* 0x000fc600078608ff */
[----:B------:R0:W-:Y:S01]  /*d7e0*/  STG.E.U16 [R46.64], R37 ;  /* 0x000000252e007986 */ /* 0x0001e2000c101506 */
[----:B------:R-:W-:Y:S02]  /*d7f0*/  LEA.HI.X.SX32 R41, R44, R2, 0x1, P3 ;  /* 0x000000022c297211 */ /* 0x000fe400018f0eff */
[----:B------:R-:W-:-:S03]  /*d800*/  LEA R44, P3, R3, R0, 0x1 ;  /* 0x00000000032c7211 */ /* 0x000fc600078608ff */
[----:B-----5:R1:W-:Y:S01]  /*d810*/  STG.E.U16 [R40.64], R23 ;  /* 0x0000001728007986 */ /* 0x0203e2000c101506 */
[----:B0-----:R-:W-:Y:S01]  /*d820*/  IMAD R46, R53, 0x2, R3 ;  /* 0x00000002352e7824 */ /* 0x001fe200078e0203 */
[-C--:B------:R-:W-:Y:S02]  /*d830*/  LEA.HI.X.SX32 R37, R45, R2.reuse, 0x1, P4 ;  /* 0x000000022d257211 */ /* 0x080fe400020f0eff */
[----:B------:R-:W-:Y:S02]  /*d840*/  LEA.HI.X.SX32 R45, R3, R2, 0x1, P3 ;  /* 0x00000002032d7211 */ /* 0x000fe400018f0eff */
[----:B------:R-:W-:Y:S02]  /*d850*/  LEA R3, R53, R46, 0x1 ;  /* 0x0000002e35037211 */ /* 0x000fe400078e08ff */
[C---:B-1----:R-:W-:Y:S01]  /*d860*/  LEA R40, P3, R46.reuse, R0, 0x1 ;  /* 0x000000002e287211 */ /* 0x042fe200078608ff */
[----:B------:R0:W-:Y:S03]  /*d870*/  STG.E.U16 [R36.64], R58 ;  /* 0x0000003a24007986 */ /* 0x0001e6000c101506 */
[----:B------:R-:W-:Y:S01]  /*d880*/  LEA.HI.X.SX32 R41, R46, R2, 0x1, P3 ;  /* 0x000000022e297211 */ /* 0x000fe200018f0eff */
[----:B------:R1:W-:Y:S01]  /*d890*/  STG.E.U16 [R44.64], R42 ;  /* 0x0000002a2c007986 */ /* 0x0003e2000c101506 */
[----:B------:R-:W-:-:S03]  /*d8a0*/  PRMT R47, R23, 0x7632, R47 ;  /* 0x00007632172f7816 */ /* 0x000fc6000000002f */
[----:B------:R2:W-:Y:S01]  /*d8b0*/  STG.E.U16 [R40.64], R38 ;  /* 0x0000002628007986 */ /* 0x0005e2000c101506 */
[----:B0-----:R-:W-:Y:S01]  /*d8c0*/  LEA R36, P3, R3, R0, 0x1 ;  /* 0x0000000003247211 */ /* 0x001fe200078608ff */
[----:B-1----:R-:W-:-:S03]  /*d8d0*/  IMAD R44, R53, 0x2, R3 ;  /* 0x00000002352c7824 */ /* 0x002fc600078e0203 */
[----:B------:R-:W-:Y:S01]  /*d8e0*/  LEA.HI.X.SX32 R37, R3, R2, 0x1, P3 ;  /* 0x0000000203257211 */ /* 0x000fe200018f0eff */
[----:B------:R-:W-:Y:S01]  /*d8f0*/  IMAD R3, R53, 0x2, R44 ;  /* 0x0000000235037824 */ /* 0x000fe200078e022c */
[----:B--2---:R-:W-:-:S03]  /*d900*/  LEA R40, P3, R44, R0, 0x1 ;  /* 0x000000002c287211 */ /* 0x004fc600078608ff */
[----:B------:R0:W-:Y:S01]  /*d910*/  STG.E.U16 [R36.64], R47 ;  /* 0x0000002f24007986 */ /* 0x0001e2000c101506 */
[----:B------:R-:W-:Y:S01]  /*d920*/  PRMT R46, R58, 0x7632, R46 ;  /* 0x000076323a2e7816 */ /* 0x000fe2000000002e */
[----:B------:R-:W-:Y:S01]  /*d930*/  IMAD R45, R53, 0x2, R3 ;  /* 0x00000002352d7824 */ /* 0x000fe200078e0203 */
[----:B------:R-:W-:-:S05]  /*d940*/  LEA.HI.X.SX32 R41, R44, R2, 0x1, P3 ;  /* 0x000000022c297211 */ /* 0x000fca00018f0eff */
[----:B------:R1:W-:Y:S01]  /*d950*/  STG.E.U16 [R40.64], R46 ;  /* 0x0000002e28007986 */ /* 0x0003e2000c101506 */
[----:B0-----:R-:W-:-:S04]  /*d960*/  LEA R36, P3, R3, R0, 0x1 ;  /* 0x0000000003247211 */ /* 0x001fc800078608ff */
[----:B------:R-:W-:Y:S02]  /*d970*/  LEA.HI.X.SX32 R37, R3, R2, 0x1, P3 ;  /* 0x0000000203257211 */ /* 0x000fe400018f0eff */
[----:B------:R-:W-:Y:S02]  /*d980*/  LEA R3, R53, R45, 0x1 ;  /* 0x0000002d35037211 */ /* 0x000fe400078e08ff */
[----:B-1----:R-:W-:Y:S02]  /*d990*/  LEA R40, P3, R45, R0, 0x1 ;  /* 0x000000002d287211 */ /* 0x002fe400078608ff */
[----:B------:R-:W-:Y:S01]  /*d9a0*/  PRMT R48, R42, 0x7632, R48 ;  /* 0x000076322a307816 */ /* 0x000fe20000000030 */
[----:B------:R-:W-:Y:S01]  /*d9b0*/  IMAD R47, R53, 0x2, R3 ;  /* 0x00000002352f7824 */ /* 0x000fe200078e0203 */
[----:B------:R-:W-:Y:S02]  /*d9c0*/  LEA.HI.X.SX32 R41, R45, R2, 0x1, P3 ;  /* 0x000000022d297211 */ /* 0x000fe400018f0eff */
[----:B------:R-:W-:Y:S01]  /*d9d0*/  LEA R44, P3, R3, R0, 0x1 ;  /* 0x00000000032c7211 */ /* 0x000fe200078608ff */
[----:B------:R0:W-:Y:S01]  /*d9e0*/  STG.E.U16 [R36.64], R48 ;  /* 0x0000003024007986 */ /* 0x0001e2000c101506 */
[----:B------:R-:W-:Y:S01]  /*d9f0*/  PRMT R38, R38, 0x7632, R38 ;  /* 0x0000763226267816 */ /* 0x000fe20000000026 */
[----:B------:R-:W-:Y:S01]  /*da00*/  IMAD R49, R53, 0x2, R47 ;  /* 0x0000000235317824 */ /* 0x000fe200078e022f */
[----:B------:R-:W-:-:S03]  /*da10*/  LEA.HI.X.SX32 R45, R3, R2, 0x1, P3 ;  /* 0x00000002032d7211 */ /* 0x000fc600018f0eff */
[----:B------:R1:W-:Y:S01]  /*da20*/  STG.E.U16 [R40.64], R38 ;  /* 0x0000002628007986 */ /* 0x0003e2000c101506 */
[----:B0-----:R-:W-:-:S04]  /*da30*/  LEA R36, P3, R47, R0, 0x1 ;  /* 0x000000002f247211 */ /* 0x001fc800078608ff */
[----:B------:R-:W-:Y:S01]  /*da40*/  LEA.HI.X.SX32 R37, R47, R2, 0x1, P3 ;  /* 0x000000022f257211 */ /* 0x000fe200018f0eff */
[----:B------:R-:W-:Y:S01]  /*da50*/  IMAD R47, R53, 0x2, R49 ;  /* 0x00000002352f7824 */ /* 0x000fe200078e0231 */
[C---:B-1----:R-:W-:Y:S01]  /*da60*/  LEA R40, P3, R49.reuse, R0, 0x1 ;  /* 0x0000000031287211 */ /* 0x042fe200078608ff */
[----:B------:R0:W-:Y:S03]  /*da70*/  STG.E.U16 [R44.64], R61 ;  /* 0x0000003d2c007986 */ /* 0x0001e6000c101506 */
[----:B------:R-:W-:Y:S01]  /*da80*/  LEA.HI.X.SX32 R41, R49, R2, 0x1, P3 ;  /* 0x0000000231297211 */ /* 0x000fe200018f0eff */
[----:B------:R1:W-:Y:S01]  /*da90*/  STG.E.U16 [R36.64], R59 ;  /* 0x0000003b24007986 */ /* 0x0003e2000c101506 */
[----:B0-----:R-:W-:Y:S02]  /*daa0*/  LEA R45, R53, R47, 0x1 ;  /* 0x0000002f352d7211 */ /* 0x001fe400078e08ff */
[----:B-1----:R-:W-:-:S04]  /*dab0*/  LEA R36, P3, R47, R0, 0x1 ;  /* 0x000000002f247211 */ /* 0x002fc800078608ff */
[----:B------:R-:W-:Y:S01]  /*dac0*/  LEA.HI.X.SX32 R37, R47, R2, 0x1, P3 ;  /* 0x000000022f257211 */ /* 0x000fe200018f0eff */
[C---:B------:R-:W-:Y:S01]  /*dad0*/  IMAD R47, R53.reuse, 0x2, R45 ;  /* 0x00000002352f7824 */ /* 0x040fe200078e022d */
[----:B------:R0:W-:Y:S03]  /*dae0*/  STG.E.U16 [R40.64], R43 ;  /* 0x0000002b28007986 */ /* 0x0001e6000c101506 */
[----:B------:R-:W-:Y:S01]  /*daf0*/  IMAD R46, R53, 0x2, R47 ;  /* 0x00000002352e7824 */ /* 0x000fe200078e022f */
[----:B------:R-:W-:Y:S01]  /*db00*/  PRMT R3, R61, 0x7632, R3 ;  /* 0x000076323d037816 */ /* 0x000fe20000000003 */
[----:B------:R1:W-:Y:S01]  /*db10*/  STG.E.U16 [R36.64], R39 ;  /* 0x0000002724007986 */ /* 0x0003e2000c101506 */
[----:B0-----:R-:W-:-:S04]  /*db20*/  LEA R40, P3, R45, R0, 0x1 ;  /* 0x000000002d287211 */ /* 0x001fc800078608ff */
[----:B------:R-:W-:Y:S01]  /*db30*/  LEA.HI.X.SX32 R41, R45, R2, 0x1, P3 ;  /* 0x000000022d297211 */ /* 0x000fe200018f0eff */
[----:B------:R-:W-:Y:S01]  /*db40*/  IMAD R45, R53, 0x2, R46 ;  /* 0x00000002352d7824 */ /* 0x000fe200078e022e */
[CC--:B-1----:R-:W-:Y:S02]  /*db50*/  LEA R36, P3, R46.reuse, R0.reuse, 0x1 ;  /* 0x000000002e247211 */ /* 0x0c2fe400078608ff */
[----:B------:R-:W-:Y:S01]  /*db60*/  LEA R38, P4, R47, R0, 0x1 ;  /* 0x000000002f267211 */ /* 0x000fe200078808ff */
[----:B------:R0:W-:Y:S01]  /*db70*/  STG.E.U16 [R40.64], R3 ;  /* 0x0000000328007986 */ /* 0x0001e2000c101506 */
[----:B------:R-:W-:Y:S02]  /*db80*/  PRMT R44, R43, 0x7632, R44 ;  /* 0x000076322b2c7816 */ /* 0x000fe4000000002c */
[----:B------:R-:W-:Y:S02]  /*db90*/  LEA.HI.X.SX32 R37, R46, R2, 0x1, P3 ;  /* 0x000000022e257211 */ /* 0x000fe400018f0eff */
[----:B------:R-:W-:-:S02]  /*dba0*/  PRMT R43, R39, 0x7632, R43 ;  /* 0x00007632272b7816 */ /* 0x000fc4000000002b */
[----:B------:R-:W-:Y:S02]  /*dbb0*/  PRMT R42, R59, 0x7632, R42 ;  /* 0x000076323b2a7816 */ /* 0x000fe4000000002a */
[----:B------:R-:W-:Y:S02]  /*dbc0*/  LEA.HI.X.SX32 R39, R47, R2, 0x1, P4 ;  /* 0x000000022f277211 */ /* 0x000fe400020f0eff */
[----:B0-----:R-:W-:Y:S02]  /*dbd0*/  LEA R40, P3, R45, R0, 0x1 ;  /* 0x000000002d287211 */ /* 0x001fe400078608ff */
[----:B------:R-:W-:Y:S02]  /*dbe0*/  LEA R3, R53, R45, 0x1 ;  /* 0x0000002d35037211 */ /* 0x000fe400078e08ff */
[----:B------:R-:W-:Y:S01]  /*dbf0*/  LEA.HI.X.SX32 R41, R45, R2, 0x1, P3 ;  /* 0x000000022d297211 */ /* 0x000fe200018f0eff */
[----:B------:R-:W-:Y:S02]  /*dc00*/  STG.E.U16 [R38.64], R42 ;  /* 0x0000002a26007986 */ /* 0x000fe4000c101506 */
[----:B------:R-:W-:-:S02]  /*dc10*/  IMAD R45, R53, 0x2, R3 ;  /* 0x00000002352d7824 */ /* 0x000fc400078e0203 */
[----:B------:R0:W-:Y:S02]  /*dc20*/  STG.E.U16 [R36.64], R44 ;  /* 0x0000002c24007986 */ /* 0x0001e4000c101506 */
[----:B------:R-:W-:Y:S02]  /*dc30*/  IMAD R47, R53, 0x2, R45 ;  /* 0x00000002352f7824 */ /* 0x000fe400078e022d */
[----:B------:R1:W-:Y:S01]  /*dc40*/  STG.E.U16 [R40.64], R43 ;  /* 0x0000002b28007986 */ /* 0x0003e2000c101506 */
[-C--:B0-----:R-:W-:Y:S02]  /*dc50*/  LEA R36, P3, R3, R0.reuse, 0x1 ;  /* 0x0000000003247211 */ /* 0x081fe400078608ff */
[----:B------:R-:W-:Y:S02]  /*dc60*/  LEA R38, P4, R45, R0, 0x1 ;  /* 0x000000002d267211 */ /* 0x000fe400078808ff */
[-C--:B------:R-:W-:Y:S01]  /*dc70*/  LEA.HI.X.SX32 R37, R3, R2.reuse, 0x1, P3 ;  /* 0x0000000203257211 */ /* 0x080fe200018f0eff */
[----:B------:R-:W-:Y:S01]  /*dc80*/  IMAD R3, R53, 0x2, R47 ;  /* 0x0000000235037824 */ /* 0x000fe200078e022f */
[----:B------:R-:W-:-:S02]  /*dc90*/  LEA.HI.X.SX32 R39, R45, R2, 0x1, P4 ;  /* 0x000000022d277211 */ /* 0x000fc400020f0eff */
[----:B-1----:R-:W-:Y:S02]  /*dca0*/  LEA R40, P3, R47, R0, 0x1 ;  /* 0x000000002f287211 */ /* 0x002fe400078608ff */
[----:B------:R-:W-:Y:S01]  /*dcb0*/  LEA R45, R53, R3, 0x1 ;  /* 0x00000003352d7211 */ /* 0x000fe200078e08ff */
[----:B------:R0:W-:Y:S01]  /*dcc0*/  STG.E.U16 [R36.64], R28 ;  /* 0x0000001c24007986 */ /* 0x0001e2000c101506 */
[----:B------:R-:W-:-:S03]  /*dcd0*/  LEA.HI.X.SX32 R41, R47, R2, 0x1, P3 ;  /* 0x000000022f297211 */ /* 0x000fc600018f0eff */
[----:B------:R-:W-:Y:S01]  /*dce0*/  IMAD R43, R53, 0x2, R45 ;  /* 0x00000002352b7824 */ /* 0x000fe200078e022d */
[----:B0-----:R-:W-:-:S04]  /*dcf0*/  LEA R36, P3, R3, R0, 0x1 ;  /* 0x0000000003247211 */ /* 0x001fc800078608ff */
[----:B------:R-:W-:Y:S01]  /*dd00*/  LEA.HI.X.SX32 R37, R3, R2, 0x1, P3 ;  /* 0x0000000203257211 */ /* 0x000fe200018f0eff */
[C---:B------:R-:W-:Y:S01]  /*dd10*/  IMAD R3, R53.reuse, 0x2, R43 ;  /* 0x0000000235037824 */ /* 0x040fe200078e022b */
[----:B------:R0:W-:Y:S03]  /*dd20*/  STG.E.U16 [R38.64], R32 ;  /* 0x0000002026007986 */ /* 0x0001e6000c101506 */
[----:B------:R-:W-:Y:S01]  /*dd30*/  IMAD R47, R53, 0x2, R3 ;  /* 0x00000002352f7824 */ /* 0x000fe200078e0203 */
[----:B------:R-:W-:Y:S01]  /*dd40*/  STG.E.U16 [R40.64], R12 ;  /* 0x0000000c28007986 */ /* 0x000fe2000c101506 */
[----:B------:R-:W-:-:S03]  /*dd50*/  PRMT R28, R28, 0x7632, R28 ;  /* 0x000076321c1c7816 */ /* 0x000fc6000000001c */
[----:B------:R1:W-:Y:S01]  /*dd60*/  STG.E.U16 [R36.64], R8 ;  /* 0x0000000824007986 */ /* 0x0003e2000c101506 */
[----:B------:R-:W-:Y:S02]  /*dd70*/  LEA R49, R53, R47, 0x1 ;  /* 0x0000002f35317211 */ /* 0x000fe400078e08ff */
[----:B0-----:R-:W-:-:S04]  /*dd80*/  LEA R38, P3, R45, R0, 0x1 ;  /* 0x000000002d267211 */ /* 0x001fc800078608ff */
[----:B------:R-:W-:Y:S02]  /*dd90*/  LEA.HI.X.SX32 R39, R45, R2, 0x1, P3 ;  /* 0x000000022d277211 */ /* 0x000fe400018f0eff */
[----:B-1----:R-:W-:-:S03]  /*dda0*/  LEA R36, P4, R43, R0, 0x1 ;  /* 0x000000002b247211 */ /* 0x002fc600078808ff */
[----:B------:R0:W-:Y:S01]  /*ddb0*/  STG.E.U16 [R38.64], R28 ;  /* 0x0000001c26007986 */ /* 0x0001e2000c101506 */
[----:B------:R-:W-:Y:S01]  /*ddc0*/  LEA.HI.X.SX32 R37, R43, R2, 0x1, P4 ;  /* 0x000000022b257211 */ /* 0x000fe200020f0eff */
[----:B------:R-:W-:-:S04]  /*ddd0*/  IMAD R43, R53, 0x2, R49 ;  /* 0x00000002352b7824 */ /* 0x000fc800078e0231 */
[----:B------:R-:W-:Y:S01]  /*dde0*/  IMAD R45, R53, 0x2, R43 ;  /* 0x00000002352d7824 */ /* 0x000fe200078e022b */
[----:B0-----:R-:W-:-:S04]  /*ddf0*/  LEA R38, P3, R3, R0, 0x1 ;  /* 0x0000000003267211 */ /* 0x001fc800078608ff */
[----:B------:R-:W-:Y:S01]  /*de00*/  LEA.HI.X.SX32 R39, R3, R2, 0x1, P3 ;  /* 0x0000000203277211 */ /* 0x000fe200018f0eff */
[----:B------:R-:W-:Y:S01]  /*de10*/  IMAD R3, R53, 0x2, R45 ;  /* 0x0000000235037824 */ /* 0x000fe200078e022d */
[----:B------:R-:W-:Y:S02]  /*de20*/  PRMT R32, R32, 0x7632, R32 ;  /* 0x0000763220207816 */ /* 0x000fe40000000020 */
[----:B------:R-:W-:Y:S02]  /*de30*/  PRMT R8, R12, 0x7632, R8 ;  /* 0x000076320c087816 */ /* 0x000fe40000000008 */
[----:B------:R-:W-:Y:S02]  /*de40*/  LEA R40, P4, R47, R0, 0x1 ;  /* 0x000000002f287211 */ /* 0x000fe400078808ff */
[----:B------:R-:W-:Y:S01]  /*de50*/  LEA R12, R53, R3, 0x1 ;  /* 0x00000003350c7211 */ /* 0x000fe200078e08ff */
[----:B------:R0:W-:Y:S01]  /*de60*/  STG.E.U16 [R36.64], R32 ;  /* 0x0000002024007986 */ /* 0x0001e2000c101506 */
[----:B------:R-:W-:-:S02]  /*de70*/  PRMT R42, R8, 0x7632, R42 ;  /* 0x00007632082a7816 */ /* 0x000fc4000000002a */
[----:B------:R-:W-:Y:S01]  /*de80*/  LEA.HI.X.SX32 R41, R47, R2, 0x1, P4 ;  /* 0x000000022f297211 */ /* 0x000fe200020f0eff */
[----:B------:R-:W-:Y:S01]  /*de90*/  IMAD R44, R53, 0x2, R12 ;  /* 0x00000002352c7824 */ /* 0x000fe200078e020c */
[----:B------:R1:W-:Y:S01]  /*dea0*/  STG.E.U16 [R38.64], R8 ;  /* 0x0000000826007986 */ /* 0x0003e2000c101506 */
[----:B0-----:R-:W-:-:S03]  /*deb0*/  LEA R36, P3, R49, R0, 0x1 ;  /* 0x0000000031247211 */ /* 0x001fc600078608ff */
[----:B------:R0:W-:Y:S01]  /*dec0*/  STG.E.U16 [R40.64], R42 ;  /* 0x0000002a28007986 */ /* 0x0001e2000c101506 */
[----:B------:R-:W-:Y:S01]  /*ded0*/  IMAD R32, R53, 0x2, R44 ;  /* 0x0000000235207824 */ /* 0x000fe200078e022c */
[----:B------:R-:W-:-:S03]  /*dee0*/  LEA.HI.X.SX32 R37, R49, R2, 0x1, P3 ;  /* 0x0000000231257211 */ /* 0x000fc600018f0eff */
[----:B-1----:R-:W-:Y:S02]  /*def0*/  IMAD R8, R53, 0x2, R32 ;  /* 0x0000000235087824 */ /* 0x002fe400078e0220 */
[----:B------:R1:W-:Y:S01]  /*df00*/  STG.E.U16 [R36.64], R29 ;  /* 0x0000001d24007986 */ /* 0x0003e2000c101506 */
[----:B0-----:R-:W-:-:S04]  /*df10*/  LEA R40, P3, R43, R0, 0x1 ;  /* 0x000000002b287211 */ /* 0x001fc800078608ff */
[----:B------:R-:W-:Y:S02]  /*df20*/  LEA.HI.X.SX32 R41, R43, R2, 0x1, P3 ;  /* 0x000000022b297211 */ /* 0x000fe400018f0eff */
[----:B-1----:R-:W-:-:S04]  /*df30*/  LEA R36, P3, R3, R0, 0x1 ;  /* 0x0000000003247211 */ /* 0x002fc800078608ff */
[----:B------:R-:W-:Y:S02]  /*df40*/  LEA.HI.X.SX32 R37, R3, R2, 0x1, P3 ;  /* 0x0000000203257211 */ /* 0x000fe400018f0eff */
[----:B------:R-:W-:Y:S02]  /*df50*/  LEA R3, R53, R8, 0x1 ;  /* 0x0000000835037211 */ /* 0x000fe400078e08ff */
[----:B------:R-:W-:-:S03]  /*df60*/  LEA R38, P4, R45, R0, 0x1 ;  /* 0x000000002d267211 */ /* 0x000fc600078808ff */
[----:B------:R-:W-:Y:S01]  /*df70*/  IMAD R43, R53, 0x2, R3 ;  /* 0x00000002352b7824 */ /* 0x000fe200078e0203 */
[----:B------:R-:W-:Y:S01]  /*df80*/  LEA.HI.X.SX32 R39, R45, R2, 0x1, P4 ;  /* 0x000000022d277211 */ /* 0x000fe200020f0eff */
[----:B------:R-:W-:Y:S02]  /*df90*/  STG.E.U16 [R40.64], R33 ;  /* 0x0000002128007986 */ /* 0x000fe4000c101506 */
[----:B------:R-:W-:Y:S02]  /*dfa0*/  IMAD R42, R53, 0x2, R43 ;  /* 0x00000002352a7824 */ /* 0x000fe400078e022b */
[----:B------:R0:W-:Y:S04]  /*dfb0*/  STG.E.U16 [R38.64], R13 ;  /* 0x0000000d26007986 */ /* 0x0001e8000c101506 */
[----:B------:R1:W-:Y:S01]  /*dfc0*/  STG.E.U16 [R36.64], R9 ;  /* 0x0000000924007986 */ /* 0x0003e2000c101506 */
[----:B------:R-:W-:-:S02]  /*dfd0*/  LEA R28, P4, R44, R0, 0x1 ;  /* 0x000000002c1c7211 */ /* 0x000fc400078808ff */
[----:B------:R-:W-:Y:S02]  /*dfe0*/  PRMT R45, R29, 0x7632, R45 ;  /* 0x000076321d2d7816 */ /* 0x000fe4000000002d */
[----:B0-----:R-:W-:Y:S01]  /*dff0*/  LEA R38, P3, R12, R0, 0x1 ;  /* 0x000000000c267211 */ /* 0x001fe200078608ff */
[----:B-1----:R-:W-:-:S03]  /*e000*/  IMAD R36, R53, 0x2, R42 ;  /* 0x0000000235247824 */ /* 0x002fc600078e022a */
[-C--:B------:R-:W-:Y:S02]  /*e010*/  LEA.HI.X.SX32 R39, R12, R2.reuse, 0x1, P3 ;  /* 0x000000020c277211 */ /* 0x080fe400018f0eff */
[----:B------:R-:W-:Y:S02]  /*e020*/  LEA.HI.X.SX32 R29, R44, R2, 0x1, P4 ;  /* 0x000000022c1d7211 */ /* 0x000fe400020f0eff */
[----:B------:R-:W-:Y:S02]  /*e030*/  LEA R37, R53, R36, 0x1 ;  /* 0x0000002435257211 */ /* 0x000fe400078e08ff */
[----:B------:R-:W-:Y:S01]  /*e040*/  PRMT R33, R33, 0x7632, R33 ;  /* 0x0000763221217816 */ /* 0x000fe20000000021 */
[----:B------:R0:W-:Y:S02]  /*e050*/  STG.E.U16 [R38.64], R45 ;  /* 0x0000002d26007986 */ /* 0x0001e4000c101506 */
[----:B------:R-:W-:Y:S01]  /*e060*/  IMAD R41, R53, 0x2, R37 ;  /* 0x0000000235297824 */ /* 0x000fe200078e0225 */
[----:B------:R-:W-:Y:S01]  /*e070*/  LEA R12, P3, R32, R0, 0x1 ;  /* 0x00000000200c7211 */ /* 0x000fe200078608ff */
[----:B------:R1:W-:Y:S01]  /*e080*/  STG.E.U16 [R28.64], R33 ;  /* 0x000000211c007986 */ /* 0x0003e2000c101506 */
[----:B------:R-:W-:-:S02]  /*e090*/  PRMT R9, R13, 0x7632, R9 ;  /* 0x000076320d097816 */ /* 0x000fc40000000009 */
[----:B------:R-:W-:Y:S01]  /*e0a0*/  LEA.HI.X.SX32 R13, R32, R2, 0x1, P3 ;  /* 0x00000002200d7211 */ /* 0x000fe200018f0eff */
[----:B0-----:R-:W-:Y:S01]  /*e0b0*/  IMAD R39, R53, 0x2, R41 ;  /* 0x0000000235277824 */ /* 0x001fe200078e0229 */
[----:B-1----:R-:W-:-:S03]  /*e0c0*/  LEA R28, P4, R8, R0, 0x1 ;  /* 0x00000000081c7211 */ /* 0x002fc600078808ff */
[----:B------:R-:W-:Y:S01]  /*e0d0*/  IMAD R38, R53, 0x2, R39 ;  /* 0x0000000235267824 */ /* 0x000fe200078e0227 */
[----:B------:R-:W-:Y:S02]  /*e0e0*/  LEA.HI.X.SX32 R29, R8, R2, 0x1, P4 ;  /* 0x00000002081d7211 */ /* 0x000fe400020f0eff */
[----:B------:R-:W-:Y:S01]  /*e0f0*/  LEA R8, P3, R3, R0, 0x1 ;  /* 0x0000000003087211 */ /* 0x000fe200078608ff */
[----:B------:R0:W-:Y:S01]  /*e100*/  STG.E.U16 [R12.64], R9 ;  /* 0x000000090c007986 */ /* 0x0001e2000c101506 */
[----:B------:R-:W-:Y:S02]  /*e110*/  PRMT R44, R9, 0x7632, R44 ;  /* 0x00007632092c7816 */ /* 0x000fe4000000002c */
[----:B0-----:R-:W-:Y:S02]  /*e120*/  LEA.HI.X.SX32 R9, R3, R2, 0x1, P3 ;  /* 0x0000000203097211 */ /* 0x001fe400018f0eff */
[----:B------:R-:W-:Y:S01]  /*e130*/  LEA R3, R53, R38, 0x1 ;  /* 0x0000002635037211 */ /* 0x000fe200078e08ff */
[----:B------:R0:W-:Y:S01]  /*e140*/  STG.E.U16 [R28.64], R44 ;  /* 0x0000002c1c007986 */ /* 0x0001e2000c101506 */
[----:B------:R-:W-:-:S03]  /*e150*/  LEA R32, P3, R43, R0, 0x1 ;  /* 0x000000002b207211 */ /* 0x000fc600078608ff */
[----:B------:R-:W-:Y:S01]  /*e160*/  IMAD R40, R53, 0x2, R3 ;  /* 0x0000000235287824 */ /* 0x000fe200078e0203 */
[----:B------:R-:W-:Y:S02]  /*e170*/  LEA.HI.X.SX32 R33, R43, R2, 0x1, P3 ;  /* 0x000000022b217211 */ /* 0x000fe400018f0eff */
[C---:B------:R-:W-:Y:S01]  /*e180*/  LEA R12, P4, R42.reuse, R0, 0x1 ;  /* 0x000000002a0c7211 */ /* 0x040fe200078808ff */
[C---:B0-----:R-:W-:Y:S01]  /*e190*/  IMAD R29, R53.reuse, 0x2, R40 ;  /* 0x00000002351d7824 */ /* 0x041fe200078e0228 */
[----:B------:R-:W-:Y:S03]  /*e1a0*/  STG.E.U16 [R8.64], R30 ;  /* 0x0000001e08007986 */ /* 0x000fe6000c101506 */
[C---:B------:R-:W-:Y:S01]  /*e1b0*/  IMAD R43, R53.reuse, 0x2, R29 ;  /* 0x00000002352b7824 */ /* 0x040fe200078e021d */
[----:B------:R-:W-:Y:S01]  /*e1c0*/  LEA.HI.X.SX32 R13, R42, R2, 0x1, P4 ;  /* 0x000000022a0d7211 */ /* 0x000fe200020f0eff */
[----:B------:R0:W-:Y:S04]  /*e1d0*/  STG.E.U16 [R32.64], R34 ;  /* 0x0000002220007986 */ /* 0x0001e8000c101506 */
[----:B------:R1:W-:Y:S01]  /*e1e0*/  STG.E.U16 [R12.64], R14 ;  /* 0x0000000e0c007986 */ /* 0x0003e2000c101506 */
[----:B0-----:R-:W-:-:S02]  /*e1f0*/  LEA R32, R53, R43, 0x1 ;  /* 0x0000002b35207211 */ /* 0x001fc400078e08ff */
[----:B------:R-:W-:-:S03]  /*e200*/  LEA R8, P3, R36, R0, 0x1 ;  /* 0x0000000024087211 */ /* 0x000fc600078608ff */
[----:B-1----:R-:W-:Y:S01]  /*e210*/  IMAD R12, R53, 0x2, R32 ;  /* 0x00000002350c7824 */ /* 0x002fe200078e0220 */
[----:B------:R-:W-:-:S03]  /*e220*/  LEA.HI.X.SX32 R9, R36, R2, 0x1, P3 ;  /* 0x0000000224097211 */ /* 0x000fc600018f0eff */
[----:B------:R-:W-:Y:S01]  /*e230*/  IMAD R28, R53, 0x2, R12 ;  /* 0x00000002351c7824 */ /* 0x000fe200078e020c */
[----:B------:R-:W-:-:S03]  /*e240*/  LEA R36, P3, R37, R0, 0x1 ;  /* 0x0000000025247211 */ /* 0x000fc600078608ff */
[----:B------:R-:W-:Y:S01]  /*e250*/  IMAD R33, R53, 0x2, R28 ;  /* 0x0000000235217824 */ /* 0x000fe200078e021c */
[----:B------:R0:W-:Y:S01]  /*e260*/  STG.E.U16 [R8.64], R10 ;  /* 0x0000000a08007986 */ /* 0x0001e2000c101506 */
[----:B------:R-:W-:-:S03]  /*e270*/  LEA.HI.X.SX32 R37, R37, R2, 0x1, P3 ;  /* 0x0000000225257211 */ /* 0x000fc600018f0eff */
[----:B------:R-:W-:Y:S02]  /*e280*/  LEA R13, R53, R33, 0x1 ;  /* 0x00000021350d7211 */ /* 0x000fe400078e08ff */
[----:B------:R-:W-:Y:S02]  /*e290*/  PRMT R30, R30, 0x7632, R30 ;  /* 0x000076321e1e7816 */ /* 0x000fe4000000001e */
[----:B0-----:R-:W-:-:S04]  /*e2a0*/  LEA R8, P3, R41, R0, 0x1 ;  /* 0x0000000029087211 */ /* 0x001fc800078608ff */
[----:B------:R-:W-:Y:S01]  /*e2b0*/  LEA.HI.X.SX32 R9, R41, R2, 0x1, P3 ;  /* 0x0000000229097211 */ /* 0x000fe200018f0eff */
[----:B------:R-:W-:Y:S01]  /*e2c0*/  IMAD R41, R53, 0x2, R13 ;  /* 0x0000000235297824 */ /* 0x000fe200078e020d */
[----:B------:R-:W-:Y:S02]  /*e2d0*/  PRMT R34, R34, 0x7632, R34 ;  /* 0x0000763222227816 */ /* 0x000fe40000000022 */
[----:B------:R-:W-:Y:S01]  /*e2e0*/  LEA R44, P3, R39, R0, 0x1 ;  /* 0x00000000272c7211 */ /* 0x000fe200078608ff */
[----:B------:R-:W-:Y:S01]  /*e2f0*/  IMAD R42, R53, 0x2, R41 ;  /* 0x00000002352a7824 */ /* 0x000fe200078e0229 */
[----:B------:R0:W-:Y:S02]  /*e300*/  STG.E.U16 [R36.64], R30 ;  /* 0x0000001e24007986 */ /* 0x0001e4000c101506 */
[----:B------:R-:W-:Y:S02]  /*e310*/  LEA.HI.X.SX32 R45, R39, R2, 0x1, P3 ;  /* 0x00000002272d7211 */ /* 0x000fe400018f0eff */
[----:B------:R1:W-:Y:S01]  /*e320*/  STG.E.U16 [R8.64], R34 ;  /* 0x0000002208007986 */ /* 0x0003e2000c101506 */
[----:B------:R-:W-:Y:S01]  /*e330*/  PRMT R14, R14, 0x7632, R14 ;  /* 0x000076320e0e7816 */ /* 0x000fe2000000000e */
[----:B0-----:R-:W-:Y:S01]  /*e340*/  IMAD R37, R53, 0x2, R42 ;  /* 0x0000000235257824 */ /* 0x001fe200078e022a */
[----:B-1----:R-:W-:-:S04]  /*e350*/  LEA R8, P3, R38, R0, 0x1 ;  /* 0x0000000026087211 */ /* 0x002fc800078608ff */
[----:B------:R-:W-:Y:S02]  /*e360*/  LEA R36, R53, R37, 0x1 ;  /* 0x0000002535247211 */ /* 0x000fe400078e08ff */
[----:B------:R-:W-:Y:S02]  /*e370*/  LEA.HI.X.SX32 R9, R38, R2, 0x1, P3 ;  /* 0x0000000226097211 */ /* 0x000fe400018f0eff */
[C---:B------:R-:W-:Y:S02]  /*e380*/  LEA R38, P3, R3.reuse, R0, 0x1 ;  /* 0x0000000003267211 */ /* 0x040fe400078608ff */
[----:B------:R-:W-:Y:S02]  /*e390*/  PRMT R10, R10, 0x7632, R10 ;  /* 0x000076320a0a7816 */ /* 0x000fe4000000000a */
[----:B------:R-:W-:Y:S01]  /*e3a0*/  LEA.HI.X.SX32 R39, R3, R2, 0x1, P3 ;  /* 0x0000000203277211 */ /* 0x000fe200018f0eff */
[C---:B------:R-:W-:Y:S01]  /*e3b0*/  IMAD R3, R53.reuse, 0x2, R36 ;  /* 0x0000000235037824 */ /* 0x040fe200078e0224 */
[----:B------:R-:W-:Y:S04]  /*e3c0*/  STG.E.U16 [R44.64], R14 ;  /* 0x0000000e2c007986 */ /* 0x000fe8000c101506 */
[----:B------:R0:W-:Y:S01]  /*e3d0*/  STG.E.U16 [R8.64], R10 ;  /* 0x0000000a08007986 */ /* 0x0001e2000c101506 */
[----:B------:R-:W-:-:S03]  /*e3e0*/  IMAD R34, R53, 0x2, R3 ;  /* 0x0000000235227824 */ /* 0x000fc600078e0203 */
[----:B------:R1:W-:Y:S01]  /*e3f0*/  STG.E.U16 [R38.64], R31 ;  /* 0x0000001f26007986 */ /* 0x0003e2000c101506 */
[----:B0-----:R-:W-:-:S04]  /*e400*/  LEA R8, P3, R40, R0, 0x1 ;  /* 0x0000000028087211 */ /* 0x001fc800078608ff */
[----:B------:R-:W-:Y:S01]  /*e410*/  LEA.HI.X.SX32 R9, R40, R2, 0x1, P3 ;  /* 0x0000000228097211 */ /* 0x000fe200018f0eff */
[----:B------:R-:W-:Y:S01]  /*e420*/  IMAD R40, R53, 0x2, R34 ;  /* 0x0000000235287824 */ /* 0x000fe200078e0222 */
[----:B------:R-:W-:Y:S02]  /*e430*/  PRMT R45, R35, 0x7632, R45 ;  /* 0x00007632232d7816 */ /* 0x000fe4000000002d */
[----:B------:R-:W-:Y:S01]  /*e440*/  LEA R30, P3, R29, R0, 0x1 ;  /* 0x000000001d1e7211 */ /* 0x000fe200078608ff */
[----:B------:R0:W-:Y:S01]  /*e450*/  STG.E.U16 [R8.64], R35 ;  /* 0x0000002308007986 */ /* 0x0001e2000c101506 */
[----:B------:R-:W-:Y:S02]  /*e460*/  PRMT R46, R31, 0x7632, R46 ;  /* 0x000076321f2e7816 */ /* 0x000fe4000000002e */
[----:B-1----:R-:W-:Y:S02]  /*e470*/  LEA.HI.X.SX32 R31, R29, R2, 0x1, P3 ;  /* 0x000000021d1f7211 */ /* 0x002fe400018f0eff */
[----:B0-----:R-:W-:-:S02]  /*e480*/  LEA R35, R53, R40, 0x1 ;  /* 0x0000002835237211 */ /* 0x001fc400078e08ff */
[----:B------:R-:W-:-:S03]  /*e490*/  LEA R8, P3, R43, R0, 0x1 ;  /* 0x000000002b087211 */ /* 0x000fc600078608ff */
[----:B------:R-:W-:Y:S01]  /*e4a0*/  IMAD R29, R53, 0x2, R35 ;  /* 0x00000002351d7824 */ /* 0x000fe200078e0223 */
[----:B------:R-:W-:-:S03]  /*e4b0*/  LEA.HI.X.SX32 R9, R43, R2, 0x1, P3 ;  /* 0x000000022b097211 */ /* 0x000fc600018f0eff */
[C---:B------:R-:W-:Y:S01]  /*e4c0*/  IMAD R38, R53.reuse, 0x2, R29 ;  /* 0x0000000235267824 */ /* 0x040fe200078e021d */
[-C--:B------:R-:W-:Y:S02]  /*e4d0*/  LEA R14, P4, R32, R0.reuse, 0x1 ;  /* 0x00000000200e7211 */ /* 0x080fe400078808ff */
[----:B------:R-:W-:Y:S01]  /*e4e0*/  LEA R10, P3, R12, R0, 0x1 ;  /* 0x000000000c0a7211 */ /* 0x000fe200078608ff */
[----:B------:R-:W-:Y:S01]  /*e4f0*/  IMAD R39, R53, 0x2, R38 ;  /* 0x0000000235277824 */ /* 0x000fe200078e0226 */
[----:B------:R0:W-:Y:S01]  /*e500*/  STG.E.U16 [R30.64], R15 ;  /* 0x0000000f1e007986 */ /* 0x0001e2000c101506 */
[----:B------:R-:W-:Y:S02]  /*e510*/  PRMT R44, R15, 0x7632, R44 ;  /* 0x000076320f2c7816 */ /* 0x000fe4000000002c */
[----:B------:R-:W-:Y:S01]  /*e520*/  PRMT R43, R11, 0x7632, R43 ;  /* 0x000076320b2b7816 */ /* 0x000fe2000000002b */
[----:B------:R1:W-:Y:S01]  /*e530*/  STG.E.U16 [R8.64], R11 ;  /* 0x0000000b08007986 */ /* 0x0003e2000c101506 */
[----:B0-----:R-:W-:-:S02]  /*e540*/  LEA.HI.X.SX32 R15, R32, R2, 0x1, P4 ;  /* 0x00000002200f7211 */ /* 0x001fc400020f0eff */
[----:B-1----:R-:W-:Y:S02]  /*e550*/  LEA.HI.X.SX32 R11, R12, R2, 0x1, P3 ;  /* 0x000000020c0b7211 */ /* 0x002fe400018f0eff */
[----:B------:R-:W-:Y:S01]  /*e560*/  LEA R12, R53, R39, 0x1 ;  /* 0x00000027350c7211 */ /* 0x000fe200078e08ff */
[----:B------:R0:W-:Y:S01]  /*e570*/  STG.E.U16 [R14.64], R46 ;  /* 0x0000002e0e007986 */ /* 0x0001e2000c101506 */
[CC--:B------:R-:W-:Y:S02]  /*e580*/  LEA R30, P3, R28.reuse, R0.reuse, 0x1 ;  /* 0x000000001c1e7211 */ /* 0x0c0fe400078608ff */
[----:B------:R-:W-:Y:S01]  /*e590*/  LEA R8, P4, R33, R0, 0x1 ;  /* 0x0000000021087211 */ /* 0x000fe200078808ff */
[----:B------:R1:W-:Y:S01]  /*e5a0*/  STG.E.U16 [R10.64], R45 ;  /* 0x0000002d0a007986 */ /* 0x0003e2000c101506 */
[-C--:B------:R-:W-:Y:S01]  /*e5b0*/  LEA.HI.X.SX32 R31, R28, R2.reuse, 0x1, P3 ;  /* 0x000000021c1f7211 */ /* 0x080fe200018f0eff */
[----:B0-----:R-:W-:Y:S01]  /*e5c0*/  IMAD R15, R53, 0x2, R12 ;  /* 0x00000002350f7824 */ /* 0x001fe200078e020c */
[----:B------:R-:W-:-:S03]  /*e5d0*/  LEA.HI.X.SX32 R9, R33, R2, 0x1, P4 ;  /* 0x0000000221097211 */ /* 0x000fc600020f0eff */
[----:B------:R-:W-:Y:S01]  /*e5e0*/  IMAD R32, R53, 0x2, R15 ;  /* 0x0000000235207824 */ /* 0x000fe200078e020f */
[----:B-1----:R-:W-:-:S03]  /*e5f0*/  LEA R10, P3, R13, R0, 0x1 ;  /* 0x000000000d0a7211 */ /* 0x002fc600078608ff */
[----:B------:R-:W-:Y:S01]  /*e600*/  IMAD R33, R53, 0x2, R32 ;  /* 0x0000000235217824 */ /* 0x000fe200078e0220 */
[----:B------:R-:W-:-:S04]  /*e610*/  LEA.HI.X.SX32 R11, R13, R2, 0x1, P3 ;  /* 0x000000020d0b7211 */ /* 0x000fc800018f0eff */
[----:B------:R-:W-:-:S05]  /*e620*/  LEA R13, R53, R33, 0x1 ;  /* 0x00000021350d7211 */ /* 0x000fca00078e08ff */
[C---:B------:R-:W-:Y:S01]  /*e630*/  IMAD R28, R53.reuse, 0x2, R13 ;  /* 0x00000002351c7824 */ /* 0x040fe200078e020d */
[----:B------:R0:W-:Y:S03]  /*e640*/  STG.E.U16 [R30.64], R44 ;  /* 0x0000002c1e007986 */ /* 0x0001e6000c101506 */
[C---:B------:R-:W-:Y:S01]  /*e650*/  IMAD R14, R53.reuse, 0x2, R28 ;  /* 0x00000002350e7824 */ /* 0x040fe200078e021c */
[----:B------:R1:W-:Y:S03]  /*e660*/  STG.E.U16 [R8.64], R43 ;  /* 0x0000002b08007986 */ /* 0x0003e6000c101506 */
[----:B------:R-:W-:Y:S01]  /*e670*/  IMAD R45, R53, 0x2, R14 ;  /* 0x00000002352d7824 */ /* 0x000fe200078e020e */
[-C--:B0-----:R-:W-:Y:S02]  /*e680*/  LEA R30, P3, R41, R0.reuse, 0x1 ;  /* 0x00000000291e7211 */ /* 0x081fe400078608ff */
[----:B-1----:R-:W-:-:S02]  /*e690*/  LEA R8, P4, R42, R0, 0x1 ;  /* 0x000000002a087211 */ /* 0x002fc400078808ff */
[-C--:B------:R-:W-:Y:S02]  /*e6a0*/  LEA.HI.X.SX32 R31, R41, R2.reuse, 0x1, P3 ;  /* 0x00000002291f7211 */ /* 0x080fe400018f0eff */
[----:B------:R-:W-:Y:S02]  /*e6b0*/  LEA.HI.X.SX32 R9, R42, R2, 0x1, P4 ;  /* 0x000000022a097211 */ /* 0x000fe400020f0eff */
[----:B------:R-:W-:Y:S01]  /*e6c0*/  LEA R49, R53, R45, 0x1 ;  /* 0x0000002d35317211 */ /* 0x000fe200078e08ff */
[----:B------:R0:W-:Y:S04]  /*e6d0*/  STG.E.U16 [R10.64], R20 ;  /* 0x000000140a007986 */ /* 0x0001e8000c101506 */
[----:B------:R-:W-:Y:S04]  /*e6e0*/  STG.E.U16 [R30.64], R24 ;  /* 0x000000181e007986 */ /* 0x000fe8000c101506 */
[----:B------:R1:W-:Y:S01]  /*e6f0*/  STG.E.U16 [R8.64], R4 ;  /* 0x0000000408007986 */ /* 0x0003e2000c101506 */
[----:B0-----:R-:W-:-:S04]  /*e700*/  LEA R10, P3, R37, R0, 0x1 ;  /* 0x00000000250a7211 */ /* 0x001fc800078608ff */
[----:B------:R-:W-:Y:S01]  /*e710*/  LEA.HI.X.SX32 R11, R37, R2, 0x1, P3 ;  /* 0x00000002250b7211 */ /* 0x000fe200018f0eff */
[----:B-1----:R-:W-:Y:S01]  /*e720*/  IMAD R9, R53, 0x2, R49 ;  /* 0x0000000235097824 */ /* 0x002fe200078e0231 */
[----:B------:R-:W-:-:S03]  /*e730*/  LEA R30, P3, R36, R0, 0x1 ;  /* 0x00000000241e7211 */ /* 0x000fc600078608ff */
[C---:B------:R-:W-:Y:S01]  /*e740*/  IMAD R8, R53.reuse, 0x2, R9 ;  /* 0x0000000235087824 */ /* 0x040fe200078e0209 */
[----:B------:R0:W-:Y:S01]  /*e750*/  STG.E.U16 [R10.64], R16 ;  /* 0x000000100a007986 */ /* 0x0001e2000c101506 */
[----:B------:R-:W-:Y:S02]  /*e760*/  LEA.HI.X.SX32 R31, R36, R2, 0x1, P3 ;  /* 0x00000002241f7211 */ /* 0x000fe400018f0eff */
[----:B------:R-:W-:Y:S01]  /*e770*/  IMAD R48, R53, 0x2, R8 ;  /* 0x0000000235307824 */ /* 0x000fe200078e0208 */
[----:B------:R-:W-:Y:S02]  /*e780*/  PRMT R37, R20, 0x7632, R37 ;  /* 0x0000763214257816 */ /* 0x000fe40000000025 */
[----:B0-----:R-:W-:-:S04]  /*e790*/  LEA R10, P3, R3, R0, 0x1 ;  /* 0x00000000030a7211 */ /* 0x001fc800078608ff */
[----:B------:R-:W-:Y:S02]  /*e7a0*/  LEA.HI.X.SX32 R11, R3, R2, 0x1, P3 ;  /* 0x00000002030b7211 */ /* 0x000fe400018f0eff */
[----:B------:R-:W-:Y:S01]  /*e7b0*/  LEA R3, R53, R48, 0x1 ;  /* 0x0000003035037211 */ /* 0x000fe200078e08ff */
[----:B------:R0:W-:Y:S01]  /*e7c0*/  STG.E.U16 [R30.64], R37 ;  /* 0x000000251e007986 */ /* 0x0001e2000c101506 */
[----:B------:R-:W-:-:S03]  /*e7d0*/  PRMT R24, R24, 0x7632, R24 ;  /* 0x0000763218187816 */ /* 0x000fc60000000018 */
[C---:B------:R-:W-:Y:S01]  /*e7e0*/  IMAD R20, R53.reuse, 0x2, R3 ;  /* 0x0000000235147824 */ /* 0x040fe200078e0203 */
[----:B------:R-:W-:Y:S01]  /*e7f0*/  LEA R36, P3, R34, R0, 0x1 ;  /* 0x0000000022247211 */ /* 0x000fe200078608ff */
[----:B------:R1:W-:Y:S01]  /*e800*/  STG.E.U16 [R10.64], R24 ;  /* 0x000000180a007986 */ /* 0x0003e2000c101506 */
[----:B------:R-:W-:Y:S01]  /*e810*/  PRMT R42, R16, 0x7632, R42 ;  /* 0x00007632102a7816 */ /* 0x000fe2000000002a */
[----:B0-----:R-:W-:Y:S01]  /*e820*/  IMAD R31, R53, 0x2, R20 ;  /* 0x00000002351f7824 */ /* 0x001fe200078e0214 */
[----:B------:R-:W-:-:S03]  /*e830*/  LEA.HI.X.SX32 R37, R34, R2, 0x1, P3 ;  /* 0x0000000222257211 */ /* 0x000fc600018f0eff */
[C---:B------:R-:W-:Y:S01]  /*e840*/  IMAD R16, R53.reuse, 0x2, R31 ;  /* 0x0000000235107824 */ /* 0x040fe200078e021f */
[----:B-1----:R-:W-:Y:S02]  /*e850*/  LEA R10, P3, R40, R0, 0x1 ;  /* 0x00000000280a7211 */ /* 0x002fe400078608ff */
[----:B------:R-:W-:Y:S02]  /*e860*/  PRMT R41, R4, 0x7632, R41 ;  /* 0x0000763204297816 */ /* 0x000fe40000000029 */
[----:B------:R-:W-:Y:S02]  /*e870*/  LEA.HI.X.SX32 R11, R40, R2, 0x1, P3 ;  /* 0x00000002280b7211 */ /* 0x000fe400018f0eff */
[----:B------:R-:W-:Y:S01]  /*e880*/  LEA R30, R53, R16, 0x1 ;  /* 0x00000010351e7211 */ /* 0x000fe200078e08ff */
[----:B------:R-:W-:Y:S01]  /*e890*/  STG.E.U16 [R36.64], R41 ;  /* 0x0000002924007986 */ /* 0x000fe2000c101506 */
[----:B------:R-:W-:-:S03]  /*e8a0*/  LEA R58, P3, R29, R0, 0x1 ;  /* 0x000000001d3a7211 */ /* 0x000fc600078608ff */
[----:B------:R0:W-:Y:S01]  /*e8b0*/  STG.E.U16 [R10.64], R42 ;  /* 0x0000002a0a007986 */ /* 0x0001e2000c101506 */
[-C--:B------:R-:W-:Y:S02]  /*e8c0*/  LEA R54, P5, R39, R0.reuse, 0x1 ;  /* 0x0000000027367211 */ /* 0x080fe400078a08ff */
[----:B------:R-:W-:Y:S02]  /*e8d0*/  LEA R34, P4, R35, R0, 0x1 ;  /* 0x0000000023227211 */ /* 0x000fe400078808ff */
[-C--:B------:R-:W-:Y:S02]  /*e8e0*/  LEA.HI.X.SX32 R59, R29, R2.reuse, 0x1, P3 ;  /* 0x000000021d3b7211 */ /* 0x080fe400018f0eff */
[----:B------:R-:W-:Y:S01]  /*e8f0*/  LEA.HI.X.SX32 R55, R39, R2, 0x1, P5 ;  /* 0x0000000227377211 */ /* 0x000fe200028f0eff */
[----:B0-----:R-:W-:Y:S01]  /*e900*/  IMAD R10, R53, 0x2, R30 ;  /* 0x00000002350a7824 */ /* 0x001fe200078e021e */
[----:B------:R-:W-:-:S03]  /*e910*/  LEA R46, P3, R12, R0, 0x1 ;  /* 0x000000000c2e7211 */ /* 0x000fc600078608ff */
[----:B------:R-:W-:Y:S01]  /*e920*/  IMAD R4, R53, 0x2, R10 ;  /* 0x0000000235047824 */ /* 0x000fe200078e020a */
[----:B------:R-:W-:Y:S02]  /*e930*/  LEA R42, P5, R32, R0, 0x1 ;  /* 0x00000000202a7211 */ /* 0x000fe400078a08ff */
[----:B------:R-:W-:Y:S01]  /*e940*/  LEA.HI.X.SX32 R35, R35, R2, 0x1, P4 ;  /* 0x0000000223237211 */ /* 0x000fe200020f0eff */
[----:B------:R-:W-:Y:S01]  /*e950*/  IMAD R11, R53, 0x2, R4 ;  /* 0x00000002350b7824 */ /* 0x000fe200078e0204 */
[----:B------:R-:W-:Y:S02]  /*e960*/  LEA R56, P4, R38, R0, 0x1 ;  /* 0x0000000026387211 */ /* 0x000fe400078808ff */
[-C--:B------:R-:W-:Y:S02]  /*e970*/  LEA.HI.X.SX32 R47, R12, R2.reuse, 0x1, P3 ;  /* 0x000000020c2f7211 */ /* 0x080fe400018f0eff */
[----:B------:R-:W-:Y:S02]  /*e980*/  LEA.HI.X.SX32 R43, R32, R2, 0x1, P5 ;  /* 0x00000002202b7211 */ /* 0x000fe400028f0eff */
[----:B------:R-:W-:-:S02]  /*e990*/  LEA R40, P3, R33, R0, 0x1 ;  /* 0x0000000021287211 */ /* 0x000fc400078608ff */
[----:B------:R-:W-:Y:S02]  /*e9a0*/  LEA R32, P5, R28, R0, 0x1 ;  /* 0x000000001c207211 */ /* 0x000fe400078a08ff */
[----:B------:R-:W-:Y:S02]  /*e9b0*/  LEA.HI.X.SX32 R57, R38, R2, 0x1, P4 ;  /* 0x0000000226397211 */ /* 0x000fe400020f0eff */
[----:B------:R-:W-:Y:S02]  /*e9c0*/  LEA R38, P4, R15, R0, 0x1 ;  /* 0x000000000f267211 */ /* 0x000fe400078808ff */
[----:B------:R-:W-:Y:S02]  /*e9d0*/  LEA R29, R53, R11, 0x1 ;  /* 0x0000000b351d7211 */ /* 0x000fe400078e08ff */
[-C--:B------:R-:W-:Y:S02]  /*e9e0*/  LEA.HI.X.SX32 R41, R33, R2.reuse, 0x1, P3 ;  /* 0x0000000221297211 */ /* 0x080fe400018f0eff */
[----:B------:R-:W-:Y:S01]  /*e9f0*/  LEA.HI.X.SX32 R33, R28, R2, 0x1, P5 ;  /* 0x000000021c217211 */ /* 0x000fe200028f0eff */
[----:B------:R0:W-:Y:S01]  /*ea00*/  STG.E.U16 [R34.64], R21 ;  /* 0x0000001522007986 */ /* 0x0001e2000c101506 */
[----:B------:R-:W-:Y:S01]  /*ea10*/  LEA R22, P5, R49, R0, 0x1 ;  /* 0x0000000031167211 */ /* 0x000fe200078a08ff */
[----:B------:R-:W-:Y:S01]  /*ea20*/  IMAD R12, R53, 0x2, R29 ;  /* 0x00000002350c7824 */ /* 0x000fe200078e021d */
[----:B------:R-:W-:-:S02]  /*ea30*/  LEA.HI.X.SX32 R39, R15, R2, 0x1, P4 ;  /* 0x000000020f277211 */ /* 0x000fc400020f0eff */
[----:B------:R-:W-:Y:S01]  /*ea40*/  LEA.HI.X.SX32 R23, R49, R2, 0x1, P5 ;  /* 0x0000000231177211 */ /* 0x000fe200028f0eff */
[----:B------:R-:W-:Y:S01]  /*ea50*/  IMAD R15, R53, 0x2, R12 ;  /* 0x00000002350f7824 */ /* 0x000fe200078e020c */
[CC--:B------:R-:W-:Y:S02]  /*ea60*/  LEA R36, P3, R14.reuse, R0.reuse, 0x1 ;  /* 0x000000000e247211 */ /* 0x0c0fe400078608ff */
[C---:B0-----:R-:W-:Y:S01]  /*ea70*/  LEA R34, P4, R13.reuse, R0, 0x1 ;  /* 0x000000000d227211 */ /* 0x041fe200078808ff */
[----:B------:R0:W-:Y:S03]  /*ea80*/  STL.64 [R1+0x108], R22 ;  /* 0x0001081601007387 */ /* 0x0001e60000100a00 */
[----:B------:R-:W-:Y:S02]  /*ea90*/  LEA.HI.X.SX32 R35, R13, R2, 0x1, P4 ;  /* 0x000000020d237211 */ /* 0x000fe400020f0eff */
[----:B------:R-:W-:Y:S01]  /*eaa0*/  LEA R44, P4, R45, R0, 0x1 ;  /* 0x000000002d2c7211 */ /* 0x000fe200078808ff */
[----:B------:R-:W-:Y:S01]  /*eab0*/  IMAD R28, R53, 0x2, R15 ;  /* 0x00000002351c7824 */ /* 0x000fe200078e020f */
[----:B------:R-:W-:-:S02]  /*eac0*/  LEA.HI.X.SX32 R37, R14, R2, 0x1, P3 ;  /* 0x000000020e257211 */ /* 0x000fc400018f0eff */
[----:B------:R-:W-:Y:S02]  /*ead0*/  LEA.HI.X.SX32 R45, R45, R2, 0x1, P4 ;  /* 0x000000022d2d7211 */ /* 0x000fe400020f0eff */
[CC--:B0-----:R-:W-:Y:S02]  /*eae0*/  LEA R22, P3, R9.reuse, R0.reuse, 0x1 ;  /* 0x0000000009167211 */ /* 0x0c1fe400078608ff */
[-C--:B------:R-:W-:Y:S02]  /*eaf0*/  LEA R60, P4, R8, R0.reuse, 0x1 ;  /* 0x00000000083c7211 */ /* 0x080fe400078808ff */
[----:B------:R-:W-:Y:S02]  /*eb00*/  LEA R50, P5, R48, R0, 0x1 ;  /* 0x0000000030327211 */ /* 0x000fe400078a08ff */
[----:B------:R-:W-:Y:S02]  /*eb10*/  LEA.HI.X.SX32 R23, R9, R2, 0x1, P3 ;  /* 0x0000000209177211 */ /* 0x000fe400018f0eff */
[----:B------:R-:W-:-:S02]  /*eb20*/  LEA R13, R53, R28, 0x1 ;  /* 0x0000001c350d7211 */ /* 0x000fc400078e08ff */
[-C--:B------:R-:W-:Y:S02]  /*eb30*/  LEA.HI.X.SX32 R61, R8, R2.reuse, 0x1, P4 ;  /* 0x00000002083d7211 */ /* 0x080fe400020f0eff */
[----:B------:R-:W-:Y:S01]  /*eb40*/  LEA.HI.X.SX32 R51, R48, R2, 0x1, P5 ;  /* 0x0000000230337211 */ /* 0x000fe200028f0eff */
[----:B------:R0:W-:Y:S01]  /*eb50*/  STL.64 [R1+0x100], R22 ;  /* 0x0001001601007387 */ /* 0x0001e20000100a00 */
[----:B------:R-:W-:Y:S01]  /*eb60*/  IMAD R24, R53, 0x2, R13 ;  /* 0x0000000235187824 */ /* 0x000fe200078e020d */
[----:B------:R-:W-:-:S03]  /*eb70*/  LEA R48, P3, R3, R0, 0x1 ;  /* 0x0000000003307211 */ /* 0x000fc600078608ff */
[----:B------:R-:W-:Y:S01]  /*eb80*/  IMAD R14, R53, 0x2, R24 ;  /* 0x00000002350e7824 */ /* 0x000fe200078e0218 */
[----:B------:R-:W-:Y:S01]  /*eb90*/  LEA.HI.X.SX32 R49, R3, R2, 0x1, P3 ;  /* 0x0000000203317211 */ /* 0x000fe200018f0eff */
[----:B0-----:R-:W2:Y:S04]  /*eba0*/  LDL.LU.64 R22, [R1+0x478] ;  /* 0x0004780001167983 */ /* 0x001ea80000300a00 */
[----:B------:R0:W-:Y:S04]  /*ebb0*/  STL.64 [R1+0xf8], R60 ;  /* 0x0000f83c01007387 */ /* 0x0001e80000100a00 */
[----:B------:R1:W-:Y:S01]  /*ebc0*/  STL.64 [R1+0xf0], R50 ;  /* 0x0000f03201007387 */ /* 0x0003e20000100a00 */
[----:B------:R-:W-:Y:S01]  /*ebd0*/  IMAD R8, R53, 0x2, R14 ;  /* 0x0000000235087824 */ /* 0x000fe200078e020e */
[----:B0-----:R-:W-:-:S02]  /*ebe0*/  LEA R60, P4, R20, R0, 0x1 ;  /* 0x00000000143c7211 */ /* 0x001fc400078808ff */
[C---:B-1----:R-:W-:Y:S02]  /*ebf0*/  LEA R50, P5, R31.reuse, R0, 0x1 ;  /* 0x000000001f327211 */ /* 0x042fe400078a08ff */
[-C--:B------:R-:W-:Y:S02]  /*ec00*/  LEA.HI.X.SX32 R61, R20, R2.reuse, 0x1, P4 ;  /* 0x00000002143d7211 */ /* 0x080fe400020f0eff */
[----:B------:R-:W-:Y:S01]  /*ec10*/  LEA.HI.X.SX32 R51, R31, R2, 0x1, P5 ;  /* 0x000000021f337211 */ /* 0x000fe200028f0eff */
[----:B------:R0:W-:Y:S01]  /*ec20*/  STL.64 [R1+0xe8], R48 ;  /* 0x0000e83001007387 */ /* 0x0001e20000100a00 */
[----:B------:R-:W-:-:S03]  /*ec30*/  LEA R9, R53, R8, 0x1 ;  /* 0x0000000835097211 */ /* 0x000fc600078e08ff */
[----:B------:R1:W-:Y:S04]  /*ec40*/  STL.64 [R1+0xe0], R60 ;  /* 0x0000e03c01007387 */ /* 0x0003e80000100a00 */
[----:B------:R3:W-:Y:S01]  /*ec50*/  STL.64 [R1+0xd8], R50 ;  /* 0x0000d83201007387 */ /* 0x0007e20000100a00 */
[-C--:B0-----:R-:W-:Y:S02]  /*ec60*/  LEA R48, P5, R10, R0.reuse, 0x1 ;  /* 0x000000000a307211 */ /* 0x081fe400078a08ff */
[-C--:B-1----:R-:W-:Y:S02]  /*ec70*/  LEA R60, P3, R16, R0.reuse, 0x1 ;  /* 0x00000000103c7211 */ /* 0x082fe400078608ff */
[----:B---3--:R-:W-:Y:S02]  /*ec80*/  LEA R50, P4, R30, R0, 0x1 ;  /* 0x000000001e327211 */ /* 0x008fe400078808ff */
[-C--:B------:R-:W-:Y:S01]  /*ec90*/  LEA.HI.X.SX32 R61, R16, R2.reuse, 0x1, P3 ;  /* 0x00000002103d7211 */ /* 0x080fe200018f0eff */
[----:B------:R-:W-:Y:S01]  /*eca0*/  IMAD R20, R53, 0x2, R9 ;  /* 0x0000000235147824 */ /* 0x000fe200078e0209 */
[----:B------:R-:W-:-:S02]  /*ecb0*/  LEA.HI.X.SX32 R51, R30, R2, 0x1, P4 ;  /* 0x000000021e337211 */ /* 0x000fc400020f0eff */
[----:B------:R-:W-:Y:S01]  /*ecc0*/  LEA.HI.X.SX32 R49, R10, R2, 0x1, P5 ;  /* 0x000000020a317211 */ /* 0x000fe200028f0eff */
[----:B------:R-:W-:Y:S01]  /*ecd0*/  STL.64 [R1+0xd0], R60 ;  /* 0x0000d03c01007387 */ /* 0x000fe20000100a00 */
[----:B------:R-:W-:-:S03]  /*ece0*/  IMAD R3, R53, 0x2, R20 ;  /* 0x0000000235037824 */ /* 0x000fc600078e0214 */
[----:B------:R0:W-:Y:S01]  /*ecf0*/  STL.64 [R1+0xc8], R50 ;  /* 0x0000c83201007387 */ /* 0x0001e20000100a00 */
[----:B------:R-:W-:-:S03]  /*ed00*/  LEA R30, P5, R29, R0, 0x1 ;  /* 0x000000001d1e7211 */ /* 0x000fc600078a08ff */
[----:B------:R1:W-:Y:S01]  /*ed10*/  STL.64 [R1+0xc0], R48 ;  /* 0x0000c03001007387 */ /* 0x0003e20000100a00 */
[----:B------:R-:W-:Y:S01]  /*ed20*/  IMAD R10, R53, 0x2, R3 ;  /* 0x00000002350a7824 */ /* 0x000fe200078e0203 */
[----:B------:R-:W-:Y:S02]  /*ed30*/  LEA.HI.X.SX32 R31, R29, R2, 0x1, P5 ;  /* 0x000000021d1f7211 */ /* 0x000fe400028f0eff */
[CC--:B0-----:R-:W-:Y:S02]  /*ed40*/  LEA R50, P3, R4.reuse, R0.reuse, 0x1 ;  /* 0x0000000004327211 */ /* 0x0c1fe400078608ff */
[C---:B-1----:R-:W-:Y:S02]  /*ed50*/  LEA R48, P4, R11.reuse, R0, 0x1 ;  /* 0x000000000b307211 */ /* 0x042fe400078808ff */
[-C--:B------:R-:W-:Y:S02]  /*ed60*/  LEA.HI.X.SX32 R51, R4, R2.reuse, 0x1, P3 ;  /* 0x0000000204337211 */ /* 0x080fe400018f0eff */
[----:B------:R-:W-:-:S02]  /*ed70*/  LEA.HI.X.SX32 R49, R11, R2, 0x1, P4 ;  /* 0x000000020b317211 */ /* 0x000fc400020f0eff */
[C---:B------:R-:W-:Y:S01]  /*ed80*/  LEA R16, R53.reuse, R10, 0x1 ;  /* 0x0000000a35107211 */ /* 0x040fe200078e08ff */
[----:B------:R0:W-:Y:S04]  /*ed90*/  STL.64 [R1+0xb8], R50 ;  /* 0x0000b83201007387 */ /* 0x0001e80000100a00 */
[----:B------:R1:W-:Y:S01]  /*eda0*/  STL.64 [R1+0xb0], R48 ;  /* 0x0000b03001007387 */ /* 0x0003e20000100a00 */
[----:B------:R-:W-:-:S03]  /*edb0*/  IMAD R4, R53, 0x2, R16 ;  /* 0x0000000235047824 */ /* 0x000fc600078e0210 */
[----:B------:R3:W-:Y:S01]  /*edc0*/  STL.64 [R1+0xa8], R30 ;  /* 0x0000a81e01007387 */ /* 0x0007e20000100a00 */
[CC--:B0-----:R-:W-:Y:S02]  /*edd0*/  LEA R50, P3, R12.reuse, R0.reuse, 0x1 ;  /* 0x000000000c327211 */ /* 0x0c1fe400078608ff */
[C---:B-1----:R-:W-:Y:S02]  /*ede0*/  LEA R48, P4, R15.reuse, R0, 0x1 ;  /* 0x000000000f307211 */ /* 0x042fe400078808ff */
[----:B------:R-:W-:Y:S02]  /*edf0*/  LEA.HI.X.SX32 R51, R12, R2, 0x1, P3 ;  /* 0x000000020c337211 */ /* 0x000fe400018f0eff */
[C---:B---3--:R-:W-:Y:S02]  /*ee00*/  LEA R30, P5, R28.reuse, R0, 0x1 ;  /* 0x000000001c1e7211 */ /* 0x048fe400078a08ff */
[-C--:B------:R-:W-:Y:S01]  /*ee10*/  LEA.HI.X.SX32 R49, R15, R2.reuse, 0x1, P4 ;  /* 0x000000020f317211 */ /* 0x080fe200020f0eff */
[C---:B------:R-:W-:Y:S01]  /*ee20*/  IMAD R11, R53.reuse, 0x2, R4 ;  /* 0x00000002350b7824 */ /* 0x040fe200078e0204 */
[----:B------:R-:W-:Y:S01]  /*ee30*/  LEA.HI.X.SX32 R31, R28, R2, 0x1, P5 ;  /* 0x000000021c1f7211 */ /* 0x000fe200028f0eff */
[----:B------:R0:W-:Y:S02]  /*ee40*/  STL.64 [R1+0xa0], R50 ;  /* 0x0000a03201007387 */ /* 0x0001e40000100a00 */
[----:B------:R-:W-:-:S02]  /*ee50*/  IMAD R15, R53, 0x2, R11 ;  /* 0x00000002350f7824 */ /* 0x000fc400078e020b */
[----:B------:R1:W-:Y:S04]  /*ee60*/  STL.64 [R1+0x98], R48 ;  /* 0x0000983001007387 */ /* 0x0003e80000100a00 */
[----:B------:R3:W-:Y:S01]  /*ee70*/  STL.64 [R1+0x90], R30 ;  /* 0x0000901e01007387 */ /* 0x0007e20000100a00 */
[CC--:B0-----:R-:W-:Y:S02]  /*ee80*/  LEA R50, P3, R13.reuse, R0.reuse, 0x1 ;  /* 0x000000000d327211 */ /* 0x0c1fe400078608ff */
[----:B-1----:R-:W-:Y:S02]  /*ee90*/  LEA R48, P4, R24, R0, 0x1 ;  /* 0x0000000018307211 */ /* 0x002fe400078808ff */
[----:B------:R-:W-:Y:S02]  /*eea0*/  LEA.HI.X.SX32 R51, R13, R2, 0x1, P3 ;  /* 0x000000020d337211 */ /* 0x000fe400018f0eff */
[----:B---3--:R-:W-:-:S02]  /*eeb0*/  LEA R30, P5, R14, R0, 0x1 ;  /* 0x000000000e1e7211 */ /* 0x008fc400078a08ff */
[-C--:B------:R-:W-:Y:S02]  /*eec0*/  LEA.HI.X.SX32 R49, R24, R2.reuse, 0x1, P4 ;  /* 0x0000000218317211 */ /* 0x080fe400020f0eff */
[C---:B------:R-:W-:Y:S02]  /*eed0*/  LEA R12, R53.reuse, R15, 0x1 ;  /* 0x0000000f350c7211 */ /* 0x040fe400078e08ff */
[----:B------:R-:W-:Y:S01]  /*eee0*/  LEA.HI.X.SX32 R31, R14, R2, 0x1, P5 ;  /* 0x000000020e1f7211 */ /* 0x000fe200028f0eff */
[----:B------:R-:W-:Y:S02]  /*eef0*/  STL.64 [R1+0x88], R50 ;  /* 0x0000883201007387 */ /* 0x000fe40000100a00 */
[C---:B------:R-:W-:Y:S02]  /*ef00*/  IMAD R13, R53.reuse, 0x2, R12 ;  /* 0x00000002350d7824 */ /* 0x040fe400078e020c */
[----:B------:R0:W-:Y:S04]  /*ef10*/  STL.64 [R1+0x80], R48 ;  /* 0x0000803001007387 */ /* 0x0001e80000100a00 */
[----:B------:R1:W-:Y:S01]  /*ef20*/  STL.64 [R1+0x78], R30 ;  /* 0x0000781e01007387 */ /* 0x0003e20000100a00 */
[----:B------:R-:W-:Y:S01]  /*ef30*/  IMAD R14, R53, 0x2, R13 ;  /* 0x00000002350e7824 */ /* 0x000fe200078e020d */
[----:B0-----:R-:W-:-:S02]  /*ef40*/  LEA R48, P3, R8, R0, 0x1 ;  /* 0x0000000008307211 */ /* 0x001fc400078608ff */
[C---:B-1----:R-:W-:Y:S02]  /*ef50*/  LEA R30, P4, R9.reuse, R0, 0x1 ;  /* 0x00000000091e7211 */ /* 0x042fe400078808ff */
[-C--:B------:R-:W-:Y:S02]  /*ef60*/  LEA.HI.X.SX32 R49, R8, R2.reuse, 0x1, P3 ;  /* 0x0000000208317211 */ /* 0x080fe400018f0eff */
[----:B------:R-:W-:Y:S01]  /*ef70*/  LEA.HI.X.SX32 R31, R9, R2, 0x1, P4 ;  /* 0x00000002091f7211 */ /* 0x000fe200020f0eff */
[C---:B------:R-:W-:Y:S01]  /*ef80*/  IMAD R8, R53.reuse, 0x2, R14 ;  /* 0x0000000235087824 */ /* 0x040fe200078e020e */
[C---:B------:R-:W-:Y:S01]  /*ef90*/  LEA R28, P5, R20.reuse, R0, 0x1 ;  /* 0x00000000141c7211 */ /* 0x040fe200078a08ff */
[----:B------:R0:W-:Y:S03]  /*efa0*/  STL.64 [R1+0x70], R48 ;  /* 0x0000703001007387 */ /* 0x0001e60000100a00 */
[----:B------:R-:W-:Y:S01]  /*efb0*/  LEA.HI.X.SX32 R29, R20, R2, 0x1, P5 ;  /* 0x00000002141d7211 */ /* 0x000fe200028f0eff */
[----:B------:R1:W-:Y:S01]  /*efc0*/  STL.64 [R1+0x68], R30 ;  /* 0x0000681e01007387 */ /* 0x0003e20000100a00 */
[----:B------:R-:W-:-:S02]  /*efd0*/  LEA R9, R53, R8, 0x1 ;  /* 0x0000000835097211 */ /* 0x000fc400078e08ff */
[CC--:B0-----:R-:W-:Y:S02]  /*efe0*/  LEA R48, P3, R3.reuse, R0.reuse, 0x1 ;  /* 0x0000000003307211 */ /* 0x0c1fe400078608ff */
[C---:B-1----:R-:W-:Y:S02]  /*eff0*/  LEA R30, P4, R10.reuse, R0, 0x1 ;  /* 0x000000000a1e7211 */ /* 0x042fe400078808ff */
[-C--:B------:R-:W-:Y:S01]  /*f000*/  LEA.HI.X.SX32 R49, R3, R2.reuse, 0x1, P3 ;  /* 0x0000000203317211 */ /* 0x080fe200018f0eff */
[----:B------:R0:W-:Y:S01]  /*f010*/  STL.64 [R1+0x60], R28 ;  /* 0x0000601c01007387 */ /* 0x0001e20000100a00 */
[----:B------:R-:W-:Y:S01]  /*f020*/  LEA.HI.X.SX32 R31, R10, R2, 0x1, P4 ;  /* 0x000000020a1f7211 */ /* 0x000fe200020f0eff */
[C---:B------:R-:W-:Y:S02]  /*f030*/  IMAD R10, R53.reuse, 0x2, R9 ;  /* 0x00000002350a7824 */ /* 0x040fe400078e0209 */
[----:B------:R1:W-:Y:S02]  /*f040*/  STL.64 [R1+0x58], R48 ;  /* 0x0000583001007387 */ /* 0x0003e40000100a00 */
[----:B------:R-:W-:-:S02]  /*f050*/  IMAD R3, R53, 0x2, R10 ;  /* 0x0000000235037824 */ /* 0x000fc400078e020a */
[----:B------:R3:W-:Y:S01]  /*f060*/  STL.64 [R1+0x50], R30 ;  /* 0x0000501e01007387 */ /* 0x0007e20000100a00 */
[-C--:B0-----:R-:W-:Y:S02]  /*f070*/  LEA R28, P5, R16, R0.reuse, 0x1 ;  /* 0x00000000101c7211 */ /* 0x081fe400078a08ff */
[----:B-1----:R-:W-:Y:S02]  /*f080*/  LEA R48, P3, R4, R0, 0x1 ;  /* 0x0000000004307211 */ /* 0x002fe400078608ff */
[----:B------:R-:W-:Y:S02]  /*f090*/  LEA.HI.X.SX32 R29, R16, R2, 0x1, P5 ;  /* 0x00000002101d7211 */ /* 0x000fe400028f0eff */
[C---:B---3--:R-:W-:Y:S02]  /*f0a0*/  LEA R30, P4, R11.reuse, R0, 0x1 ;  /* 0x000000000b1e7211 */ /* 0x048fe400078808ff */
[-C--:B------:R-:W-:Y:S01]  /*f0b0*/  LEA.HI.X.SX32 R49, R4, R2.reuse, 0x1, P3 ;  /* 0x0000000204317211 */ /* 0x080fe200018f0eff */
[----:B------:R0:W-:Y:S01]  /*f0c0*/  STL.64 [R1+0x48], R28 ;  /* 0x0000481c01007387 */ /* 0x0001e20000100a00 */
[----:B------:R-:W-:Y:S01]  /*f0d0*/  LEA.HI.X.SX32 R31, R11, R2, 0x1, P4 ;  /* 0x000000020b1f7211 */ /* 0x000fe200020f0eff */
[----:B------:R-:W-:-:S02]  /*f0e0*/  IMAD R4, R53, 0x2, R3 ;  /* 0x0000000235047824 */ /* 0x000fc400078e0203 */
[----:B------:R1:W-:Y:S03]  /*f0f0*/  STL.64 [R1+0x40], R48 ;  /* 0x0000403001007387 */ /* 0x0003e60000100a00 */
[----:B------:R-:W-:Y:S01]  /*f100*/  LEA R11, R53, R4, 0x1 ;  /* 0x00000004350b7211 */ /* 0x000fe200078e08ff */
[----:B------:R3:W-:Y:S01]  /*f110*/  STL.64 [R1+0x38], R30 ;  /* 0x0000381e01007387 */ /* 0x0007e20000100a00 */
[----:B0-----:R-:W-:-:S04]  /*f120*/  LEA R28, P5, R15, R0, 0x1 ;  /* 0x000000000f1c7211 */ /* 0x001fc800078a08ff */
[----:B------:R-:W-:Y:S02]  /*f130*/  LEA.HI.X.SX32 R29, R15, R2, 0x1, P5 ;  /* 0x000000020f1d7211 */ /* 0x000fe400028f0eff */
[CC--:B-1----:R-:W-:Y:S02]  /*f140*/  LEA R48, P3, R12.reuse, R0.reuse, 0x1 ;  /* 0x000000000c307211 */ /* 0x0c2fe400078608ff */
[C---:B---3--:R-:W-:Y:S01]  /*f150*/  LEA R30, P4, R13.reuse, R0, 0x1 ;  /* 0x000000000d1e7211 */ /* 0x048fe200078808ff */
[----:B------:R0:W-:Y:S01]  /*f160*/  STL.64 [R1+0x30], R28 ;  /* 0x0000301c01007387 */ /* 0x0001e20000100a00 */
[-C--:B------:R-:W-:Y:S02]  /*f170*/  LEA.HI.X.SX32 R49, R12, R2.reuse, 0x1, P3 ;  /* 0x000000020c317211 */ /* 0x080fe400018f0eff */
[----:B------:R-:W-:Y:S01]  /*f180*/  LEA.HI.X.SX32 R31, R13, R2, 0x1, P4 ;  /* 0x000000020d1f7211 */ /* 0x000fe200020f0eff */
[C---:B------:R-:W-:Y:S02]  /*f190*/  IMAD R13, R53.reuse, 0x2, R11 ;  /* 0x00000002350d7824 */ /* 0x040fe400078e020b */
[----:B------:R1:W-:Y:S02]  /*f1a0*/  STL.64 [R1+0x28], R48 ;  /* 0x0000283001007387 */ /* 0x0003e40000100a00 */
[C---:B------:R-:W-:Y:S01]  /*f1b0*/  IMAD R15, R53.reuse, 0x2, R13 ;  /* 0x00000002350f7824 */ /* 0x040fe200078e020d */
[C---:B0-----:R-:W-:Y:S01]  /*f1c0*/  LEA R28, P5, R14.reuse, R0, 0x1 ;  /* 0x000000000e1c7211 */ /* 0x041fe200078a08ff */
[----:B------:R0:W-:Y:S03]  /*f1d0*/  STL.64 [R1+0x20], R30 ;  /* 0x0000201e01007387 */ /* 0x0001e60000100a00 */
[----:B------:R-:W-:Y:S01]  /*f1e0*/  LEA.HI.X.SX32 R29, R14, R2, 0x1, P5 ;  /* 0x000000020e1d7211 */ /* 0x000fe200028f0eff */
[----:B------:R-:W-:Y:S01]  /*f1f0*/  IMAD R16, R53, 0x2, R15 ;  /* 0x0000000235107824 */ /* 0x000fe200078e020f */
[----:B-1----:R-:W-:-:S03]  /*f200*/  LEA R48, P3, R8, R0, 0x1 ;  /* 0x0000000008307211 */ /* 0x002fc600078608ff */
[----:B------:R1:W-:Y:S01]  /*f210*/  STL.64 [R1+0x18], R28 ;  /* 0x0000181c01007387 */ /* 0x0003e20000100a00 */
[C---:B0-----:R-:W-:Y:S02]  /*f220*/  LEA R30, P4, R9.reuse, R0, 0x1 ;  /* 0x00000000091e7211 */ /* 0x041fe400078808ff */
[-C--:B------:R-:W-:Y:S02]  /*f230*/  LEA.HI.X.SX32 R49, R8, R2.reuse, 0x1, P3 ;  /* 0x0000000208317211 */ /* 0x080fe400018f0eff */
[----:B------:R-:W-:Y:S02]  /*f240*/  LEA.HI.X.SX32 R31, R9, R2, 0x1, P4 ;  /* 0x00000002091f7211 */ /* 0x000fe400020f0eff */
[-C--:B------:R-:W-:Y:S02]  /*f250*/  LEA R8, P4, R4, R0.reuse, 0x1 ;  /* 0x0000000004087211 */ /* 0x080fe400078808ff */
[----:B-1----:R-:W-:Y:S02]  /*f260*/  LEA R28, P5, R10, R0, 0x1 ;  /* 0x000000000a1c7211 */ /* 0x002fe400078a08ff */
[----:B------:R-:W-:-:S02]  /*f270*/  LEA R20, R53, R16, 0x1 ;  /* 0x0000001035147211 */ /* 0x000fc400078e08ff */
[----:B------:R-:W-:Y:S02]  /*f280*/  LEA R60, P3, R3, R0, 0x1 ;  /* 0x00000000033c7211 */ /* 0x000fe400078608ff */
[----:B------:R-:W-:Y:S02]  /*f290*/  LEA.HI.X.SX32 R29, R10, R2, 0x1, P5 ;  /* 0x000000020a1d7211 */ /* 0x000fe400028f0eff */
[----:B------:R-:W-:Y:S01]  /*f2a0*/  LEA R10, P5, R11, R0, 0x1 ;  /* 0x000000000b0a7211 */ /* 0x000fe200078a08ff */
[----:B------:R-:W-:Y:S01]  /*f2b0*/  STL.64 [R1+0x10], R48 ;  /* 0x0000103001007387 */ /* 0x000fe20000100a00 */
[-C--:B------:R-:W-:Y:S01]  /*f2c0*/  LEA.HI.X.SX32 R9, R4, R2.reuse, 0x1, P4 ;  /* 0x0000000204097211 */ /* 0x080fe200020f0eff */
[----:B------:R-:W-:Y:S01]  /*f2d0*/  IMAD R4, R53, 0x2, R20 ;  /* 0x0000000235047824 */ /* 0x000fe200078e0214 */
[----:B------:R-:W-:Y:S01]  /*f2e0*/  LEA.HI.X.SX32 R61, R3, R2, 0x1, P3 ;  /* 0x00000002033d7211 */ /* 0x000fe200018f0eff */
[----:B------:R-:W-:Y:S01]  /*f2f0*/  STL.64 [R1+0x8], R30 ;  /* 0x0000081e01007387 */ /* 0x000fe20000100a00 */
[----:B------:R-:W-:-:S02]  /*f300*/  LEA R12, P3, R13, R0, 0x1 ;  /* 0x000000000d0c7211 */ /* 0x000fc400078608ff */
[----:B------:R-:W-:Y:S01]  /*f310*/  LEA.HI.X.SX32 R11, R11, R2, 0x1, P5 ;  /* 0x000000020b0b7211 */ /* 0x000fe200028f0eff */
[----:B------:R0:W-:Y:S01]  /*f320*/  STL.64 [R1], R28 ;  /* 0x0000001c01007387 */ /* 0x0001e20000100a00 */
[----:B------:R-:W-:Y:S01]  /*f330*/  LEA R14, P4, R15, R0, 0x1 ;  /* 0x000000000f0e7211 */ /* 0x000fe200078808ff */
[----:B------:R-:W-:Y:S01]  /*f340*/  IMAD R3, R53, 0x2, R4 ;  /* 0x0000000235037824 */ /* 0x000fe200078e0204 */
[-C--:B------:R-:W-:Y:S01]  /*f350*/  LEA.HI.X.SX32 R13, R13, R2.reuse, 0x1, P3 ;  /* 0x000000020d0d7211 */ /* 0x080fe200018f0eff */
[----:B------:R-:W-:Y:S01]  /*f360*/  STL.64 [R1+0x420], R60 ;  /* 0x0004203c01007387 */ /* 0x000fe20000100a00 */
[----:B------:R-:W-:Y:S02]  /*f370*/  LEA.HI.X.SX32 R15, R15, R2, 0x1, P4 ;  /* 0x000000020f0f7211 */ /* 0x000fe400020f0eff */
[C---:B0-----:R-:W-:Y:S01]  /*f380*/  LEA R28, P5, R16.reuse, R0, 0x1 ;  /* 0x00000000101c7211 */ /* 0x041fe200078a08ff */
[----:B------:R-:W-:Y:S03]  /*f390*/  STL.64 [R1+0x428], R8 ;  /* 0x0004280801007387 */ /* 0x000fe60000100a00 */
[----:B------:R-:W-:Y:S01]  /*f3a0*/  LEA.HI.X.SX32 R29, R16, R2, 0x1, P5 ;  /* 0x00000002101d7211 */ /* 0x000fe200028f0eff */
[----:B------:R-:W-:Y:S01]  /*f3b0*/  IMAD R16, R53, 0x2, R3 ;  /* 0x0000000235107824 */ /* 0x000fe200078e0203 */
[----:B------:R-:W-:Y:S01]  /*f3c0*/  STL.64 [R1+0x430], R10 ;  /* 0x0004300a01007387 */ /* 0x000fe20000100a00 */
[----:B------:R-:W-:-:S02]  /*f3d0*/  LEA R30, P3, R20, R0, 0x1 ;  /* 0x00000000141e7211 */ /* 0x000fc400078608ff */
[-C--:B------:R-:W-:Y:S01]  /*f3e0*/  LEA R48, P4, R4, R0.reuse, 0x1 ;  /* 0x0000000004307211 */ /* 0x080fe200078808ff */
[----:B------:R-:W-:Y:S01]  /*f3f0*/  STL.64 [R1+0x438], R12 ;  /* 0x0004380c01007387 */ /* 0x000fe20000100a00 */
[----:B------:R-:W-:-:S03]  /*f400*/  LEA R50, P5, R3, R0, 0x1 ;  /* 0x0000000003327211 */ /* 0x000fc600078a08ff */
[----:B------:R-:W-:Y:S01]  /*f410*/  STL.64 [R1+0x440], R14 ;  /* 0x0004400e01007387 */ /* 0x000fe20000100a00 */
[----:B------:R-:W-:-:S03]  /*f420*/  LEA R52, P6, R16, R0, 0x1 ;  /* 0x0000000010347211 */ /* 0x000fc600078c08ff */
[----:B------:R0:W-:Y:S01]  /*f430*/  STL.64 [R1+0x448], R28 ;  /* 0x0004481c01007387 */ /* 0x0001e20000100a00 */
[-C--:B------:R-:W-:Y:S02]  /*f440*/  LEA.HI.X.SX32 R31, R20, R2.reuse, 0x1, P3 ;  /* 0x00000002141f7211 */ /* 0x080fe400018f0eff */
[-C--:B------:R-:W-:Y:S01]  /*f450*/  LEA.HI.X.SX32 R49, R4, R2.reuse, 0x1, P4 ;  /* 0x0000000204317211 */ /* 0x080fe200020f0eff */
[----:B------:R1:W-:Y:S01]  /*f460*/  STG.E.U16 [R58.64], R25 ;  /* 0x000000193a007986 */ /* 0x0003e2000c101506 */
[-C--:B------:R-:W-:Y:S02]  /*f470*/  LEA.HI.X.SX32 R51, R3, R2.reuse, 0x1, P5 ;  /* 0x0000000203337211 */ /* 0x080fe400028f0eff */
[----:B------:R-:W-:Y:S01]  /*f480*/  LEA.HI.X.SX32 R53, R16, R2, 0x1, P6 ;  /* 0x0000000210357211 */ /* 0x000fe200030f0eff */
[----:B0-----:R-:W3:Y:S04]  /*f490*/  LDL.LU.64 R28, [R1+0x108] ;  /* 0x00010800011c7983 */ /* 0x001ee80000300a00 */
[----:B------:R-:W4:Y:S01]  /*f4a0*/  LDL.LU.64 R14, [R1+0x100] ;  /* 0x00010000010e7983 */ /* 0x000f220000300a00 */
[----:B------:R-:W-:-:S03]  /*f4b0*/  PRMT R21, R21, 0x7632, R21 ;  /* 0x0000763215157816 */ /* 0x000fc60000000015 */
[----:B------:R-:W4:Y:S01]  /*f4c0*/  LDL.LU.64 R12, [R1+0xf8] ;  /* 0x0000f800010c7983 */ /* 0x000f220000300a00 */
[----:B-1----:R-:W-:-:S03]  /*f4d0*/  PRMT R25, R25, 0x7632, R25 ;  /* 0x0000763219197816 */ /* 0x002fc60000000019 */
[----:B------:R-:W4:Y:S04]  /*f4e0*/  LDL.LU.64 R10, [R1+0xf0] ;  /* 0x0000f000010a7983 */ /* 0x000f280000300a00 */
[----:B------:R-:W4:Y:S04]  /*f4f0*/  LDL.LU.64 R8, [R1+0xe8] ;  /* 0x0000e80001087983 */ /* 0x000f280000300a00 */
[----:B------:R-:W-:Y:S04]  /*f500*/  STL.64 [R1+0x450], R30 ;  /* 0x0004501e01007387 */ /* 0x000fe80000100a00 */
[----:B------:R-:W-:Y:S04]  /*f510*/  STL.64 [R1+0x458], R48 ;  /* 0x0004583001007387 */ /* 0x000fe80000100a00 */
[----:B------:R-:W-:Y:S04]  /*f520*/  STL.64 [R1+0x460], R50 ;  /* 0x0004603201007387 */ /* 0x000fe80000100a00 */
[----:B------:R-:W-:Y:S04]  /*f530*/  STG.E.U16 [R56.64], R5 ;  /* 0x0000000538007986 */ /* 0x000fe8000c101506 */
[----:B------:R-:W-:Y:S04]  /*f540*/  STL.64 [R1+0x468], R52 ;  /* 0x0004683401007387 */ /* 0x000fe80000100a00 */
[----:B------:R-:W-:Y:S04]  /*f550*/  STG.E.U16 [R54.64], R17 ;  /* 0x0000001136007986 */ /* 0x000fe8000c101506 */
[----:B------:R-:W-:Y:S04]  /*f560*/  STG.E.U16 [R46.64], R21 ;  /* 0x000000152e007986 */ /* 0x000fe8000c101506 */
[----:B------:R-:W-:Y:S04]  /*f570*/  STL.64 [R1+0x470], R24 ;  /* 0x0004701801007387 */ /* 0x000fe80000100a00 */
[----:B------:R0:W-:Y:S04]  /*f580*/  STG.E.U16 [R38.64], R25 ;  /* 0x0000001926007986 */ /* 0x0001e8000c101506 */
[----:B------:R-:W4:Y:S04]  /*f590*/  LDL.LU.64 R58, [R1+0xe0] ;  /* 0x0000e000013a7983 */ /* 0x000f280000300a00 */
[----:B0-----:R-:W4:Y:S04]  /*f5a0*/  LDL.LU.64 R24, [R1+0xd8] ;  /* 0x0000d80001187983 */ /* 0x001f280000300a00 */
[----:B------:R-:W4:Y:S04]  /*f5b0*/  LDL.LU.64 R52, [R1+0xd0] ;  /* 0x0000d00001347983 */ /* 0x000f280000300a00 */
[----:B------:R-:W0:Y:S04]  /*f5c0*/  S2R R20, SR_TID.X ;  /* 0x0000000000147919 */ /* 0x000e280000002100 */
[----:B------:R-:W1:Y:S01]  /*f5d0*/  S2R R61, SR_TID.X ;  /* 0x00000000003d7919 */ /* 0x000e620000002100 */
[----:B------:R-:W-:-:S02]  /*f5e0*/  PRMT R5, R5, 0x7632, R5 ;  /* 0x0000763205057816 */ /* 0x000fc40000000005 */
[----:B------:R-:W-:-:S03]  /*f5f0*/  PRMT R17, R17, 0x7632, R17 ;  /* 0x0000763211117816 */ /* 0x000fc60000000011 */
[----:B------:R-:W-:Y:S01]  /*f600*/  STG.E.U16 [R42.64], R5 ;  /* 0x000000052a007986 */ /* 0x000fe2000c101506 */
[C---:B0-----:R-:W-:Y:S02]  /*f610*/  SHF.L.U32 R31, R20.reuse, 0xc, RZ ;  /* 0x0000000c141f7819 */ /* 0x041fe400000006ff */
[----:B------:R-:W-:Y:S02]  /*f620*/  LOP3.LUT R60, R20, 0x1ff, RZ, 0xc0, !PT ;  /* 0x000001ff143c7812 */ /* 0x000fe400078ec0ff */
[----:B------:R-:W-:Y:S01]  /*f630*/  LOP3.LUT R31, R31, 0x6000, RZ, 0xc0, !PT ;  /* 0x000060001f1f7812 */ /* 0x000fe200078ec0ff */
[----:B------:R-:W-:Y:S04]  /*f640*/  STG.E.U16 [R40.64], R17 ;  /* 0x0000001128007986 */ /* 0x000fe8000c101506 */
[----:B------:R-:W-:Y:S01]  /*f650*/  IMAD R31, R60, 0x10, R31 ;  /* 0x000000103c1f7824 */ /* 0x000fe200078e021f */
[----:B--2---:R-:W-:Y:S04]  /*f660*/  STG.E.U16 [R34.64], R22 ;  /* 0x0000001622007986 */ /* 0x004fe8000c101506 */
[----:B------:R-:W-:Y:S04]  /*f670*/  STG.E.U16 [R32.64], R26 ;  /* 0x0000001a20007986 */ /* 0x000fe8000c101506 */
[----:B------:R0:W2:Y:S01]  /*f680*/  LDS.128 R32, [R31] ;  /* 0x000000001f207984 */ /* 0x0000a20000000c00 */
[C---:B-1----:R-:W-:Y:S01]  /*f690*/  LOP3.LUT R60, R61.reuse, 0x1ff, RZ, 0xc0, !PT ;  /* 0x000001ff3d3c7812 */ /* 0x042fe200078ec0ff */
[----:B0-----:R-:W-:-:S05]  /*f6a0*/  IMAD.SHL.U32 R31, R61, 0x1000, RZ ;  /* 0x000010003d1f7824 */ /* 0x001fca00078e00ff */
[----:B------:R-:W-:-:S05]  /*f6b0*/  LOP3.LUT R31, R31, 0x6000, RZ, 0xc0, !PT ;  /* 0x000060001f1f7812 */ /* 0x000fca00078ec0ff */
[----:B------:R-:W-:Y:S01]  /*f6c0*/  IMAD R31, R60, 0x10, R31 ;  /* 0x000000103c1f7824 */ /* 0x000fe200078e021f */
[C---:B------:R-:W-:Y:S02]  /*f6d0*/  LOP3.LUT R60, R20.reuse, 0x1ff, RZ, 0xc0, !PT ;  /* 0x000001ff143c7812 */ /* 0x040fe400078ec0ff */
[----:B------:R-:W-:-:S04]  /*f6e0*/  SHF.L.U32 R20, R20, 0xc, RZ ;  /* 0x0000000c14147819 */ /* 0x000fc800000006ff */
[----:B------:R-:W-:-:S05]  /*f6f0*/  LOP3.LUT R20, R20, 0x6000, RZ, 0xc0, !PT ;  /* 0x0000600014147812 */ /* 0x000fca00078ec0ff */
[----:B------:R-:W-:Y:S01]  /*f700*/  IMAD R20, R60, 0x10, R20 ;  /* 0x000000103c147824 */ /* 0x000fe200078e0214 */
[C---:B------:R-:W-:Y:S01]  /*f710*/  LOP3.LUT R60, R61.reuse, 0x1ff, RZ, 0xc0, !PT ;  /* 0x000001ff3d3c7812 */ /* 0x040fe200078ec0ff */
[----:B------:R-:W-:-:S05]  /*f720*/  IMAD.SHL.U32 R61, R61, 0x1000, RZ ;  /* 0x000010003d3d7824 */ /* 0x000fca00078e00ff */
[----:B------:R-:W-:Y:S02]  /*f730*/  LOP3.LUT R61, R61, 0x6000, RZ, 0xc0, !PT ;  /* 0x000060003d3d7812 */ /* 0x000fe400078ec0ff */
[----:B------:R-:W-:-:S03]  /*f740*/  LOP3.LUT R20, R20, 0x40, RZ, 0x3c, !PT ;  /* 0x0000004014147812 */ /* 0x000fc600078e3cff */
[----:B------:R-:W-:Y:S01]  /*f750*/  IMAD R61, R60, 0x10, R61 ;  /* 0x000000103c3d7824 */ /* 0x000fe200078e023d */
[----:B------:R-:W-:Y:S01]  /*f760*/  LOP3.LUT R31, R31, 0x20, RZ, 0x3c, !PT ;  /* 0x000000201f1f7812 */ /* 0x000fe200078e3cff */
[----:B------:R0:W-:Y:S01]  /*f770*/  STG.E.U16 [R36.64], R6 ;  /* 0x0000000624007986 */ /* 0x0001e2000c101506 */
[----:B------:R-:W-:Y:S02]  /*f780*/  PRMT R22, R22, 0x7632, R22 ;  /* 0x0000763216167816 */ /* 0x000fe40000000016 */
[----:B------:R-:W-:Y:S01]  /*f790*/  LOP3.LUT R61, R61, 0x60, RZ, 0x3c, !PT ;  /* 0x000000603d3d7812 */ /* 0x000fe200078e3cff */
[----:B------:R1:W-:Y:S01]  /*f7a0*/  LDS.128 R40, [R20] ;  /* 0x0000000014287984 */ /* 0x0003e20000000c00 */
[----:B------:R-:W-:-:S03]  /*f7b0*/  PRMT R26, R26, 0x7632, R26 ;  /* 0x000076321a1a7816 */ /* 0x000fc6000000001a */
[----:B------:R2:W-:Y:S01]  /*f7c0*/  STG.E.U16 [R44.64], R18 ;  /* 0x000000122c007986 */ /* 0x0005e2000c101506 */
[----:B0-----:R-:W-:-:S03]  /*f7d0*/  PRMT R6, R6, 0x7632, R6 ;  /* 0x0000763206067816 */ /* 0x001fc60000000006 */
[----:B-1----:R-:W5:Y:S04]  /*f7e0*/  LDL.LU.64 R20, [R1+0xc8] ;  /* 0x0000c80001147983 */ /* 0x002f680000300a00 */
[----:B------:R-:W5:Y:S01]  /*f7f0*/  LDL.LU.64 R50, [R1+0xc0] ;  /* 0x0000c00001327983 */ /* 0x000f620000300a00 */
[----:B--2---:R-:W-:-:S03]  /*f800*/  PRMT R18, R18, 0x7632, R18 ;  /* 0x0000763212127816 */ /* 0x004fc60000000012 */
[----:B------:R0:W1:Y:S04]  /*f810*/  LDS.128 R36, [R31] ;  /* 0x000000001f247984 */ /* 0x0000680000000c00 */
[----:B------:R-:W2:Y:S01]  /*f820*/  LDL.LU.64 R48, [R1+0xb8] ;  /* 0x0000b80001307983 */ /* 0x000ea20000300a00 */
[----:B------:R-:W-:-:S03]  /*f830*/  PRMT R4, R23, 0x7632, R4 ;  /* 0x0000763217047816 */ /* 0x000fc60000000004 */
[----:B------:R0:W1:Y:S04]  /*f840*/  LDS.128 R44, [R61] ;  /* 0x000000003d2c7984 */ /* 0x0000680000000c00 */
[----:B0-----:R-:W2:Y:S04]  /*f850*/  LDL.LU.64 R30, [R1+0xb0] ;  /* 0x0000b000011e7983 */ /* 0x001ea80000300a00 */
[----:B------:R-:W2:Y:S04]  /*f860*/  LDL.LU.64 R60, [R1+0x98] ;  /* 0x00009800013c7983 */ /* 0x000ea80000300a00 */
[----:B------:R-:W2:Y:S04]  /*f870*/  LDL.LU.64 R16, [R1+0x90] ;  /* 0x0000900001107983 */ /* 0x000ea80000300a00 */
[----:B------:R-:W2:Y:S01]  /*f880*/  LDL.LU.64 R54, [R1+0x88] ;  /* 0x0000880001367983 */ /* 0x000ea20000300a00 */
[----:B------:R-:W-:-:S03]  /*f890*/  PRMT R0, R19, 0x7632, R0 ;  /* 0x0000763213007816 */ /* 0x000fc60000000000 */
[----:B---3--:R-:W-:Y:S04]  /*f8a0*/  STG.E.U16 [R28.64], R22 ;  /* 0x000000161c007986 */ /* 0x008fe8000c101506 */
[----:B----4-:R-:W-:Y:S04]  /*f8b0*/  STG.E.U16 [R14.64], R26 ;  /* 0x0000001a0e007986 */ /* 0x010fe8000c101506 */
[----:B------:R-:W-:Y:S04]  /*f8c0*/  STG.E.U16 [R12.64], R6 ;  /* 0x000000060c007986 */ /* 0x000fe8000c101506 */
[----:B------:R-:W-:Y:S04]  /*f8d0*/  STG.E.U16 [R10.64], R18 ;  /* 0x000000120a007986 */ /* 0x000fe8000c101506 */
[----:B------:R0:W-:Y:S04]  /*f8e0*/  STG.E.U16 [R8.64], R23 ;  /* 0x0000001708007986 */ /* 0x0001e8000c101506 */
[----:B0-----:R-:W1:Y:S04]  /*f8f0*/  LDL.LU.64 R22, [R1+0xa0] ;  /* 0x0000a00001167983 */ /* 0x001e680000300a00 */
[----:B------:R-:W3:Y:S04]  /*f900*/  LDL.LU.64 R28, [R1+0x80] ;  /* 0x00008000011c7983 */ /* 0x000ee80000300a00 */
[----:B------:R-:W4:Y:S04]  /*f910*/  LDL.LU.64 R14, [R1+0x78] ;  /* 0x00007800010e7983 */ /* 0x000f280000300a00 */
[----:B------:R-:W3:Y:S04]  /*f920*/  LDL.LU.64 R12, [R1+0x70] ;  /* 0x00007000010c7983 */ /* 0x000ee80000300a00 */
[----:B------:R-:W3:Y:S04]  /*f930*/  LDL.LU.64 R10, [R1+0x68] ;  /* 0x00006800010a7983 */ /* 0x000ee80000300a00 */
[----:B------:R-:W3:Y:S04]  /*f940*/  LDL.LU.64 R8, [R1+0x60] ;  /* 0x0000600001087983 */ /* 0x000ee80000300a00 */
[----:B------:R-:W3:Y:S04]  /*f950*/  LDL.LU.64 R56, [R1+0x58] ;  /* 0x0000580001387983 */ /* 0x000ee80000300a00 */
[----:B------:R0:W-:Y:S04]  /*f960*/  STG.E.U16 [R58.64], R27 ;  /* 0x0000001b3a007986 */ /* 0x0001e8000c101506 */
[----:B------:R0:W-:Y:S04]  /*f970*/  STG.E.U16 [R24.64], R7 ;  /* 0x0000000718007986 */ /* 0x0001e8000c101506 */
[----:B0-----:R-:W3:Y:S04]  /*f980*/  LDL.LU.64 R58, [R1+0x50] ;  /* 0x00005000013a7983 */ /* 0x001ee80000300a00 */
[----:B------:R0:W-:Y:S04]  /*f990*/  STG.E.U16 [R52.64], R19 ;  /* 0x0000001334007986 */ /* 0x0001e8000c101506 */
[----:B------:R-:W3:Y:S04]  /*f9a0*/  LDL.LU.64 R24, [R1+0x470] ;  /* 0x0004700001187983 */ /* 0x000ee80000300a00 */
[----:B0-----:R-:W3:Y:S04]  /*f9b0*/  LDL.LU.64 R52, [R1+0x468] ;  /* 0x0004680001347983 */ /* 0x001ee80000300a00 */
[----:B------:R-:W3:Y:S01]  /*f9c0*/  LDL.LU.64 R18, [R1+0xa8] ;  /* 0x0000a80001127983 */ /* 0x000ee20000300a00 */
[----:B------:R-:W-:-:S02]  /*f9d0*/  PRMT R3, R27, 0x7632, R3 ;  /* 0x000076321b037816 */ /* 0x000fc40000000003 */
[----:B------:R-:W-:Y:S01]  /*f9e0*/  PRMT R2, R7, 0x7632, R2 ;  /* 0x0000763207027816 */ /* 0x000fe20000000002 */
[----:B-----5:R0:W-:Y:S04]  /*f9f0*/  STG.E.U16 [R20.64], R4 ;  /* 0x0000000414007986 */ /* 0x0201e8000c101506 */
[----:B------:R5:W-:Y:S04]  /*fa00*/  STG.E.U16 [R50.64], R3 ;  /* 0x0000000332007986 */ /* 0x000be8000c101506 */
[----:B0-----:R-:W4:Y:S04]  /*fa10*/  LDL.LU.64 R20, [R1+0x48] ;  /* 0x0000480001147983 */ /* 0x001f280000300a00 */
[----:B--2---:R0:W-:Y:S04]  /*fa20*/  STG.E.U16 [R48.64], R2 ;  /* 0x0000000230007986 */ /* 0x0041e8000c101506 */
[----:B------:R2:W-:Y:S04]  /*fa30*/  STG.E.U16 [R30.64], R0 ;  /* 0x000000001e007986 */ /* 0x0005e8000c101506 */
[----:B-----5:R-:W5:Y:S04]  /*fa40*/  LDL.LU.64 R50, [R1+0x460] ;  /* 0x0004600001327983 */ /* 0x020f680000300a00 */
[----:B0-----:R-:W5:Y:S04]  /*fa50*/  LDL.LU.64 R48, [R1+0x458] ;  /* 0x0004580001307983 */ /* 0x001f680000300a00 */
[----:B--2---:R-:W2:Y:S04]  /*fa60*/  LDL.LU.64 R30, [R1+0x450] ;  /* 0x00045000011e7983 */ /* 0x004ea80000300a00 */
[----:B---3--:R-:W-:Y:S04]  /*fa70*/  STG.E.U16 [R18.64], R32 ;  /* 0x0000002012007986 */ /* 0x008fe8000c101506 */
[----:B-1----:R-:W-:Y:S04]  /*fa80*/  STG.E.U16 [R22.64], R36 ;  /* 0x0000002416007986 */ /* 0x002fe8000c101506 */
[----:B------:R0:W-:Y:S04]  /*fa90*/  STG.E.U16 [R60.64], R40 ;  /* 0x000000283c007986 */ /* 0x0001e8000c101506 */
[----:B0-----:R-:W3:Y:S01]  /*faa0*/  LDL.LU.64 R60, [R1+0x40] ;  /* 0x00004000013c7983 */ /* 0x001ee20000300a00 */
[----:B------:R-:W-:-:S02]  /*fab0*/  PRMT R32, R32, 0x7632, R32 ;  /* 0x0000763220207816 */ /* 0x000fc40000000020 */
[----:B------:R-:W-:Y:S01]  /*fac0*/  PRMT R36, R36, 0x7632, R36 ;  /* 0x0000763224247816 */ /* 0x000fe20000000024 */
[----:B------:R0:W-:Y:S01]  /*fad0*/  STG.E.U16 [R16.64], R44 ;  /* 0x0000002c10007986 */ /* 0x0001e2000c101506 */
[----:B------:R-:W-:-:S03]  /*fae0*/  PRMT R40, R40, 0x7632, R40 ;  /* 0x0000763228287816 */ /* 0x000fc60000000028 */
[----:B------:R-:W2:Y:S04]  /*faf0*/  LDL.LU.64 R18, [R1+0x18] ;  /* 0x0000180001127983 */ /* 0x000ea80000300a00 */
[----:B------:R-:W2:Y:S01]  /*fb00*/  LDL.LU.64 R22, [R1+0x10] ;  /* 0x0000100001167983 */ /* 0x000ea20000300a00 */
[----:B0-----:R-:W-:-:S03]  /*fb10*/  PRMT R44, R44, 0x7632, R44 ;  /* 0x000076322c2c7816 */ /* 0x001fc6000000002c */
[----:B------:R-:W2:Y:S04]  /*fb20*/  LDL.LU.64 R16, [R1+0x8] ;  /* 0x0000080001107983 */ /* 0x000ea80000300a00 */
[----:B------:R0:W-:Y:S04]  /*fb30*/  STG.E.U16 [R54.64], R32 ;  /* 0x0000002036007986 */ /* 0x0001e8000c101506 */
[----:B------:R1:W-:Y:S04]  /*fb40*/  STG.E.U16 [R28.64], R36 ;  /* 0x000000241c007986 */ /* 0x0003e8000c101506 */
[----:B----4-:R4:W-:Y:S04]  /*fb50*/  STG.E.U16 [R14.64], R40 ;  /* 0x000000280e007986 */ /* 0x0109e8000c101506 */
[----:B0-----:R-:W2:Y:S04]  /*fb60*/  LDL.LU.64 R54, [R1] ;  /* 0x0000000001367983 */ /* 0x001ea80000300a00 */
[----:B-1----:R-:W2:Y:S01]  /*fb70*/  LDL.LU.64 R28, [R1+0x448] ;  /* 0x00044800011c7983 */ /* 0x002ea20000300a00 */
[----:B------:R-:W-:-:S03]  /*fb80*/  PRMT R0, R33, 0x7632, R0 ;  /* 0x0000763221007816 */ /* 0x000fc60000000000 */
[----:B----4-:R-:W4:Y:S04]  /*fb90*/  LDL.LU.64 R14, [R1+0x440] ;  /* 0x00044000010e7983 */ /* 0x010f280000300a00 */
[----:B------:R0:W-:Y:S04]  /*fba0*/  STG.E.U16 [R12.64], R44 ;  /* 0x0000002c0c007986 */ /* 0x0001e8000c101506 */
[----:B------:R1:W-:Y:S04]  /*fbb0*/  STG.E.U16 [R10.64], R33 ;  /* 0x000000210a007986 */ /* 0x0003e8000c101506 */
[----:B------:R1:W-:Y:S04]  /*fbc0*/  STG.E.U16 [R8.64], R37 ;  /* 0x0000002508007986 */ /* 0x0003e8000c101506 */
[----:B0-----:R-:W2:Y:S04]  /*fbd0*/  LDL.LU.64 R12, [R1+0x438] ;  /* 0x00043800010c7983 */ /* 0x001ea80000300a00 */
[----:B-1----:R-:W2:Y:S01]  /*fbe0*/  LDL.LU.64 R10, [R1+0x430] ;  /* 0x00043000010a7983 */ /* 0x002ea20000300a00 */
[----:B------:R-:W-:-:S03]  /*fbf0*/  PRMT R2, R37, 0x7632, R2 ;  /* 0x0000763225027816 */ /* 0x000fc60000000002 */
[----:B------:R-:W2:Y:S04]  /*fc00*/  LDL.LU.64 R8, [R1+0x428] ;  /* 0x0004280001087983 */ /* 0x000ea80000300a00 */
[----:B------:R0:W-:Y:S04]  /*fc10*/  STG.E.U16 [R56.64], R41 ;  /* 0x0000002938007986 */ /* 0x0001e8000c101506 */
[----:B------:R-:W2:Y:S04]  /*fc20*/  LDL.LU.64 R32, [R1+0x20] ;  /* 0x0000200001207983 */ /* 0x000ea80000300a00 */
[----:B------:R1:W-:Y:S04]  /*fc30*/  STG.E.U16 [R58.64], R45 ;  /* 0x0000002d3a007986 */ /* 0x0003e8000c101506 */
[----:B0-----:R-:W2:Y:S01]  /*fc40*/  LDL.LU R57, [R1+0x2f4] ;  /* 0x0002f40001397983 */ /* 0x001ea20000300800 */
[----:B------:R-:W-:-:S03]  /*fc50*/  PRMT R3, R41, 0x7632, R3 ;  /* 0x0000763229037816 */ /* 0x000fc60000000003 */
[----:B------:R0:W-:Y:S04]  /*fc60*/  STG.E.U16 [R20.64], R0 ;  /* 0x0000000014007986 */ /* 0x0001e8000c101506 */
[----:B-1----:R-:W2:Y:S01]  /*fc70*/  LDL.LU R58, [R1+0x2f0] ;  /* 0x0002f000013a7983 */ /* 0x002ea20000300800 */
[----:B------:R-:W-:-:S03]  /*fc80*/  PRMT R4, R45, 0x7632, R4 ;  /* 0x000076322d047816 */ /* 0x000fc60000000004 */
[----:B------:R-:W2:Y:S04]  /*fc90*/  LDL.LU.64 R36, [R1+0x28] ;  /* 0x0000280001247983 */ /* 0x000ea80000300a00 */
[----:B------:R-:W2:Y:S04]  /*fca0*/  LDL.LU R59, [R1+0x308] ;  /* 0x00030800013b7983 */ /* 0x000ea80000300800 */
[----:B0-----:R-:W2:Y:S04]  /*fcb0*/  LDL.LU R20, [R1+0x304] ;  /* 0x0003040001147983 */ /* 0x001ea80000300800 */
[----:B------:R-:W2:Y:S04]  /*fcc0*/  LDL.LU.64 R40, [R1+0x30] ;  /* 0x0000300001287983 */ /* 0x000ea80000300a00 */
[----:B------:R-:W2:Y:S04]  /*fcd0*/  LDL.LU.64 R44, [R1+0x38] ;  /* 0x00003800012c7983 */ /* 0x000ea80000300a00 */
[----:B---3--:R0:W-:Y:S04]  /*fce0*/  STG.E.U16 [R60.64], R2 ;  /* 0x000000023c007986 */ /* 0x0081e8000c101506 */
[----:B0-----:R-:W3:Y:S01]  /*fcf0*/  LDL.LU.64 R60, [R1+0x420] ;  /* 0x00042000013c7983 */ /* 0x001ee20000300a00 */
[----:B------:R-:W-:-:S02]  /*fd00*/  PRMT R5, R34, 0x7632, R5 ;  /* 0x0000763222057816 */ /* 0x000fc40000000005 */
[----:B------:R-:W-:Y:S02]  /*fd10*/  PRMT R0, R38, 0x7632, R0 ;  /* 0x0000763226007816 */ /* 0x000fe40000000000 */
[----:B------:R-:W-:Y:S02]  /*fd20*/  PRMT R6, R42, 0x7632, R6 ;  /* 0x000076322a067816 */ /* 0x000fe40000000006 */
[----:B------:R-:W-:Y:S02]  /*fd30*/  PRMT R7, R46, 0x7632, R7 ;  /* 0x000076322e077816 */ /* 0x000fe40000000007 */
[----:B------:R-:W-:Y:S02]  /*fd40*/  PRMT R24, R39, 0x7632, R24 ;  /* 0x0000763227187816 */ /* 0x000fe40000000018 */
[----:B------:R-:W-:Y:S02]  /*fd50*/  PRMT R25, R43, 0x7632, R25 ;  /* 0x000076322b197816 */ /* 0x000fe40000000019 */
[----:B------:R-:W-:Y:S01]  /*fd60*/  PRMT R26, R47, 0x7632, R26 ;  /* 0x000076322f1a7816 */ /* 0x000fe2000000001a */
[----:B--2---:R0:W-:Y:S04]  /*fd70*/  STG.E.U16 [R44.64], R3 ;  /* 0x000000032c007986 */ /* 0x0041e8000c101506 */
[----:B------:R-:W-:Y:S04]  /*fd80*/  STG.E.U16 [R40.64], R4 ;  /* 0x0000000428007986 */ /* 0x000fe8000c101506 */
[----:B------:R-:W-:Y:S04]  /*fd90*/  STG.E.U16 [R36.64], R34 ;  /* 0x0000002224007986 */ /* 0x000fe8000c101506 */
[----:B------:R-:W-:Y:S04]  /*fda0*/  STG.E.U16 [R32.64], R38 ;  /* 0x0000002620007986 */ /* 0x000fe8000c101506 */
[----:B------:R-:W-:Y:S04]  /*fdb0*/  STG.E.U16 [R18.64], R42 ;  /* 0x0000002a12007986 */ /* 0x000fe8000c101506 */
[----:B------:R-:W-:Y:S01]  /*fdc0*/  STG.E.U16 [R22.64], R46 ;  /* 0x0000002e16007986 */ /* 0x000fe2000c101506 */
[----:B0-----:R-:W-:-:S03]  /*fdd0*/  PRMT R3, R35, 0x7632, R3 ;  /* 0x0000763223037816 */ /* 0x001fc60000000003 */
[----:B------:R0:W-:Y:S04]  /*fde0*/  STG.E.U16 [R16.64], R5 ;  /* 0x0000000510007986 */ /* 0x0001e8000c101506 */
[----:B------:R1:W-:Y:S04]  /*fdf0*/  STG.E.U16 [R54.64], R0 ;  /* 0x0000000036007986 */ /* 0x0003e8000c101506 */
[----:B0-----:R-:W0:Y:S01]  /*fe00*/  S2R R16, SR_TID.X ;  /* 0x0000000000107919 */ /* 0x001e220000002100 */
[----:B------:R-:W-:Y:S02]  /*fe10*/  FSEL R2, R58, -INF , P2 ;  /* 0xff8000003a027808 */ /* 0x000fe40001000000 */
[----:B-1----:R-:W-:-:S03]  /*fe20*/  FSEL R0, R57, -INF , P0 ;  /* 0xff80000039007808 */ /* 0x002fc60000000000 */
[----:B------:R-:W-:Y:S02]  /*fe30*/  FFMA R5, R2, 0.69314718246459960938, R20 ;  /* 0x3f31721802057823 */ /* 0x000fe40000000014 */
[----:B------:R-:W-:Y:S01]  /*fe40*/  FFMA R4, R0, 0.69314718246459960938, R59 ;  /* 0x3f31721800047823 */ /* 0x000fe2000000003b */
[----:B0-----:R-:W-:-:S04]  /*fe50*/  SHF.L.U32 R16, R16, 0x1, RZ ;  /* 0x0000000110107819 */ /* 0x001fc800000006ff */
[----:B------:R-:W-:Y:S01]  /*fe60*/  LOP3.LUT R0, R16, 0x3f8, RZ, 0xc0, !PT ;  /* 0x000003f810007812 */ /* 0x000fe200078ec0ff */
[----:B---3--:R0:W-:Y:S04]  /*fe70*/  STG.E.U16 [R60.64], R6 ;  /* 0x000000063c007986 */ /* 0x0081e8000c101506 */
[----:B------:R0:W-:Y:S04]  /*fe80*/  STG.E.U16 [R8.64], R7 ;  /* 0x0000000708007986 */ /* 0x0001e8000c101506 */
[----:B------:R0:W-:Y:S04]  /*fe90*/  STG.E.U16 [R10.64], R35 ;  /* 0x000000230a007986 */ /* 0x0001e8000c101506 */
[----:B------:R0:W-:Y:S04]  /*fea0*/  STG.E.U16 [R12.64], R39 ;  /* 0x000000270c007986 */ /* 0x0001e8000c101506 */
[----:B----4-:R0:W-:Y:S04]  /*feb0*/  STG.E.U16 [R14.64], R43 ;  /* 0x0000002b0e007986 */ /* 0x0101e8000c101506 */
[----:B------:R0:W-:Y:S04]  /*fec0*/  STG.E.U16 [R28.64], R47 ;  /* 0x0000002f1c007986 */ /* 0x0001e8000c101506 */
[----:B------:R0:W-:Y:S04]  /*fed0*/  STG.E.U16 [R30.64], R3 ;  /* 0x000000031e007986 */ /* 0x0001e8000c101506 */
[----:B-----5:R0:W-:Y:S04]  /*fee0*/  STG.E.U16 [R48.64], R24 ;  /* 0x0000001830007986 */ /* 0x0201e8000c101506 */
[----:B------:R0:W-:Y:S04]  /*fef0*/  STG.E.U16 [R50.64], R25 ;  /* 0x0000001932007986 */ /* 0x0001e8000c101506 */
[----:B------:R0:W-:Y:S04]  /*ff00*/  STG.E.U16 [R52.64], R26 ;  /* 0x0000001a34007986 */ /* 0x0001e8000c101506 */
[----:B------:R-:W-:Y:S06]  /*ff10*/  BAR.SYNC.DEFER_BLOCKING 0x0 ;  /* 0x0000000000007b1d */ /* 0x000fec0000010000 */
[----:B------:R0:W-:Y:S04]  /*ff20*/  STS.64 [R0], R4 ;  /* 0x0000000400007388 */ /* 0x0001e80000000a00 */
[----:B------:R-:W-:Y:S06]  /*ff30*/  BAR.SYNC.DEFER_BLOCKING 0x0 ;  /* 0x0000000000007b1d */ /* 0x000fec0000010000 */
[----:B------:R-:W-:Y:S05]  /*ff40*/  @P1 EXIT ;  /* 0x000000000000194d */ /* 0x000fea0003800000 */
[----:B0-----:R-:W2:Y:S04]  /*ff50*/  LDL.LU R59, [R1+0x2f8] ;  /* 0x0002f800013b7983 */ /* 0x001ea80000300800 */
[----:B------:R-:W0:Y:S04]  /*ff60*/  S2R R58, SR_CTAID.X ;  /* 0x00000000003a7919 */ /* 0x000e280000002500 */
[----:B------:R-:W0:Y:S04]  /*ff70*/  S2R R20, SR_TID.X ;  /* 0x0000000000147919 */ /* 0x000e280000002100 */
[----:B------:R-:W1:Y:S01]  /*ff80*/  S2R R16, SR_CTAID.Y ;  /* 0x0000000000107919 */ /* 0x000e620000002600 */
[----:B0-----:R-:W-:Y:S01]  /*ff90*/  PRMT R20, R20, 0x6540, R58 ;  /* 0x0000654014147816 */ /* 0x001fe2000000003a */
[----:B-1----:R-:W-:-:S04]  /*ffa0*/  IMAD R0, R16, c[0x0][0x1cc], RZ ;  /* 0x0000730010007a24 */ /* 0x002fc800078e02ff */
[----:B------:R-:W-:Y:S02]  /*ffb0*/  IMAD.SHL.U32 R3, R20, 0x4, RZ ;  /* 0x0000000414037824 */ /* 0x000fe400078e00ff */
[----:B------:R-:W-:Y:S02]  /*ffc0*/  IMAD.SHL.U32 R2, R0, 0x4, RZ ;  /* 0x0000000400027824 */ /* 0x000fe400078e00ff */
[----:B------:R-:W-:-:S03]  /*ffd0*/  IMAD.HI R5, R20, 0x4, RZ ;  /* 0x0000000414057827 */ /* 0x000fc600078e02ff */
[----:B------:R-:W-:Y:S01]  /*ffe0*/  IADD3 R2, P0, P1, R3, c[0x0][0x180], R2 ;  /* 0x0000600003027a10 */ /* 0x000fe2000791e002 */
[----:B------:R-:W-:-:S05]  /*fff0*/  IMAD.HI R0, R0, 0x4, RZ ;  /* 0x0000000400007827 */ /* 0x000fca00078e02ff */
[----:B------:R-:W-:Y:S01]  /*10000*/  IADD3.X R3, R5, c[0x0][0x184], R0, P0, P1 ;  /* 0x0000610005037a10 */ /* 0x000fe200007e2400 */
[----:B--2---:R-:W0:Y:S04]  /*10010*/  LDS R7, [R59] ;  /* 0x000000003b077984 */ /* 0x004e280000000800 */
[----:B0-----:R-:W-:Y:S01]  /*10020*/  STG.E [R2.64], R7 ;  /* 0x0000000702007986 */ /* 0x001fe2000c101906 */
[----:B------:R-:W-:Y:S05]  /*10030*/  EXIT ;  /* 0x000000000000794d */ /* 0x000fea0003800000 */
.L_x_3:
[----:B------:R-:W-:-:S00]  /*10040*/  BRA `(.L_x_3) ;  /* 0xfffffff000007947 */ /* 0x000fc0000383ffff */
[----:B------:R-:W-:-:S00]  /*10050*/  NOP ;  /* 0x0000000000007918 */ /* 0x000fc00000000000 */
        /* <DEDUP_REMOVED lines=10> */
.L_x_4:


//--------------------- .nv.global.init           --------------------------
	.section	.nv.global.init,"aw",@progbits
.nv.global.init:
	.type		_$_str,@object
	.size		_$_str,(.L_0 - _$_str)
_$_str:
        /*0000*/ 	.byte	0x5f, 0x5f, 0x43, 0x55, 0x44, 0x41, 0x5f, 0x46, 0x54, 0x5a, 0x00
.L_0:


//--------------------- .nv.shared.attn_fwd       --------------------------
	.section	.nv.shared.attn_fwd,"aw",@nobits
	.sectionflags	@""
	.align	16
